//
// Generated by NVIDIA NVVM Compiler
//
// Compiler Build ID: CL-36424714
// Cuda compilation tools, release 13.0, V13.0.88
// Based on NVVM 20.0.0
//

.version 9.0
.target sm_100
.address_size 64

	// .globl	_Z10group_GEMMILi128ELi128ELi8ELi4ELi4EEvP6__halfS1_S1_S1_iii
.global .align 4 .b8 precalc_xorwow_matrix[102400];
.global .align 4 .b8 precalc_xorwow_offset_matrix[102400];
.global .align 4 .b8 mrg32k3aM1[2304];
.global .align 4 .b8 mrg32k3aM2[2304];
.global .align 4 .b8 mrg32k3aM1SubSeq[2016];
.global .align 4 .b8 mrg32k3aM2SubSeq[2016];
.global .align 4 .b8 mrg32k3aM1Seq[2304];
.global .align 4 .b8 mrg32k3aM2Seq[2304];
.const .align 8 .b8 __cr_lgamma_table[72];
// _ZZ10group_GEMMILi128ELi128ELi8ELi4ELi4EEvP6__halfS1_S1_S1_iiiE2SA has been demoted
// _ZZ10group_GEMMILi128ELi128ELi8ELi4ELi4EEvP6__halfS1_S1_S1_iiiE2SB has been demoted
// _ZZ10group_GEMMILi128ELi128ELi8ELi4ELi4EEvP6__halfS1_S1_S1_iiiE2SS has been demoted
// _ZZ16group_GEMM_typedILi128ELi64ELi8ELi4ELi4ELi64EEvP6__halfS1_S1_S1_PhiiibE2SA has been demoted
// _ZZ16group_GEMM_typedILi128ELi64ELi8ELi4ELi4ELi64EEvP6__halfS1_S1_S1_PhiiibE2SB has been demoted
// _ZZ16group_GEMM_typedILi128ELi64ELi8ELi4ELi4ELi64EEvP6__halfS1_S1_S1_PhiiibE2SS has been demoted
// _ZZ16group_GEMM_typedILi128ELi64ELi8ELi4ELi4ELi64EEvP6__halfS1_S1_S1_PhiiibE2ST has been demoted
// _ZZ16group_GEMM_typedILi128ELi64ELi8ELi4ELi4ELi128EEvP6__halfS1_S1_S1_PhiiibE2SA has been demoted
// _ZZ16group_GEMM_typedILi128ELi64ELi8ELi4ELi4ELi128EEvP6__halfS1_S1_S1_PhiiibE2SB has been demoted
// _ZZ16group_GEMM_typedILi128ELi64ELi8ELi4ELi4ELi128EEvP6__halfS1_S1_S1_PhiiibE2SS has been demoted
// _ZZ16group_GEMM_typedILi128ELi64ELi8ELi4ELi4ELi128EEvP6__halfS1_S1_S1_PhiiibE2ST has been demoted

.visible .entry _Z10group_GEMMILi128ELi128ELi8ELi4ELi4EEvP6__halfS1_S1_S1_iii(
	.param .u64 .ptr .align 1 _Z10group_GEMMILi128ELi128ELi8ELi4ELi4EEvP6__halfS1_S1_S1_iii_param_0,
	.param .u64 .ptr .align 1 _Z10group_GEMMILi128ELi128ELi8ELi4ELi4EEvP6__halfS1_S1_S1_iii_param_1,
	.param .u64 .ptr .align 1 _Z10group_GEMMILi128ELi128ELi8ELi4ELi4EEvP6__halfS1_S1_S1_iii_param_2,
	.param .u64 .ptr .align 1 _Z10group_GEMMILi128ELi128ELi8ELi4ELi4EEvP6__halfS1_S1_S1_iii_param_3,
	.param .u32 _Z10group_GEMMILi128ELi128ELi8ELi4ELi4EEvP6__halfS1_S1_S1_iii_param_4,
	.param .u32 _Z10group_GEMMILi128ELi128ELi8ELi4ELi4EEvP6__halfS1_S1_S1_iii_param_5,
	.param .u32 _Z10group_GEMMILi128ELi128ELi8ELi4ELi4EEvP6__halfS1_S1_S1_iii_param_6
)
{
	.reg .pred 	%p<96>;
	.reg .b16 	%rs<463>;
	.reg .b32 	%r<94>;
	.reg .b32 	%f<212>;
	.reg .b64 	%rd<41>;
	// demoted variable
	.shared .align 2 .b8 _ZZ10group_GEMMILi128ELi128ELi8ELi4ELi4EEvP6__halfS1_S1_S1_iiiE2SA[2048];
	// demoted variable
	.shared .align 2 .b8 _ZZ10group_GEMMILi128ELi128ELi8ELi4ELi4EEvP6__halfS1_S1_S1_iiiE2SB[2048];
	// demoted variable
	.shared .align 2 .b8 _ZZ10group_GEMMILi128ELi128ELi8ELi4ELi4EEvP6__halfS1_S1_S1_iiiE2SS[256];
	ld.param.u64 	%rd9, [_Z10group_GEMMILi128ELi128ELi8ELi4ELi4EEvP6__halfS1_S1_S1_iii_param_0];
	ld.param.u64 	%rd12, [_Z10group_GEMMILi128ELi128ELi8ELi4ELi4EEvP6__halfS1_S1_S1_iii_param_2];
	ld.param.u64 	%rd11, [_Z10group_GEMMILi128ELi128ELi8ELi4ELi4EEvP6__halfS1_S1_S1_iii_param_3];
	ld.param.u32 	%r43, [_Z10group_GEMMILi128ELi128ELi8ELi4ELi4EEvP6__halfS1_S1_S1_iii_param_4];
	ld.param.u32 	%r44, [_Z10group_GEMMILi128ELi128ELi8ELi4ELi4EEvP6__halfS1_S1_S1_iii_param_5];
	ld.param.u32 	%r45, [_Z10group_GEMMILi128ELi128ELi8ELi4ELi4EEvP6__halfS1_S1_S1_iii_param_6];
	cvta.to.global.u64 	%rd1, %rd12;
	mov.u32 	%r46, %ctaid.x;
	mov.u32 	%r47, %ntid.x;
	mul.lo.s32 	%r48, %r46, %r47;
	shl.b32 	%r1, %r48, 2;
	mov.u32 	%r49, %ctaid.y;
	mov.u32 	%r50, %ntid.y;
	mul.lo.s32 	%r51, %r49, %r50;
	shl.b32 	%r2, %r51, 2;
	mov.u32 	%r3, %tid.x;
	mov.u32 	%r4, %tid.y;
	mad.lo.s32 	%r5, %r4, %r47, %r3;
	shr.u32 	%r6, %r5, 7;
	and.b32  	%r7, %r5, 7;
	mov.f32 	%f180, 0f00000000;
	// begin inline asm
	{  cvt.rn.f16.f32 %rs70, %f180;}

	// end inline asm
	setp.lt.s32 	%p1, %r45, 1;
	mov.f32 	%f181, %f180;
	mov.f32 	%f182, %f180;
	mov.f32 	%f183, %f180;
	mov.f32 	%f184, %f180;
	mov.f32 	%f185, %f180;
	mov.f32 	%f186, %f180;
	mov.f32 	%f187, %f180;
	mov.f32 	%f188, %f180;
	mov.f32 	%f189, %f180;
	mov.f32 	%f190, %f180;
	mov.f32 	%f191, %f180;
	mov.f32 	%f192, %f180;
	mov.f32 	%f193, %f180;
	mov.f32 	%f194, %f180;
	mov.f32 	%f195, %f180;
	@%p1 bra 	$L__BB0_14;
	add.s32 	%r53, %r45, 7;
	shr.u32 	%r8, %r53, 3;
	shr.u32 	%r54, %r5, 3;
	and.b32  	%r55, %r5, 127;
	add.s32 	%r9, %r55, %r1;
	mul.lo.s32 	%r10, %r45, %r9;
	shl.b32 	%r56, %r5, 3;
	and.b32  	%r57, %r56, 1016;
	add.s32 	%r58, %r57, %r6;
	shl.b32 	%r59, %r58, 1;
	mov.u32 	%r60, _ZZ10group_GEMMILi128ELi128ELi8ELi4ELi4EEvP6__halfS1_S1_S1_iiiE2SA;
	add.s32 	%r11, %r60, %r59;
	add.s32 	%r12, %r54, %r2;
	shl.b32 	%r61, %r7, 7;
	add.s32 	%r62, %r61, %r54;
	shl.b32 	%r63, %r62, 1;
	mov.u32 	%r64, _ZZ10group_GEMMILi128ELi128ELi8ELi4ELi4EEvP6__halfS1_S1_S1_iiiE2SB;
	add.s32 	%r13, %r64, %r63;
	shl.b32 	%r65, %r54, 1;
	mov.u32 	%r66, _ZZ10group_GEMMILi128ELi128ELi8ELi4ELi4EEvP6__halfS1_S1_S1_iiiE2SS;
	add.s32 	%r14, %r66, %r65;
	shl.b32 	%r67, %r4, 3;
	add.s32 	%r15, %r66, %r67;
	shl.b32 	%r68, %r3, 6;
	add.s32 	%r16, %r60, %r68;
	cvta.to.global.u64 	%rd2, %rd9;
	cvta.to.global.u64 	%rd3, %rd11;
	mov.b32 	%r88, 0;
	mov.b16 	%rs431, 0;
	mov.f32 	%f180, 0f00000000;
	mov.u16 	%rs432, %rs431;
	mov.u16 	%rs433, %rs431;
	mov.u16 	%rs434, %rs431;
	mov.u16 	%rs435, %rs431;
	mov.u16 	%rs436, %rs431;
	mov.u16 	%rs437, %rs431;
	mov.u16 	%rs438, %rs431;
	mov.u16 	%rs439, %rs431;
	mov.u16 	%rs440, %rs431;
	mov.u16 	%rs441, %rs431;
	mov.u16 	%rs442, %rs431;
	mov.u16 	%rs443, %rs431;
	mov.u16 	%rs444, %rs431;
	mov.u16 	%rs445, %rs431;
	mov.u16 	%rs446, %rs70;
	mov.u32 	%r92, %r88;
$L__BB0_2:
	setp.ge.s32 	%p2, %r9, %r43;
	shl.b32 	%r19, %r88, 3;
	add.s32 	%r69, %r19, %r6;
	setp.ge.s32 	%p3, %r69, %r45;
	or.pred  	%p4, %p2, %p3;
	mov.u16 	%rs429, %rs70;
	@%p4 bra 	$L__BB0_4;
	add.s32 	%r70, %r69, %r10;
	mul.wide.s32 	%rd13, %r70, 2;
	add.s64 	%rd14, %rd2, %rd13;
	ld.global.u16 	%rs429, [%rd14];
$L__BB0_4:
	setp.ge.s32 	%p5, %r12, %r44;
	st.shared.u16 	[%r11], %rs429;
	add.s32 	%r21, %r19, %r7;
	setp.ge.s32 	%p6, %r21, %r45;
	or.pred  	%p7, %p5, %p6;
	@%p7 bra 	$L__BB0_6;
	ld.param.u64 	%rd40, [_Z10group_GEMMILi128ELi128ELi8ELi4ELi4EEvP6__halfS1_S1_S1_iii_param_1];
	mad.lo.s32 	%r72, %r21, %r44, %r12;
	cvta.to.global.u64 	%rd15, %rd40;
	mul.wide.s32 	%rd16, %r72, 2;
	add.s64 	%rd17, %rd15, %rd16;
	ld.global.u16 	%rs72, [%rd17];
	st.shared.u16 	[%r13], %rs72;
	shr.u32 	%r73, %r21, 7;
	mad.lo.s32 	%r74, %r73, %r44, %r12;
	mul.wide.u32 	%rd18, %r74, 2;
	add.s64 	%rd19, %rd3, %rd18;
	ld.global.u16 	%rs430, [%rd19];
	bra.uni 	$L__BB0_7;
$L__BB0_6:
	st.shared.u16 	[%r13], %rs70;
	mov.u16 	%rs430, %rs70;
$L__BB0_7:
	shl.b32 	%r76, %r4, 3;
	mov.u32 	%r77, _ZZ10group_GEMMILi128ELi128ELi8ELi4ELi4EEvP6__halfS1_S1_S1_iiiE2SB;
	add.s32 	%r78, %r76, %r77;
	add.s32 	%r90, %r78, 4;
	st.shared.u16 	[%r14], %rs430;
	bar.sync 	0;
	mov.b32 	%r91, 32;
$L__BB0_8:
	add.s32 	%r79, %r16, %r91;
	ld.shared.u16 	%rs121, [%r79+-32];
	and.b16  	%rs122, %rs121, 32767;
	setp.eq.s16 	%p8, %rs122, 0;
	ld.shared.u16 	%rs123, [%r90+-4];
	and.b16  	%rs124, %rs123, 32767;
	setp.eq.s16 	%p9, %rs124, 0;
	and.b16  	%rs125, %rs123, 1024;
	setp.eq.s16 	%p10, %rs125, 0;
	and.b16  	%rs126, %rs123, 1792;
	setp.eq.s16 	%p11, %rs126, 256;
	setp.eq.s16 	%p12, %rs126, 768;
	xor.b16  	%rs127, %rs123, %rs121;
	selp.b16 	%rs128, 512, 0, %p12;
	selp.b16 	%rs129, %rs128, %rs124, %p10;
	and.b16  	%rs130, %rs127, -32768;
	add.s16 	%rs131, %rs129, %rs122;
	setp.lt.u16 	%p13, %rs131, 970;
	selp.b16 	%rs133, 31798, 54, %p11;
	add.s16 	%rs134, %rs133, %rs131;
	and.b16  	%rs135, %rs134, 32767;
	selp.b16 	%rs136, 0, %rs135, %p13;
	selp.b16 	%rs137, %rs136, %rs135, %p11;
	or.b16  	%rs138, %rs137, %rs130;
	selp.b16 	%rs139, 0, %rs138, %p9;
	selp.b16 	%rs74, 0, %rs139, %p8;
	// begin inline asm
	{add.f16 %rs446,%rs74,%rs446;
}
	// end inline asm
	ld.shared.u16 	%rs140, [%r90+-2];
	and.b16  	%rs141, %rs140, 32767;
	setp.eq.s16 	%p14, %rs141, 0;
	and.b16  	%rs142, %rs140, 1024;
	setp.eq.s16 	%p15, %rs142, 0;
	and.b16  	%rs143, %rs140, 1792;
	setp.eq.s16 	%p16, %rs143, 256;
	setp.eq.s16 	%p17, %rs143, 768;
	xor.b16  	%rs144, %rs140, %rs121;
	selp.b16 	%rs145, 512, 0, %p17;
	selp.b16 	%rs146, %rs145, %rs141, %p15;
	and.b16  	%rs147, %rs144, -32768;
	add.s16 	%rs148, %rs146, %rs122;
	setp.lt.u16 	%p18, %rs148, 970;
	selp.b16 	%rs150, 31798, 54, %p16;
	add.s16 	%rs151, %rs150, %rs148;
	and.b16  	%rs152, %rs151, 32767;
	selp.b16 	%rs153, 0, %rs152, %p18;
	selp.b16 	%rs154, %rs153, %rs152, %p16;
	or.b16  	%rs155, %rs154, %rs147;
	selp.b16 	%rs156, 0, %rs155, %p14;
	selp.b16 	%rs77, 0, %rs156, %p8;
	// begin inline asm
	{add.f16 %rs445,%rs77,%rs445;
}
	// end inline asm
	ld.shared.u16 	%rs157, [%r90];
	and.b16  	%rs158, %rs157, 32767;
	setp.eq.s16 	%p19, %rs158, 0;
	and.b16  	%rs159, %rs157, 1024;
	setp.eq.s16 	%p20, %rs159, 0;
	and.b16  	%rs160, %rs157, 1792;
	setp.eq.s16 	%p21, %rs160, 256;
	setp.eq.s16 	%p22, %rs160, 768;
	xor.b16  	%rs161, %rs157, %rs121;
	selp.b16 	%rs162, 512, 0, %p22;
	selp.b16 	%rs163, %rs162, %rs158, %p20;
	and.b16  	%rs164, %rs161, -32768;
	add.s16 	%rs165, %rs163, %rs122;
	setp.lt.u16 	%p23, %rs165, 970;
	selp.b16 	%rs167, 31798, 54, %p21;
	add.s16 	%rs168, %rs167, %rs165;
	and.b16  	%rs169, %rs168, 32767;
	selp.b16 	%rs170, 0, %rs169, %p23;
	selp.b16 	%rs171, %rs170, %rs169, %p21;
	or.b16  	%rs172, %rs171, %rs164;
	selp.b16 	%rs173, 0, %rs172, %p19;
	selp.b16 	%rs80, 0, %rs173, %p8;
	// begin inline asm
	{add.f16 %rs444,%rs80,%rs444;
}
	// end inline asm
	ld.shared.u16 	%rs174, [%r90+2];
	and.b16  	%rs175, %rs174, 32767;
	setp.eq.s16 	%p24, %rs175, 0;
	and.b16  	%rs176, %rs174, 1024;
	setp.eq.s16 	%p25, %rs176, 0;
	and.b16  	%rs177, %rs174, 1792;
	setp.eq.s16 	%p26, %rs177, 256;
	setp.eq.s16 	%p27, %rs177, 768;
	xor.b16  	%rs178, %rs174, %rs121;
	selp.b16 	%rs179, 512, 0, %p27;
	selp.b16 	%rs180, %rs179, %rs175, %p25;
	and.b16  	%rs181, %rs178, -32768;
	add.s16 	%rs182, %rs180, %rs122;
	setp.lt.u16 	%p28, %rs182, 970;
	selp.b16 	%rs184, 31798, 54, %p26;
	add.s16 	%rs185, %rs184, %rs182;
	and.b16  	%rs186, %rs185, 32767;
	selp.b16 	%rs187, 0, %rs186, %p28;
	selp.b16 	%rs188, %rs187, %rs186, %p26;
	or.b16  	%rs189, %rs188, %rs181;
	selp.b16 	%rs190, 0, %rs189, %p24;
	selp.b16 	%rs83, 0, %rs190, %p8;
	// begin inline asm
	{add.f16 %rs443,%rs83,%rs443;
}
	// end inline asm
	ld.shared.u16 	%rs191, [%r79+-16];
	and.b16  	%rs192, %rs191, 32767;
	setp.eq.s16 	%p29, %rs192, 0;
	xor.b16  	%rs193, %rs123, %rs191;
	and.b16  	%rs194, %rs193, -32768;
	add.s16 	%rs195, %rs129, %rs192;
	setp.lt.u16 	%p30, %rs195, 970;
	add.s16 	%rs197, %rs133, %rs195;
	and.b16  	%rs198, %rs197, 32767;
	selp.b16 	%rs199, 0, %rs198, %p30;
	selp.b16 	%rs200, %rs199, %rs198, %p11;
	or.b16  	%rs201, %rs200, %rs194;
	selp.b16 	%rs202, 0, %rs201, %p9;
	selp.b16 	%rs86, 0, %rs202, %p29;
	// begin inline asm
	{add.f16 %rs442,%rs86,%rs442;
}
	// end inline asm
	xor.b16  	%rs203, %rs140, %rs191;
	and.b16  	%rs204, %rs203, -32768;
	add.s16 	%rs205, %rs146, %rs192;
	setp.lt.u16 	%p31, %rs205, 970;
	add.s16 	%rs207, %rs150, %rs205;
	and.b16  	%rs208, %rs207, 32767;
	selp.b16 	%rs209, 0, %rs208, %p31;
	selp.b16 	%rs210, %rs209, %rs208, %p16;
	or.b16  	%rs211, %rs210, %rs204;
	selp.b16 	%rs212, 0, %rs211, %p14;
	selp.b16 	%rs89, 0, %rs212, %p29;
	// begin inline asm
	{add.f16 %rs441,%rs89,%rs441;
}
	// end inline asm
	xor.b16  	%rs213, %rs157, %rs191;
	and.b16  	%rs214, %rs213, -32768;
	add.s16 	%rs215, %rs163, %rs192;
	setp.lt.u16 	%p32, %rs215, 970;
	add.s16 	%rs217, %rs167, %rs215;
	and.b16  	%rs218, %rs217, 32767;
	selp.b16 	%rs219, 0, %rs218, %p32;
	selp.b16 	%rs220, %rs219, %rs218, %p21;
	or.b16  	%rs221, %rs220, %rs214;
	selp.b16 	%rs222, 0, %rs221, %p19;
	selp.b16 	%rs92, 0, %rs222, %p29;
	// begin inline asm
	{add.f16 %rs440,%rs92,%rs440;
}
	// end inline asm
	xor.b16  	%rs223, %rs174, %rs191;
	and.b16  	%rs224, %rs223, -32768;
	add.s16 	%rs225, %rs180, %rs192;
	setp.lt.u16 	%p33, %rs225, 970;
	add.s16 	%rs227, %rs184, %rs225;
	and.b16  	%rs228, %rs227, 32767;
	selp.b16 	%rs229, 0, %rs228, %p33;
	selp.b16 	%rs230, %rs229, %rs228, %p26;
	or.b16  	%rs231, %rs230, %rs224;
	selp.b16 	%rs232, 0, %rs231, %p24;
	selp.b16 	%rs95, 0, %rs232, %p29;
	// begin inline asm
	{add.f16 %rs439,%rs95,%rs439;
}
	// end inline asm
	ld.shared.u16 	%rs233, [%r79];
	and.b16  	%rs234, %rs233, 32767;
	setp.eq.s16 	%p34, %rs234, 0;
	xor.b16  	%rs235, %rs123, %rs233;
	and.b16  	%rs236, %rs235, -32768;
	add.s16 	%rs237, %rs129, %rs234;
	setp.lt.u16 	%p35, %rs237, 970;
	add.s16 	%rs239, %rs133, %rs237;
	and.b16  	%rs240, %rs239, 32767;
	selp.b16 	%rs241, 0, %rs240, %p35;
	selp.b16 	%rs242, %rs241, %rs240, %p11;
	or.b16  	%rs243, %rs242, %rs236;
	selp.b16 	%rs244, 0, %rs243, %p9;
	selp.b16 	%rs98, 0, %rs244, %p34;
	// begin inline asm
	{add.f16 %rs438,%rs98,%rs438;
}
	// end inline asm
	xor.b16  	%rs245, %rs140, %rs233;
	and.b16  	%rs246, %rs245, -32768;
	add.s16 	%rs247, %rs146, %rs234;
	setp.lt.u16 	%p36, %rs247, 970;
	add.s16 	%rs249, %rs150, %rs247;
	and.b16  	%rs250, %rs249, 32767;
	selp.b16 	%rs251, 0, %rs250, %p36;
	selp.b16 	%rs252, %rs251, %rs250, %p16;
	or.b16  	%rs253, %rs252, %rs246;
	selp.b16 	%rs254, 0, %rs253, %p14;
	selp.b16 	%rs101, 0, %rs254, %p34;
	// begin inline asm
	{add.f16 %rs437,%rs101,%rs437;
}
	// end inline asm
	xor.b16  	%rs255, %rs157, %rs233;
	and.b16  	%rs256, %rs255, -32768;
	add.s16 	%rs257, %rs163, %rs234;
	setp.lt.u16 	%p37, %rs257, 970;
	add.s16 	%rs259, %rs167, %rs257;
	and.b16  	%rs260, %rs259, 32767;
	selp.b16 	%rs261, 0, %rs260, %p37;
	selp.b16 	%rs262, %rs261, %rs260, %p21;
	or.b16  	%rs263, %rs262, %rs256;
	selp.b16 	%rs264, 0, %rs263, %p19;
	selp.b16 	%rs104, 0, %rs264, %p34;
	// begin inline asm
	{add.f16 %rs436,%rs104,%rs436;
}
	// end inline asm
	xor.b16  	%rs265, %rs174, %rs233;
	and.b16  	%rs266, %rs265, -32768;
	add.s16 	%rs267, %rs180, %rs234;
	setp.lt.u16 	%p38, %rs267, 970;
	add.s16 	%rs269, %rs184, %rs267;
	and.b16  	%rs270, %rs269, 32767;
	selp.b16 	%rs271, 0, %rs270, %p38;
	selp.b16 	%rs272, %rs271, %rs270, %p26;
	or.b16  	%rs273, %rs272, %rs266;
	selp.b16 	%rs274, 0, %rs273, %p24;
	selp.b16 	%rs107, 0, %rs274, %p34;
	// begin inline asm
	{add.f16 %rs435,%rs107,%rs435;
}
	// end inline asm
	ld.shared.u16 	%rs275, [%r79+16];
	and.b16  	%rs276, %rs275, 32767;
	setp.eq.s16 	%p39, %rs276, 0;
	xor.b16  	%rs277, %rs123, %rs275;
	and.b16  	%rs278, %rs277, -32768;
	add.s16 	%rs279, %rs129, %rs276;
	setp.lt.u16 	%p40, %rs279, 970;
	add.s16 	%rs281, %rs133, %rs279;
	and.b16  	%rs282, %rs281, 32767;
	selp.b16 	%rs283, 0, %rs282, %p40;
	selp.b16 	%rs284, %rs283, %rs282, %p11;
	or.b16  	%rs285, %rs284, %rs278;
	selp.b16 	%rs286, 0, %rs285, %p9;
	selp.b16 	%rs110, 0, %rs286, %p39;
	// begin inline asm
	{add.f16 %rs434,%rs110,%rs434;
}
	// end inline asm
	xor.b16  	%rs287, %rs140, %rs275;
	and.b16  	%rs288, %rs287, -32768;
	add.s16 	%rs289, %rs146, %rs276;
	setp.lt.u16 	%p41, %rs289, 970;
	add.s16 	%rs291, %rs150, %rs289;
	and.b16  	%rs292, %rs291, 32767;
	selp.b16 	%rs293, 0, %rs292, %p41;
	selp.b16 	%rs294, %rs293, %rs292, %p16;
	or.b16  	%rs295, %rs294, %rs288;
	selp.b16 	%rs296, 0, %rs295, %p14;
	selp.b16 	%rs113, 0, %rs296, %p39;
	// begin inline asm
	{add.f16 %rs433,%rs113,%rs433;
}
	// end inline asm
	xor.b16  	%rs297, %rs157, %rs275;
	and.b16  	%rs298, %rs297, -32768;
	add.s16 	%rs299, %rs163, %rs276;
	setp.lt.u16 	%p42, %rs299, 970;
	add.s16 	%rs301, %rs167, %rs299;
	and.b16  	%rs302, %rs301, 32767;
	selp.b16 	%rs303, 0, %rs302, %p42;
	selp.b16 	%rs304, %rs303, %rs302, %p21;
	or.b16  	%rs305, %rs304, %rs298;
	selp.b16 	%rs306, 0, %rs305, %p19;
	selp.b16 	%rs116, 0, %rs306, %p39;
	// begin inline asm
	{add.f16 %rs432,%rs116,%rs432;
}
	// end inline asm
	xor.b16  	%rs307, %rs174, %rs275;
	and.b16  	%rs308, %rs307, -32768;
	add.s16 	%rs309, %rs180, %rs276;
	setp.lt.u16 	%p43, %rs309, 970;
	add.s16 	%rs311, %rs184, %rs309;
	and.b16  	%rs312, %rs311, 32767;
	selp.b16 	%rs313, 0, %rs312, %p43;
	selp.b16 	%rs314, %rs313, %rs312, %p26;
	or.b16  	%rs315, %rs314, %rs308;
	selp.b16 	%rs316, 0, %rs315, %p24;
	selp.b16 	%rs119, 0, %rs316, %p39;
	// begin inline asm
	{add.f16 %rs431,%rs119,%rs431;
}
	// end inline asm
	add.s32 	%r92, %r92, 1;
	setp.ne.s32 	%p44, %r92, 128;
	@%p44 bra 	$L__BB0_10;
	ld.shared.u16 	%rs319, [%r15];
	// begin inline asm
	{mul.f16 %rs317,%rs446,%rs319;
}
	// end inline asm
	// begin inline asm
	{  cvt.f32.f16 %f100, %rs317;}

	// end inline asm
	add.f32 	%f195, %f100, %f195;
	ld.shared.u16 	%rs323, [%r15+2];
	// begin inline asm
	{mul.f16 %rs321,%rs445,%rs323;
}
	// end inline asm
	// begin inline asm
	{  cvt.f32.f16 %f101, %rs321;}

	// end inline asm
	add.f32 	%f194, %f101, %f194;
	ld.shared.u16 	%rs327, [%r15+4];
	// begin inline asm
	{mul.f16 %rs325,%rs444,%rs327;
}
	// end inline asm
	// begin inline asm
	{  cvt.f32.f16 %f102, %rs325;}

	// end inline asm
	add.f32 	%f193, %f102, %f193;
	ld.shared.u16 	%rs331, [%r15+6];
	// begin inline asm
	{mul.f16 %rs329,%rs443,%rs331;
}
	// end inline asm
	// begin inline asm
	{  cvt.f32.f16 %f103, %rs329;}

	// end inline asm
	add.f32 	%f192, %f103, %f192;
	// begin inline asm
	{mul.f16 %rs333,%rs442,%rs319;
}
	// end inline asm
	// begin inline asm
	{  cvt.f32.f16 %f104, %rs333;}

	// end inline asm
	add.f32 	%f191, %f104, %f191;
	// begin inline asm
	{mul.f16 %rs337,%rs441,%rs323;
}
	// end inline asm
	// begin inline asm
	{  cvt.f32.f16 %f105, %rs337;}

	// end inline asm
	add.f32 	%f190, %f105, %f190;
	// begin inline asm
	{mul.f16 %rs341,%rs440,%rs327;
}
	// end inline asm
	// begin inline asm
	{  cvt.f32.f16 %f106, %rs341;}

	// end inline asm
	add.f32 	%f189, %f106, %f189;
	// begin inline asm
	{mul.f16 %rs345,%rs439,%rs331;
}
	// end inline asm
	// begin inline asm
	{  cvt.f32.f16 %f107, %rs345;}

	// end inline asm
	add.f32 	%f188, %f107, %f188;
	// begin inline asm
	{mul.f16 %rs349,%rs438,%rs319;
}
	// end inline asm
	// begin inline asm
	{  cvt.f32.f16 %f108, %rs349;}

	// end inline asm
	add.f32 	%f187, %f108, %f187;
	// begin inline asm
	{mul.f16 %rs353,%rs437,%rs323;
}
	// end inline asm
	// begin inline asm
	{  cvt.f32.f16 %f109, %rs353;}

	// end inline asm
	add.f32 	%f186, %f109, %f186;
	// begin inline asm
	{mul.f16 %rs357,%rs436,%rs327;
}
	// end inline asm
	// begin inline asm
	{  cvt.f32.f16 %f110, %rs357;}

	// end inline asm
	add.f32 	%f185, %f110, %f185;
	// begin inline asm
	{mul.f16 %rs361,%rs435,%rs331;
}
	// end inline asm
	// begin inline asm
	{  cvt.f32.f16 %f111, %rs361;}

	// end inline asm
	add.f32 	%f184, %f111, %f184;
	// begin inline asm
	{mul.f16 %rs365,%rs434,%rs319;
}
	// end inline asm
	// begin inline asm
	{  cvt.f32.f16 %f112, %rs365;}

	// end inline asm
	add.f32 	%f183, %f112, %f183;
	// begin inline asm
	{mul.f16 %rs369,%rs433,%rs323;
}
	// end inline asm
	// begin inline asm
	{  cvt.f32.f16 %f113, %rs369;}

	// end inline asm
	add.f32 	%f182, %f113, %f182;
	// begin inline asm
	{mul.f16 %rs373,%rs432,%rs327;
}
	// end inline asm
	// begin inline asm
	{  cvt.f32.f16 %f114, %rs373;}

	// end inline asm
	add.f32 	%f181, %f114, %f181;
	// begin inline asm
	{mul.f16 %rs377,%rs431,%rs331;
}
	// end inline asm
	// begin inline asm
	{  cvt.f32.f16 %f115, %rs377;}

	// end inline asm
	add.f32 	%f180, %f115, %f180;
	mov.b32 	%r92, 0;
	mov.u16 	%rs431, %rs70;
	mov.u16 	%rs432, %rs70;
	mov.u16 	%rs433, %rs70;
	mov.u16 	%rs434, %rs70;
	mov.u16 	%rs435, %rs70;
	mov.u16 	%rs436, %rs70;
	mov.u16 	%rs437, %rs70;
	mov.u16 	%rs438, %rs70;
	mov.u16 	%rs439, %rs70;
	mov.u16 	%rs440, %rs70;
	mov.u16 	%rs441, %rs70;
	mov.u16 	%rs442, %rs70;
	mov.u16 	%rs443, %rs70;
	mov.u16 	%rs444, %rs70;
	mov.u16 	%rs445, %rs70;
	mov.u16 	%rs446, %rs70;
$L__BB0_10:
	add.s32 	%r91, %r91, 2;
	add.s32 	%r90, %r90, 256;
	setp.ne.s32 	%p45, %r91, 48;
	@%p45 bra 	$L__BB0_8;
	bar.sync 	0;
	add.s32 	%r88, %r88, 1;
	setp.ne.s32 	%p46, %r88, %r8;
	@%p46 bra 	$L__BB0_2;
	setp.lt.s32 	%p47, %r92, 1;
	@%p47 bra 	$L__BB0_14;
	// begin inline asm
	{  cvt.f32.f16 %f116, %rs446;}

	// end inline asm
	add.f32 	%f195, %f116, %f195;
	// begin inline asm
	{  cvt.f32.f16 %f117, %rs445;}

	// end inline asm
	add.f32 	%f194, %f117, %f194;
	// begin inline asm
	{  cvt.f32.f16 %f118, %rs444;}

	// end inline asm
	add.f32 	%f193, %f118, %f193;
	// begin inline asm
	{  cvt.f32.f16 %f119, %rs443;}

	// end inline asm
	add.f32 	%f192, %f119, %f192;
	// begin inline asm
	{  cvt.f32.f16 %f120, %rs442;}

	// end inline asm
	add.f32 	%f191, %f120, %f191;
	// begin inline asm
	{  cvt.f32.f16 %f121, %rs441;}

	// end inline asm
	add.f32 	%f190, %f121, %f190;
	// begin inline asm
	{  cvt.f32.f16 %f122, %rs440;}

	// end inline asm
	add.f32 	%f189, %f122, %f189;
	// begin inline asm
	{  cvt.f32.f16 %f123, %rs439;}

	// end inline asm
	add.f32 	%f188, %f123, %f188;
	// begin inline asm
	{  cvt.f32.f16 %f124, %rs438;}

	// end inline asm
	add.f32 	%f187, %f124, %f187;
	// begin inline asm
	{  cvt.f32.f16 %f125, %rs437;}

	// end inline asm
	add.f32 	%f186, %f125, %f186;
	// begin inline asm
	{  cvt.f32.f16 %f126, %rs436;}

	// end inline asm
	add.f32 	%f185, %f126, %f185;
	// begin inline asm
	{  cvt.f32.f16 %f127, %rs435;}

	// end inline asm
	add.f32 	%f184, %f127, %f184;
	// begin inline asm
	{  cvt.f32.f16 %f128, %rs434;}

	// end inline asm
	add.f32 	%f183, %f128, %f183;
	// begin inline asm
	{  cvt.f32.f16 %f129, %rs433;}

	// end inline asm
	add.f32 	%f182, %f129, %f182;
	// begin inline asm
	{  cvt.f32.f16 %f130, %rs432;}

	// end inline asm
	add.f32 	%f181, %f130, %f181;
	// begin inline asm
	{  cvt.f32.f16 %f131, %rs431;}

	// end inline asm
	add.f32 	%f180, %f131, %f180;
$L__BB0_14:
	shl.b32 	%r81, %r3, 2;
	shl.b32 	%r83, %r4, 2;
	add.s32 	%r31, %r1, %r81;
	add.s32 	%r32, %r2, %r83;
	setp.ge.s32 	%p48, %r31, %r43;
	mul.lo.s32 	%r33, %r31, %r44;
	setp.ge.s32 	%p49, %r32, %r44;
	or.pred  	%p50, %p48, %p49;
	@%p50 bra 	$L__BB0_16;
	// begin inline asm
	{  cvt.rn.f16.f32 %rs397, %f195;}

	// end inline asm
	add.s32 	%r84, %r32, %r33;
	mul.wide.s32 	%rd20, %r84, 2;
	add.s64 	%rd21, %rd1, %rd20;
	st.global.u16 	[%rd21], %rs397;
$L__BB0_16:
	setp.ge.s32 	%p51, %r31, %r43;
	add.s32 	%r34, %r32, 1;
	setp.ge.s32 	%p52, %r34, %r44;
	cvt.s64.s32 	%rd22, %r33;
	cvt.u64.u32 	%rd4, %r32;
	add.s64 	%rd23, %rd4, %rd22;
	shl.b64 	%rd24, %rd23, 1;
	add.s64 	%rd5, %rd1, %rd24;
	or.pred  	%p53, %p51, %p52;
	@%p53 bra 	$L__BB0_18;
	// begin inline asm
	{  cvt.rn.f16.f32 %rs398, %f194;}

	// end inline asm
	st.global.u16 	[%rd5+2], %rs398;
$L__BB0_18:
	setp.ge.s32 	%p54, %r31, %r43;
	add.s32 	%r35, %r32, 2;
	setp.ge.s32 	%p55, %r35, %r44;
	or.pred  	%p56, %p54, %p55;
	@%p56 bra 	$L__BB0_20;
	// begin inline asm
	{  cvt.rn.f16.f32 %rs399, %f193;}

	// end inline asm
	st.global.u16 	[%rd5+4], %rs399;
$L__BB0_20:
	setp.ge.s32 	%p57, %r31, %r43;
	add.s32 	%r36, %r32, 3;
	setp.ge.s32 	%p58, %r36, %r44;
	or.pred  	%p59, %p57, %p58;
	@%p59 bra 	$L__BB0_22;
	// begin inline asm
	{  cvt.rn.f16.f32 %rs400, %f192;}

	// end inline asm
	st.global.u16 	[%rd5+6], %rs400;
$L__BB0_22:
	setp.ge.s32 	%p60, %r32, %r44;
	add.s32 	%r37, %r31, 1;
	setp.ge.s32 	%p61, %r37, %r43;
	add.s32 	%r38, %r33, %r44;
	or.pred  	%p62, %p61, %p60;
	@%p62 bra 	$L__BB0_24;
	// begin inline asm
	{  cvt.rn.f16.f32 %rs401, %f191;}

	// end inline asm
	add.s32 	%r85, %r32, %r38;
	mul.wide.s32 	%rd25, %r85, 2;
	add.s64 	%rd26, %rd1, %rd25;
	st.global.u16 	[%rd26], %rs401;
$L__BB0_24:
	setp.ge.s32 	%p63, %r37, %r43;
	setp.ge.s32 	%p64, %r34, %r44;
	cvt.s64.s32 	%rd27, %r38;
	add.s64 	%rd28, %rd4, %rd27;
	shl.b64 	%rd29, %rd28, 1;
	add.s64 	%rd6, %rd1, %rd29;
	or.pred  	%p65, %p63, %p64;
	@%p65 bra 	$L__BB0_26;
	// begin inline asm
	{  cvt.rn.f16.f32 %rs402, %f190;}

	// end inline asm
	st.global.u16 	[%rd6+2], %rs402;
$L__BB0_26:
	setp.ge.s32 	%p66, %r37, %r43;
	setp.ge.s32 	%p67, %r35, %r44;
	or.pred  	%p68, %p66, %p67;
	@%p68 bra 	$L__BB0_28;
	// begin inline asm
	{  cvt.rn.f16.f32 %rs403, %f189;}

	// end inline asm
	st.global.u16 	[%rd6+4], %rs403;
$L__BB0_28:
	setp.ge.s32 	%p69, %r37, %r43;
	setp.ge.s32 	%p70, %r36, %r44;
	or.pred  	%p71, %p69, %p70;
	@%p71 bra 	$L__BB0_30;
	// begin inline asm
	{  cvt.rn.f16.f32 %rs404, %f188;}

	// end inline asm
	st.global.u16 	[%rd6+6], %rs404;
$L__BB0_30:
	setp.ge.s32 	%p72, %r32, %r44;
	add.s32 	%r39, %r31, 2;
	setp.ge.s32 	%p73, %r39, %r43;
	add.s32 	%r40, %r38, %r44;
	or.pred  	%p74, %p73, %p72;
	@%p74 bra 	$L__BB0_32;
	// begin inline asm
	{  cvt.rn.f16.f32 %rs405, %f187;}

	// end inline asm
	add.s32 	%r86, %r32, %r40;
	mul.wide.s32 	%rd30, %r86, 2;
	add.s64 	%rd31, %rd1, %rd30;
	st.global.u16 	[%rd31], %rs405;
$L__BB0_32:
	setp.ge.s32 	%p75, %r39, %r43;
	setp.ge.s32 	%p76, %r34, %r44;
	cvt.s64.s32 	%rd32, %r40;
	add.s64 	%rd33, %rd4, %rd32;
	shl.b64 	%rd34, %rd33, 1;
	add.s64 	%rd7, %rd1, %rd34;
	or.pred  	%p77, %p75, %p76;
	@%p77 bra 	$L__BB0_34;
	// begin inline asm
	{  cvt.rn.f16.f32 %rs406, %f186;}

	// end inline asm
	st.global.u16 	[%rd7+2], %rs406;
$L__BB0_34:
	setp.ge.s32 	%p78, %r39, %r43;
	setp.ge.s32 	%p79, %r35, %r44;
	or.pred  	%p80, %p78, %p79;
	@%p80 bra 	$L__BB0_36;
	// begin inline asm
	{  cvt.rn.f16.f32 %rs407, %f185;}

	// end inline asm
	st.global.u16 	[%rd7+4], %rs407;
$L__BB0_36:
	setp.ge.s32 	%p81, %r39, %r43;
	setp.ge.s32 	%p82, %r36, %r44;
	or.pred  	%p83, %p81, %p82;
	@%p83 bra 	$L__BB0_38;
	// begin inline asm
	{  cvt.rn.f16.f32 %rs408, %f184;}

	// end inline asm
	st.global.u16 	[%rd7+6], %rs408;
$L__BB0_38:
	setp.ge.s32 	%p84, %r32, %r44;
	add.s32 	%r41, %r31, 3;
	setp.ge.s32 	%p85, %r41, %r43;
	add.s32 	%r42, %r40, %r44;
	or.pred  	%p86, %p85, %p84;
	@%p86 bra 	$L__BB0_40;
	// begin inline asm
	{  cvt.rn.f16.f32 %rs409, %f183;}

	// end inline asm
	add.s32 	%r87, %r32, %r42;
	mul.wide.s32 	%rd35, %r87, 2;
	add.s64 	%rd36, %rd1, %rd35;
	st.global.u16 	[%rd36], %rs409;
$L__BB0_40:
	setp.ge.s32 	%p87, %r41, %r43;
	setp.ge.s32 	%p88, %r34, %r44;
	cvt.s64.s32 	%rd37, %r42;
	add.s64 	%rd38, %rd4, %rd37;
	shl.b64 	%rd39, %rd38, 1;
	add.s64 	%rd8, %rd1, %rd39;
	or.pred  	%p89, %p87, %p88;
	@%p89 bra 	$L__BB0_42;
	// begin inline asm
	{  cvt.rn.f16.f32 %rs410, %f182;}

	// end inline asm
	st.global.u16 	[%rd8+2], %rs410;
$L__BB0_42:
	setp.ge.s32 	%p90, %r41, %r43;
	setp.ge.s32 	%p91, %r35, %r44;
	or.pred  	%p92, %p90, %p91;
	@%p92 bra 	$L__BB0_44;
	// begin inline asm
	{  cvt.rn.f16.f32 %rs411, %f181;}

	// end inline asm
	st.global.u16 	[%rd8+4], %rs411;
$L__BB0_44:
	setp.ge.s32 	%p93, %r41, %r43;
	setp.ge.s32 	%p94, %r36, %r44;
	or.pred  	%p95, %p93, %p94;
	@%p95 bra 	$L__BB0_46;
	// begin inline asm
	{  cvt.rn.f16.f32 %rs412, %f180;}

	// end inline asm
	st.global.u16 	[%rd8+6], %rs412;
$L__BB0_46:
	ret;

}
	// .globl	_Z16group_GEMM_typedILi128ELi64ELi8ELi4ELi4ELi64EEvP6__halfS1_S1_S1_Phiiib
.visible .entry _Z16group_GEMM_typedILi128ELi64ELi8ELi4ELi4ELi64EEvP6__halfS1_S1_S1_Phiiib(
	.param .u64 .ptr .align 1 _Z16group_GEMM_typedILi128ELi64ELi8ELi4ELi4ELi64EEvP6__halfS1_S1_S1_Phiiib_param_0,
	.param .u64 .ptr .align 1 _Z16group_GEMM_typedILi128ELi64ELi8ELi4ELi4ELi64EEvP6__halfS1_S1_S1_Phiiib_param_1,
	.param .u64 .ptr .align 1 _Z16group_GEMM_typedILi128ELi64ELi8ELi4ELi4ELi64EEvP6__halfS1_S1_S1_Phiiib_param_2,
	.param .u64 .ptr .align 1 _Z16group_GEMM_typedILi128ELi64ELi8ELi4ELi4ELi64EEvP6__halfS1_S1_S1_Phiiib_param_3,
	.param .u64 .ptr .align 1 _Z16group_GEMM_typedILi128ELi64ELi8ELi4ELi4ELi64EEvP6__halfS1_S1_S1_Phiiib_param_4,
	.param .u32 _Z16group_GEMM_typedILi128ELi64ELi8ELi4ELi4ELi64EEvP6__halfS1_S1_S1_Phiiib_param_5,
	.param .u32 _Z16group_GEMM_typedILi128ELi64ELi8ELi4ELi4ELi64EEvP6__halfS1_S1_S1_Phiiib_param_6,
	.param .u32 _Z16group_GEMM_typedILi128ELi64ELi8ELi4ELi4ELi64EEvP6__halfS1_S1_S1_Phiiib_param_7,
	.param .u8 _Z16group_GEMM_typedILi128ELi64ELi8ELi4ELi4ELi64EEvP6__halfS1_S1_S1_Phiiib_param_8
)
{
	.reg .pred 	%p<3056>;
	.reg .b16 	%rs<12862>;
	.reg .b32 	%r<161>;
	.reg .b32 	%f<1108>;
	.reg .b64 	%rd<48>;
	// demoted variable
	.shared .align 2 .b8 _ZZ16group_GEMM_typedILi128ELi64ELi8ELi4ELi4ELi64EEvP6__halfS1_S1_S1_PhiiibE2SA[2048];
	// demoted variable
	.shared .align 2 .b8 _ZZ16group_GEMM_typedILi128ELi64ELi8ELi4ELi4ELi64EEvP6__halfS1_S1_S1_PhiiibE2SB[1024];
	// demoted variable
	.shared .align 2 .b8 _ZZ16group_GEMM_typedILi128ELi64ELi8ELi4ELi4ELi64EEvP6__halfS1_S1_S1_PhiiibE2SS[128];
	// demoted variable
	.shared .align 1 .b8 _ZZ16group_GEMM_typedILi128ELi64ELi8ELi4ELi4ELi64EEvP6__halfS1_S1_S1_PhiiibE2ST[64];
	ld.param.u64 	%rd10, [_Z16group_GEMM_typedILi128ELi64ELi8ELi4ELi4ELi64EEvP6__halfS1_S1_S1_Phiiib_param_0];
	ld.param.u64 	%rd14, [_Z16group_GEMM_typedILi128ELi64ELi8ELi4ELi4ELi64EEvP6__halfS1_S1_S1_Phiiib_param_2];
	ld.param.u64 	%rd12, [_Z16group_GEMM_typedILi128ELi64ELi8ELi4ELi4ELi64EEvP6__halfS1_S1_S1_Phiiib_param_3];
	ld.param.u32 	%r79, [_Z16group_GEMM_typedILi128ELi64ELi8ELi4ELi4ELi64EEvP6__halfS1_S1_S1_Phiiib_param_5];
	ld.param.u32 	%r80, [_Z16group_GEMM_typedILi128ELi64ELi8ELi4ELi4ELi64EEvP6__halfS1_S1_S1_Phiiib_param_6];
	ld.param.u32 	%r81, [_Z16group_GEMM_typedILi128ELi64ELi8ELi4ELi4ELi64EEvP6__halfS1_S1_S1_Phiiib_param_7];
	cvta.to.global.u64 	%rd1, %rd14;
	mov.u32 	%r82, %ctaid.x;
	mov.u32 	%r83, %ntid.x;
	mul.lo.s32 	%r84, %r82, %r83;
	shl.b32 	%r1, %r84, 2;
	mov.u32 	%r85, %ctaid.y;
	mov.u32 	%r86, %ntid.y;
	mul.lo.s32 	%r87, %r85, %r86;
	shl.b32 	%r2, %r87, 2;
	mov.u32 	%r3, %tid.x;
	mov.u32 	%r4, %tid.y;
	mad.lo.s32 	%r5, %r4, %r83, %r3;
	shr.u32 	%r140, %r5, 7;
	and.b32  	%r143, %r5, 7;
	mov.f32 	%f852, 0f00000000;
	// begin inline asm
	{  cvt.rn.f16.f32 %rs1749, %f852;}

	// end inline asm
	setp.lt.s32 	%p1, %r81, 1;
	mov.f32 	%f853, %f852;
	mov.f32 	%f854, %f852;
	mov.f32 	%f855, %f852;
	mov.f32 	%f856, %f852;
	mov.f32 	%f857, %f852;
	mov.f32 	%f858, %f852;
	mov.f32 	%f859, %f852;
	mov.f32 	%f860, %f852;
	mov.f32 	%f861, %f852;
	mov.f32 	%f862, %f852;
	mov.f32 	%f863, %f852;
	mov.f32 	%f864, %f852;
	mov.f32 	%f865, %f852;
	mov.f32 	%f866, %f852;
	mov.f32 	%f867, %f852;
	@%p1 bra 	$L__BB1_1329;
	cvta.to.global.u64 	%rd2, %rd10;
	add.s32 	%r89, %r81, 7;
	shr.u32 	%r90, %r89, 3;
	shr.u32 	%r91, %r5, 3;
	and.b32  	%r92, %r5, 127;
	add.s32 	%r8, %r92, %r1;
	shl.b32 	%r93, %r5, 3;
	and.b32  	%r94, %r93, 1016;
	add.s32 	%r9, %r91, %r2;
	shl.b32 	%r95, %r143, 6;
	add.s32 	%r96, %r95, %r91;
	shl.b32 	%r97, %r96, 1;
	mov.u32 	%r98, _ZZ16group_GEMM_typedILi128ELi64ELi8ELi4ELi4ELi64EEvP6__halfS1_S1_S1_PhiiibE2SB;
	add.s32 	%r10, %r98, %r97;
	shl.b32 	%r99, %r91, 1;
	mov.u32 	%r100, _ZZ16group_GEMM_typedILi128ELi64ELi8ELi4ELi4ELi64EEvP6__halfS1_S1_S1_PhiiibE2SS;
	add.s32 	%r11, %r100, %r99;
	shr.u32 	%r12, %r80, 6;
	shl.b32 	%r101, %r4, 2;
	add.s32 	%r102, %r94, %r140;
	shl.b32 	%r103, %r102, 1;
	mov.u32 	%r104, _ZZ16group_GEMM_typedILi128ELi64ELi8ELi4ELi4ELi64EEvP6__halfS1_S1_S1_PhiiibE2SA;
	add.s32 	%r13, %r104, %r103;
	shl.b32 	%r105, %r3, 6;
	add.s32 	%r14, %r104, %r105;
	shl.b32 	%r106, %r4, 3;
	add.s32 	%r15, %r98, %r106;
	mov.u32 	%r107, _ZZ16group_GEMM_typedILi128ELi64ELi8ELi4ELi4ELi64EEvP6__halfS1_S1_S1_PhiiibE2ST;
	add.s32 	%r16, %r107, %r101;
	add.s32 	%r17, %r100, %r106;
	neg.s32 	%r144, %r90;
	mad.lo.s32 	%r142, %r80, %r143, %r9;
	shl.b32 	%r20, %r80, 3;
	mad.lo.s32 	%r139, %r81, %r8, %r140;
	add.s32 	%r141, %r139, 4;
	cvta.to.global.u64 	%rd3, %rd12;
	mov.b32 	%r160, 0;
	mov.b16 	%rs12846, 0;
	mov.f32 	%f852, 0f00000000;
	mov.u16 	%rs12847, %rs12846;
	mov.u16 	%rs12848, %rs12846;
	mov.u16 	%rs12849, %rs12846;
	mov.u16 	%rs12850, %rs12846;
	mov.u16 	%rs12851, %rs12846;
	mov.u16 	%rs12852, %rs12846;
	mov.u16 	%rs12853, %rs12846;
	mov.u16 	%rs12854, %rs12846;
	mov.u16 	%rs12855, %rs12846;
	mov.u16 	%rs12856, %rs12846;
	mov.u16 	%rs12857, %rs12846;
	mov.u16 	%rs12858, %rs12846;
	mov.u16 	%rs12859, %rs12846;
	mov.u16 	%rs12860, %rs12846;
	mov.u16 	%rs12861, %rs1749;
$L__BB1_2:
	setp.gt.u32 	%p2, %r5, 1023;
	mul.wide.s32 	%rd15, %r139, 2;
	add.s64 	%rd4, %rd2, %rd15;
	@%p2 bra 	$L__BB1_6;
	setp.ge.s32 	%p3, %r8, %r79;
	setp.ge.s32 	%p4, %r140, %r81;
	or.pred  	%p5, %p3, %p4;
	@%p5 bra 	$L__BB1_5;
	ld.global.u16 	%rs1751, [%rd4];
	st.shared.u16 	[%r13], %rs1751;
	bra.uni 	$L__BB1_6;
$L__BB1_5:
	st.shared.u16 	[%r13], %rs1749;
$L__BB1_6:
	setp.gt.u32 	%p6, %r5, 511;
	@%p6 bra 	$L__BB1_10;
	setp.lt.s32 	%p7, %r8, %r79;
	add.s32 	%r108, %r140, 4;
	setp.lt.s32 	%p8, %r108, %r81;
	and.pred  	%p9, %p7, %p8;
	@%p9 bra 	$L__BB1_9;
	st.shared.u16 	[%r13+8], %rs1749;
	bra.uni 	$L__BB1_10;
$L__BB1_9:
	mul.wide.s32 	%rd16, %r141, 2;
	add.s64 	%rd17, %rd2, %rd16;
	ld.global.u16 	%rs1752, [%rd17];
	st.shared.u16 	[%r13+8], %rs1752;
$L__BB1_10:
	setp.ge.s32 	%p10, %r9, %r80;
	setp.ge.s32 	%p11, %r143, %r81;
	or.pred  	%p12, %p10, %p11;
	@%p12 bra 	$L__BB1_12;
	ld.param.u64 	%rd47, [_Z16group_GEMM_typedILi128ELi64ELi8ELi4ELi4ELi64EEvP6__halfS1_S1_S1_Phiiib_param_4];
	ld.param.u64 	%rd46, [_Z16group_GEMM_typedILi128ELi64ELi8ELi4ELi4ELi64EEvP6__halfS1_S1_S1_Phiiib_param_1];
	cvta.to.global.u64 	%rd18, %rd46;
	mul.wide.s32 	%rd19, %r142, 2;
	add.s64 	%rd20, %rd18, %rd19;
	ld.global.u16 	%rs1754, [%rd20];
	st.shared.u16 	[%r10], %rs1754;
	shr.u32 	%r109, %r143, 6;
	mad.lo.s32 	%r110, %r109, %r80, %r9;
	mul.wide.u32 	%rd21, %r110, 2;
	add.s64 	%rd22, %rd3, %rd21;
	ld.global.u16 	%rs1755, [%rd22];
	st.shared.u16 	[%r11], %rs1755;
	shr.u32 	%r111, %r9, 6;
	mad.lo.s32 	%r112, %r109, %r12, %r111;
	cvt.u64.u32 	%rd23, %r112;
	cvta.to.global.u64 	%rd24, %rd47;
	add.s64 	%rd25, %rd24, %rd23;
	ld.global.u8 	%rs12365, [%rd25];
	bra.uni 	$L__BB1_13;
$L__BB1_12:
	st.shared.u16 	[%r10], %rs1749;
	st.shared.u16 	[%r11], %rs1749;
	mov.b16 	%rs12365, 2;
$L__BB1_13:
	ld.param.s8 	%rs12348, [_Z16group_GEMM_typedILi128ELi64ELi8ELi4ELi4ELi64EEvP6__halfS1_S1_S1_Phiiib_param_8];
	setp.ne.s16 	%p13, %rs12348, 0;
	shr.u32 	%r113, %r5, 3;
	mov.u32 	%r114, _ZZ16group_GEMM_typedILi128ELi64ELi8ELi4ELi4ELi64EEvP6__halfS1_S1_S1_PhiiibE2ST;
	add.s32 	%r115, %r114, %r113;
	st.shared.u8 	[%r115], %rs12365;
	bar.sync 	0;
	@%p13 bra 	$L__BB1_670;
	ld.shared.u16 	%rs20, [%r14];
	and.b16  	%rs21, %rs20, 32767;
	ld.shared.u16 	%rs22, [%r15];
	ld.shared.u8 	%rs7452, [%r16];
	setp.eq.s16 	%p1590, %rs7452, 0;
	@%p1590 bra 	$L__BB1_17;
	setp.ne.s16 	%p1591, %rs7452, 1;
	@%p1591 bra 	$L__BB1_18;
	setp.eq.s16 	%p1592, %rs21, 0;
	and.b16  	%rs7453, %rs22, 32767;
	setp.eq.s16 	%p1593, %rs7453, 0;
	and.b16  	%rs7454, %rs22, 3072;
	setp.eq.s16 	%p1594, %rs7454, 0;
	xor.b16  	%rs7455, %rs22, %rs20;
	and.b16  	%rs7456, %rs7455, -32768;
	selp.b16 	%rs7457, 0, %rs7453, %p1594;
	add.s16 	%rs7458, %rs7457, %rs21;
	max.u16 	%rs7459, %rs7458, 981;
	add.s16 	%rs7460, %rs7459, -981;
	and.b16  	%rs7461, %rs7460, 32767;
	or.b16  	%rs7462, %rs7461, %rs7456;
	selp.b16 	%rs7463, 0, %rs7462, %p1593;
	selp.b16 	%rs12366, 0, %rs7463, %p1592;
	bra.uni 	$L__BB1_19;
$L__BB1_17:
	// begin inline asm
	{mul.f16 %rs12366,%rs20,%rs22;
}
	// end inline asm
	bra.uni 	$L__BB1_19;
$L__BB1_18:
	setp.eq.s16 	%p1595, %rs21, 0;
	and.b16  	%rs7467, %rs22, 32767;
	setp.eq.s16 	%p1596, %rs7467, 0;
	and.b16  	%rs7468, %rs22, 1024;
	setp.eq.s16 	%p1597, %rs7468, 0;
	and.b16  	%rs7469, %rs22, 1792;
	setp.eq.s16 	%p1598, %rs7469, 256;
	setp.eq.s16 	%p1599, %rs7469, 768;
	xor.b16  	%rs7470, %rs22, %rs20;
	selp.b16 	%rs7471, 512, 0, %p1599;
	selp.b16 	%rs7472, %rs7471, %rs7467, %p1597;
	and.b16  	%rs7473, %rs7470, -32768;
	add.s16 	%rs7474, %rs7472, %rs21;
	setp.lt.u16 	%p1600, %rs7474, 970;
	selp.b16 	%rs7476, 31798, 54, %p1598;
	add.s16 	%rs7477, %rs7476, %rs7474;
	and.b16  	%rs7478, %rs7477, 32767;
	selp.b16 	%rs7479, 0, %rs7478, %p1600;
	selp.b16 	%rs7480, %rs7479, %rs7478, %p1598;
	or.b16  	%rs7481, %rs7480, %rs7473;
	selp.b16 	%rs7482, 0, %rs7481, %p1596;
	selp.b16 	%rs12366, 0, %rs7482, %p1595;
$L__BB1_19:
	// begin inline asm
	{add.f16 %rs12397,%rs12366,%rs12861;
}
	// end inline asm
	ld.shared.u16 	%rs29, [%r15+2];
	ld.shared.u8 	%rs7486, [%r16+1];
	setp.eq.s16 	%p1601, %rs7486, 0;
	@%p1601 bra 	$L__BB1_22;
	setp.ne.s16 	%p1602, %rs7486, 1;
	@%p1602 bra 	$L__BB1_23;
	setp.eq.s16 	%p1603, %rs21, 0;
	and.b16  	%rs7487, %rs29, 32767;
	setp.eq.s16 	%p1604, %rs7487, 0;
	and.b16  	%rs7488, %rs29, 3072;
	setp.eq.s16 	%p1605, %rs7488, 0;
	xor.b16  	%rs7489, %rs29, %rs20;
	and.b16  	%rs7490, %rs7489, -32768;
	selp.b16 	%rs7491, 0, %rs7487, %p1605;
	add.s16 	%rs7492, %rs7491, %rs21;
	max.u16 	%rs7493, %rs7492, 981;
	add.s16 	%rs7494, %rs7493, -981;
	and.b16  	%rs7495, %rs7494, 32767;
	or.b16  	%rs7496, %rs7495, %rs7490;
	selp.b16 	%rs7497, 0, %rs7496, %p1604;
	selp.b16 	%rs12367, 0, %rs7497, %p1603;
	bra.uni 	$L__BB1_24;
$L__BB1_22:
	// begin inline asm
	{mul.f16 %rs12367,%rs20,%rs29;
}
	// end inline asm
	bra.uni 	$L__BB1_24;
$L__BB1_23:
	setp.eq.s16 	%p1606, %rs21, 0;
	and.b16  	%rs7501, %rs29, 32767;
	setp.eq.s16 	%p1607, %rs7501, 0;
	and.b16  	%rs7502, %rs29, 1024;
	setp.eq.s16 	%p1608, %rs7502, 0;
	and.b16  	%rs7503, %rs29, 1792;
	setp.eq.s16 	%p1609, %rs7503, 256;
	setp.eq.s16 	%p1610, %rs7503, 768;
	xor.b16  	%rs7504, %rs29, %rs20;
	selp.b16 	%rs7505, 512, 0, %p1610;
	selp.b16 	%rs7506, %rs7505, %rs7501, %p1608;
	and.b16  	%rs7507, %rs7504, -32768;
	add.s16 	%rs7508, %rs7506, %rs21;
	setp.lt.u16 	%p1611, %rs7508, 970;
	selp.b16 	%rs7510, 31798, 54, %p1609;
	add.s16 	%rs7511, %rs7510, %rs7508;
	and.b16  	%rs7512, %rs7511, 32767;
	selp.b16 	%rs7513, 0, %rs7512, %p1611;
	selp.b16 	%rs7514, %rs7513, %rs7512, %p1609;
	or.b16  	%rs7515, %rs7514, %rs7507;
	selp.b16 	%rs7516, 0, %rs7515, %p1607;
	selp.b16 	%rs12367, 0, %rs7516, %p1606;
$L__BB1_24:
	// begin inline asm
	{add.f16 %rs12396,%rs12367,%rs12860;
}
	// end inline asm
	ld.shared.u16 	%rs36, [%r15+4];
	ld.shared.u8 	%rs7520, [%r16+2];
	setp.eq.s16 	%p1612, %rs7520, 0;
	@%p1612 bra 	$L__BB1_27;
	setp.ne.s16 	%p1613, %rs7520, 1;
	@%p1613 bra 	$L__BB1_28;
	setp.eq.s16 	%p1614, %rs21, 0;
	and.b16  	%rs7521, %rs36, 32767;
	setp.eq.s16 	%p1615, %rs7521, 0;
	and.b16  	%rs7522, %rs36, 3072;
	setp.eq.s16 	%p1616, %rs7522, 0;
	xor.b16  	%rs7523, %rs36, %rs20;
	and.b16  	%rs7524, %rs7523, -32768;
	selp.b16 	%rs7525, 0, %rs7521, %p1616;
	add.s16 	%rs7526, %rs7525, %rs21;
	max.u16 	%rs7527, %rs7526, 981;
	add.s16 	%rs7528, %rs7527, -981;
	and.b16  	%rs7529, %rs7528, 32767;
	or.b16  	%rs7530, %rs7529, %rs7524;
	selp.b16 	%rs7531, 0, %rs7530, %p1615;
	selp.b16 	%rs12368, 0, %rs7531, %p1614;
	bra.uni 	$L__BB1_29;
$L__BB1_27:
	// begin inline asm
	{mul.f16 %rs12368,%rs20,%rs36;
}
	// end inline asm
	bra.uni 	$L__BB1_29;
$L__BB1_28:
	setp.eq.s16 	%p1617, %rs21, 0;
	and.b16  	%rs7535, %rs36, 32767;
	setp.eq.s16 	%p1618, %rs7535, 0;
	and.b16  	%rs7536, %rs36, 1024;
	setp.eq.s16 	%p1619, %rs7536, 0;
	and.b16  	%rs7537, %rs36, 1792;
	setp.eq.s16 	%p1620, %rs7537, 256;
	setp.eq.s16 	%p1621, %rs7537, 768;
	xor.b16  	%rs7538, %rs36, %rs20;
	selp.b16 	%rs7539, 512, 0, %p1621;
	selp.b16 	%rs7540, %rs7539, %rs7535, %p1619;
	and.b16  	%rs7541, %rs7538, -32768;
	add.s16 	%rs7542, %rs7540, %rs21;
	setp.lt.u16 	%p1622, %rs7542, 970;
	selp.b16 	%rs7544, 31798, 54, %p1620;
	add.s16 	%rs7545, %rs7544, %rs7542;
	and.b16  	%rs7546, %rs7545, 32767;
	selp.b16 	%rs7547, 0, %rs7546, %p1622;
	selp.b16 	%rs7548, %rs7547, %rs7546, %p1620;
	or.b16  	%rs7549, %rs7548, %rs7541;
	selp.b16 	%rs7550, 0, %rs7549, %p1618;
	selp.b16 	%rs12368, 0, %rs7550, %p1617;
$L__BB1_29:
	// begin inline asm
	{add.f16 %rs12395,%rs12368,%rs12859;
}
	// end inline asm
	ld.shared.u16 	%rs43, [%r15+6];
	ld.shared.u8 	%rs7554, [%r16+3];
	setp.eq.s16 	%p1623, %rs7554, 0;
	@%p1623 bra 	$L__BB1_32;
	setp.ne.s16 	%p1624, %rs7554, 1;
	@%p1624 bra 	$L__BB1_33;
	setp.eq.s16 	%p1625, %rs21, 0;
	and.b16  	%rs7555, %rs43, 32767;
	setp.eq.s16 	%p1626, %rs7555, 0;
	and.b16  	%rs7556, %rs43, 3072;
	setp.eq.s16 	%p1627, %rs7556, 0;
	xor.b16  	%rs7557, %rs43, %rs20;
	and.b16  	%rs7558, %rs7557, -32768;
	selp.b16 	%rs7559, 0, %rs7555, %p1627;
	add.s16 	%rs7560, %rs7559, %rs21;
	max.u16 	%rs7561, %rs7560, 981;
	add.s16 	%rs7562, %rs7561, -981;
	and.b16  	%rs7563, %rs7562, 32767;
	or.b16  	%rs7564, %rs7563, %rs7558;
	selp.b16 	%rs7565, 0, %rs7564, %p1626;
	selp.b16 	%rs12369, 0, %rs7565, %p1625;
	bra.uni 	$L__BB1_34;
$L__BB1_32:
	// begin inline asm
	{mul.f16 %rs12369,%rs20,%rs43;
}
	// end inline asm
	bra.uni 	$L__BB1_34;
$L__BB1_33:
	setp.eq.s16 	%p1628, %rs21, 0;
	and.b16  	%rs7569, %rs43, 32767;
	setp.eq.s16 	%p1629, %rs7569, 0;
	and.b16  	%rs7570, %rs43, 1024;
	setp.eq.s16 	%p1630, %rs7570, 0;
	and.b16  	%rs7571, %rs43, 1792;
	setp.eq.s16 	%p1631, %rs7571, 256;
	setp.eq.s16 	%p1632, %rs7571, 768;
	xor.b16  	%rs7572, %rs43, %rs20;
	selp.b16 	%rs7573, 512, 0, %p1632;
	selp.b16 	%rs7574, %rs7573, %rs7569, %p1630;
	and.b16  	%rs7575, %rs7572, -32768;
	add.s16 	%rs7576, %rs7574, %rs21;
	setp.lt.u16 	%p1633, %rs7576, 970;
	selp.b16 	%rs7578, 31798, 54, %p1631;
	add.s16 	%rs7579, %rs7578, %rs7576;
	and.b16  	%rs7580, %rs7579, 32767;
	selp.b16 	%rs7581, 0, %rs7580, %p1633;
	selp.b16 	%rs7582, %rs7581, %rs7580, %p1631;
	or.b16  	%rs7583, %rs7582, %rs7575;
	selp.b16 	%rs7584, 0, %rs7583, %p1629;
	selp.b16 	%rs12369, 0, %rs7584, %p1628;
$L__BB1_34:
	// begin inline asm
	{add.f16 %rs12394,%rs12369,%rs12858;
}
	// end inline asm
	ld.shared.u16 	%rs50, [%r14+16];
	and.b16  	%rs51, %rs50, 32767;
	@%p1590 bra 	$L__BB1_37;
	setp.ne.s16 	%p1635, %rs7452, 1;
	@%p1635 bra 	$L__BB1_38;
	setp.eq.s16 	%p1636, %rs51, 0;
	and.b16  	%rs7589, %rs22, 32767;
	setp.eq.s16 	%p1637, %rs7589, 0;
	and.b16  	%rs7590, %rs22, 3072;
	setp.eq.s16 	%p1638, %rs7590, 0;
	xor.b16  	%rs7591, %rs22, %rs50;
	and.b16  	%rs7592, %rs7591, -32768;
	selp.b16 	%rs7593, 0, %rs7589, %p1638;
	add.s16 	%rs7594, %rs7593, %rs51;
	max.u16 	%rs7595, %rs7594, 981;
	add.s16 	%rs7596, %rs7595, -981;
	and.b16  	%rs7597, %rs7596, 32767;
	or.b16  	%rs7598, %rs7597, %rs7592;
	selp.b16 	%rs7599, 0, %rs7598, %p1637;
	selp.b16 	%rs12370, 0, %rs7599, %p1636;
	bra.uni 	$L__BB1_39;
$L__BB1_37:
	// begin inline asm
	{mul.f16 %rs12370,%rs50,%rs22;
}
	// end inline asm
	bra.uni 	$L__BB1_39;
$L__BB1_38:
	setp.eq.s16 	%p1639, %rs51, 0;
	and.b16  	%rs7603, %rs22, 32767;
	setp.eq.s16 	%p1640, %rs7603, 0;
	and.b16  	%rs7604, %rs22, 1024;
	setp.eq.s16 	%p1641, %rs7604, 0;
	and.b16  	%rs7605, %rs22, 1792;
	setp.eq.s16 	%p1642, %rs7605, 256;
	setp.eq.s16 	%p1643, %rs7605, 768;
	xor.b16  	%rs7606, %rs22, %rs50;
	selp.b16 	%rs7607, 512, 0, %p1643;
	selp.b16 	%rs7608, %rs7607, %rs7603, %p1641;
	and.b16  	%rs7609, %rs7606, -32768;
	add.s16 	%rs7610, %rs7608, %rs51;
	setp.lt.u16 	%p1644, %rs7610, 970;
	selp.b16 	%rs7612, 31798, 54, %p1642;
	add.s16 	%rs7613, %rs7612, %rs7610;
	and.b16  	%rs7614, %rs7613, 32767;
	selp.b16 	%rs7615, 0, %rs7614, %p1644;
	selp.b16 	%rs7616, %rs7615, %rs7614, %p1642;
	or.b16  	%rs7617, %rs7616, %rs7609;
	selp.b16 	%rs7618, 0, %rs7617, %p1640;
	selp.b16 	%rs12370, 0, %rs7618, %p1639;
$L__BB1_39:
	// begin inline asm
	{add.f16 %rs12393,%rs12370,%rs12857;
}
	// end inline asm
	@%p1601 bra 	$L__BB1_42;
	setp.ne.s16 	%p1646, %rs7486, 1;
	@%p1646 bra 	$L__BB1_43;
	setp.eq.s16 	%p1647, %rs51, 0;
	and.b16  	%rs7623, %rs29, 32767;
	setp.eq.s16 	%p1648, %rs7623, 0;
	and.b16  	%rs7624, %rs29, 3072;
	setp.eq.s16 	%p1649, %rs7624, 0;
	xor.b16  	%rs7625, %rs29, %rs50;
	and.b16  	%rs7626, %rs7625, -32768;
	selp.b16 	%rs7627, 0, %rs7623, %p1649;
	add.s16 	%rs7628, %rs7627, %rs51;
	max.u16 	%rs7629, %rs7628, 981;
	add.s16 	%rs7630, %rs7629, -981;
	and.b16  	%rs7631, %rs7630, 32767;
	or.b16  	%rs7632, %rs7631, %rs7626;
	selp.b16 	%rs7633, 0, %rs7632, %p1648;
	selp.b16 	%rs12371, 0, %rs7633, %p1647;
	bra.uni 	$L__BB1_44;
$L__BB1_42:
	// begin inline asm
	{mul.f16 %rs12371,%rs50,%rs29;
}
	// end inline asm
	bra.uni 	$L__BB1_44;
$L__BB1_43:
	setp.eq.s16 	%p1650, %rs51, 0;
	and.b16  	%rs7637, %rs29, 32767;
	setp.eq.s16 	%p1651, %rs7637, 0;
	and.b16  	%rs7638, %rs29, 1024;
	setp.eq.s16 	%p1652, %rs7638, 0;
	and.b16  	%rs7639, %rs29, 1792;
	setp.eq.s16 	%p1653, %rs7639, 256;
	setp.eq.s16 	%p1654, %rs7639, 768;
	xor.b16  	%rs7640, %rs29, %rs50;
	selp.b16 	%rs7641, 512, 0, %p1654;
	selp.b16 	%rs7642, %rs7641, %rs7637, %p1652;
	and.b16  	%rs7643, %rs7640, -32768;
	add.s16 	%rs7644, %rs7642, %rs51;
	setp.lt.u16 	%p1655, %rs7644, 970;
	selp.b16 	%rs7646, 31798, 54, %p1653;
	add.s16 	%rs7647, %rs7646, %rs7644;
	and.b16  	%rs7648, %rs7647, 32767;
	selp.b16 	%rs7649, 0, %rs7648, %p1655;
	selp.b16 	%rs7650, %rs7649, %rs7648, %p1653;
	or.b16  	%rs7651, %rs7650, %rs7643;
	selp.b16 	%rs7652, 0, %rs7651, %p1651;
	selp.b16 	%rs12371, 0, %rs7652, %p1650;
$L__BB1_44:
	// begin inline asm
	{add.f16 %rs12392,%rs12371,%rs12856;
}
	// end inline asm
	setp.eq.s16 	%p1656, %rs7520, 0;
	@%p1656 bra 	$L__BB1_47;
	setp.ne.s16 	%p1657, %rs7520, 1;
	@%p1657 bra 	$L__BB1_48;
	setp.eq.s16 	%p1658, %rs51, 0;
	and.b16  	%rs7657, %rs36, 32767;
	setp.eq.s16 	%p1659, %rs7657, 0;
	and.b16  	%rs7658, %rs36, 3072;
	setp.eq.s16 	%p1660, %rs7658, 0;
	xor.b16  	%rs7659, %rs36, %rs50;
	and.b16  	%rs7660, %rs7659, -32768;
	selp.b16 	%rs7661, 0, %rs7657, %p1660;
	add.s16 	%rs7662, %rs7661, %rs51;
	max.u16 	%rs7663, %rs7662, 981;
	add.s16 	%rs7664, %rs7663, -981;
	and.b16  	%rs7665, %rs7664, 32767;
	or.b16  	%rs7666, %rs7665, %rs7660;
	selp.b16 	%rs7667, 0, %rs7666, %p1659;
	selp.b16 	%rs12372, 0, %rs7667, %p1658;
	bra.uni 	$L__BB1_49;
$L__BB1_47:
	// begin inline asm
	{mul.f16 %rs12372,%rs50,%rs36;
}
	// end inline asm
	bra.uni 	$L__BB1_49;
$L__BB1_48:
	setp.eq.s16 	%p1661, %rs51, 0;
	and.b16  	%rs7671, %rs36, 32767;
	setp.eq.s16 	%p1662, %rs7671, 0;
	and.b16  	%rs7672, %rs36, 1024;
	setp.eq.s16 	%p1663, %rs7672, 0;
	and.b16  	%rs7673, %rs36, 1792;
	setp.eq.s16 	%p1664, %rs7673, 256;
	setp.eq.s16 	%p1665, %rs7673, 768;
	xor.b16  	%rs7674, %rs36, %rs50;
	selp.b16 	%rs7675, 512, 0, %p1665;
	selp.b16 	%rs7676, %rs7675, %rs7671, %p1663;
	and.b16  	%rs7677, %rs7674, -32768;
	add.s16 	%rs7678, %rs7676, %rs51;
	setp.lt.u16 	%p1666, %rs7678, 970;
	selp.b16 	%rs7680, 31798, 54, %p1664;
	add.s16 	%rs7681, %rs7680, %rs7678;
	and.b16  	%rs7682, %rs7681, 32767;
	selp.b16 	%rs7683, 0, %rs7682, %p1666;
	selp.b16 	%rs7684, %rs7683, %rs7682, %p1664;
	or.b16  	%rs7685, %rs7684, %rs7677;
	selp.b16 	%rs7686, 0, %rs7685, %p1662;
	selp.b16 	%rs12372, 0, %rs7686, %p1661;
$L__BB1_49:
	// begin inline asm
	{add.f16 %rs12391,%rs12372,%rs12855;
}
	// end inline asm
	setp.eq.s16 	%p1667, %rs7554, 0;
	@%p1667 bra 	$L__BB1_52;
	setp.ne.s16 	%p1668, %rs7554, 1;
	@%p1668 bra 	$L__BB1_53;
	setp.eq.s16 	%p1669, %rs51, 0;
	and.b16  	%rs7691, %rs43, 32767;
	setp.eq.s16 	%p1670, %rs7691, 0;
	and.b16  	%rs7692, %rs43, 3072;
	setp.eq.s16 	%p1671, %rs7692, 0;
	xor.b16  	%rs7693, %rs43, %rs50;
	and.b16  	%rs7694, %rs7693, -32768;
	selp.b16 	%rs7695, 0, %rs7691, %p1671;
	add.s16 	%rs7696, %rs7695, %rs51;
	max.u16 	%rs7697, %rs7696, 981;
	add.s16 	%rs7698, %rs7697, -981;
	and.b16  	%rs7699, %rs7698, 32767;
	or.b16  	%rs7700, %rs7699, %rs7694;
	selp.b16 	%rs7701, 0, %rs7700, %p1670;
	selp.b16 	%rs12373, 0, %rs7701, %p1669;
	bra.uni 	$L__BB1_54;
$L__BB1_52:
	// begin inline asm
	{mul.f16 %rs12373,%rs50,%rs43;
}
	// end inline asm
	bra.uni 	$L__BB1_54;
$L__BB1_53:
	setp.eq.s16 	%p1672, %rs51, 0;
	and.b16  	%rs7705, %rs43, 32767;
	setp.eq.s16 	%p1673, %rs7705, 0;
	and.b16  	%rs7706, %rs43, 1024;
	setp.eq.s16 	%p1674, %rs7706, 0;
	and.b16  	%rs7707, %rs43, 1792;
	setp.eq.s16 	%p1675, %rs7707, 256;
	setp.eq.s16 	%p1676, %rs7707, 768;
	xor.b16  	%rs7708, %rs43, %rs50;
	selp.b16 	%rs7709, 512, 0, %p1676;
	selp.b16 	%rs7710, %rs7709, %rs7705, %p1674;
	and.b16  	%rs7711, %rs7708, -32768;
	add.s16 	%rs7712, %rs7710, %rs51;
	setp.lt.u16 	%p1677, %rs7712, 970;
	selp.b16 	%rs7714, 31798, 54, %p1675;
	add.s16 	%rs7715, %rs7714, %rs7712;
	and.b16  	%rs7716, %rs7715, 32767;
	selp.b16 	%rs7717, 0, %rs7716, %p1677;
	selp.b16 	%rs7718, %rs7717, %rs7716, %p1675;
	or.b16  	%rs7719, %rs7718, %rs7711;
	selp.b16 	%rs7720, 0, %rs7719, %p1673;
	selp.b16 	%rs12373, 0, %rs7720, %p1672;
$L__BB1_54:
	// begin inline asm
	{add.f16 %rs12390,%rs12373,%rs12854;
}
	// end inline asm
	ld.shared.u16 	%rs72, [%r14+32];
	and.b16  	%rs73, %rs72, 32767;
	setp.eq.s16 	%p1678, %rs7452, 0;
	@%p1678 bra 	$L__BB1_57;
	setp.ne.s16 	%p1679, %rs7452, 1;
	@%p1679 bra 	$L__BB1_58;
	setp.eq.s16 	%p1680, %rs73, 0;
	and.b16  	%rs7725, %rs22, 32767;
	setp.eq.s16 	%p1681, %rs7725, 0;
	and.b16  	%rs7726, %rs22, 3072;
	setp.eq.s16 	%p1682, %rs7726, 0;
	xor.b16  	%rs7727, %rs22, %rs72;
	and.b16  	%rs7728, %rs7727, -32768;
	selp.b16 	%rs7729, 0, %rs7725, %p1682;
	add.s16 	%rs7730, %rs7729, %rs73;
	max.u16 	%rs7731, %rs7730, 981;
	add.s16 	%rs7732, %rs7731, -981;
	and.b16  	%rs7733, %rs7732, 32767;
	or.b16  	%rs7734, %rs7733, %rs7728;
	selp.b16 	%rs7735, 0, %rs7734, %p1681;
	selp.b16 	%rs12374, 0, %rs7735, %p1680;
	bra.uni 	$L__BB1_59;
$L__BB1_57:
	// begin inline asm
	{mul.f16 %rs12374,%rs72,%rs22;
}
	// end inline asm
	bra.uni 	$L__BB1_59;
$L__BB1_58:
	setp.eq.s16 	%p1683, %rs73, 0;
	and.b16  	%rs7739, %rs22, 32767;
	setp.eq.s16 	%p1684, %rs7739, 0;
	and.b16  	%rs7740, %rs22, 1024;
	setp.eq.s16 	%p1685, %rs7740, 0;
	and.b16  	%rs7741, %rs22, 1792;
	setp.eq.s16 	%p1686, %rs7741, 256;
	setp.eq.s16 	%p1687, %rs7741, 768;
	xor.b16  	%rs7742, %rs22, %rs72;
	selp.b16 	%rs7743, 512, 0, %p1687;
	selp.b16 	%rs7744, %rs7743, %rs7739, %p1685;
	and.b16  	%rs7745, %rs7742, -32768;
	add.s16 	%rs7746, %rs7744, %rs73;
	setp.lt.u16 	%p1688, %rs7746, 970;
	selp.b16 	%rs7748, 31798, 54, %p1686;
	add.s16 	%rs7749, %rs7748, %rs7746;
	and.b16  	%rs7750, %rs7749, 32767;
	selp.b16 	%rs7751, 0, %rs7750, %p1688;
	selp.b16 	%rs7752, %rs7751, %rs7750, %p1686;
	or.b16  	%rs7753, %rs7752, %rs7745;
	selp.b16 	%rs7754, 0, %rs7753, %p1684;
	selp.b16 	%rs12374, 0, %rs7754, %p1683;
$L__BB1_59:
	// begin inline asm
	{add.f16 %rs12389,%rs12374,%rs12853;
}
	// end inline asm
	setp.eq.s16 	%p1689, %rs7486, 0;
	@%p1689 bra 	$L__BB1_62;
	setp.ne.s16 	%p1690, %rs7486, 1;
	@%p1690 bra 	$L__BB1_63;
	setp.eq.s16 	%p1691, %rs73, 0;
	and.b16  	%rs7759, %rs29, 32767;
	setp.eq.s16 	%p1692, %rs7759, 0;
	and.b16  	%rs7760, %rs29, 3072;
	setp.eq.s16 	%p1693, %rs7760, 0;
	xor.b16  	%rs7761, %rs29, %rs72;
	and.b16  	%rs7762, %rs7761, -32768;
	selp.b16 	%rs7763, 0, %rs7759, %p1693;
	add.s16 	%rs7764, %rs7763, %rs73;
	max.u16 	%rs7765, %rs7764, 981;
	add.s16 	%rs7766, %rs7765, -981;
	and.b16  	%rs7767, %rs7766, 32767;
	or.b16  	%rs7768, %rs7767, %rs7762;
	selp.b16 	%rs7769, 0, %rs7768, %p1692;
	selp.b16 	%rs12375, 0, %rs7769, %p1691;
	bra.uni 	$L__BB1_64;
$L__BB1_62:
	// begin inline asm
	{mul.f16 %rs12375,%rs72,%rs29;
}
	// end inline asm
	bra.uni 	$L__BB1_64;
$L__BB1_63:
	setp.eq.s16 	%p1694, %rs73, 0;
	and.b16  	%rs7773, %rs29, 32767;
	setp.eq.s16 	%p1695, %rs7773, 0;
	and.b16  	%rs7774, %rs29, 1024;
	setp.eq.s16 	%p1696, %rs7774, 0;
	and.b16  	%rs7775, %rs29, 1792;
	setp.eq.s16 	%p1697, %rs7775, 256;
	setp.eq.s16 	%p1698, %rs7775, 768;
	xor.b16  	%rs7776, %rs29, %rs72;
	selp.b16 	%rs7777, 512, 0, %p1698;
	selp.b16 	%rs7778, %rs7777, %rs7773, %p1696;
	and.b16  	%rs7779, %rs7776, -32768;
	add.s16 	%rs7780, %rs7778, %rs73;
	setp.lt.u16 	%p1699, %rs7780, 970;
	selp.b16 	%rs7782, 31798, 54, %p1697;
	add.s16 	%rs7783, %rs7782, %rs7780;
	and.b16  	%rs7784, %rs7783, 32767;
	selp.b16 	%rs7785, 0, %rs7784, %p1699;
	selp.b16 	%rs7786, %rs7785, %rs7784, %p1697;
	or.b16  	%rs7787, %rs7786, %rs7779;
	selp.b16 	%rs7788, 0, %rs7787, %p1695;
	selp.b16 	%rs12375, 0, %rs7788, %p1694;
$L__BB1_64:
	// begin inline asm
	{add.f16 %rs12388,%rs12375,%rs12852;
}
	// end inline asm
	@%p1656 bra 	$L__BB1_67;
	setp.ne.s16 	%p1701, %rs7520, 1;
	@%p1701 bra 	$L__BB1_68;
	setp.eq.s16 	%p1702, %rs73, 0;
	and.b16  	%rs7793, %rs36, 32767;
	setp.eq.s16 	%p1703, %rs7793, 0;
	and.b16  	%rs7794, %rs36, 3072;
	setp.eq.s16 	%p1704, %rs7794, 0;
	xor.b16  	%rs7795, %rs36, %rs72;
	and.b16  	%rs7796, %rs7795, -32768;
	selp.b16 	%rs7797, 0, %rs7793, %p1704;
	add.s16 	%rs7798, %rs7797, %rs73;
	max.u16 	%rs7799, %rs7798, 981;
	add.s16 	%rs7800, %rs7799, -981;
	and.b16  	%rs7801, %rs7800, 32767;
	or.b16  	%rs7802, %rs7801, %rs7796;
	selp.b16 	%rs7803, 0, %rs7802, %p1703;
	selp.b16 	%rs12376, 0, %rs7803, %p1702;
	bra.uni 	$L__BB1_69;
$L__BB1_67:
	// begin inline asm
	{mul.f16 %rs12376,%rs72,%rs36;
}
	// end inline asm
	bra.uni 	$L__BB1_69;
$L__BB1_68:
	setp.eq.s16 	%p1705, %rs73, 0;
	and.b16  	%rs7807, %rs36, 32767;
	setp.eq.s16 	%p1706, %rs7807, 0;
	and.b16  	%rs7808, %rs36, 1024;
	setp.eq.s16 	%p1707, %rs7808, 0;
	and.b16  	%rs7809, %rs36, 1792;
	setp.eq.s16 	%p1708, %rs7809, 256;
	setp.eq.s16 	%p1709, %rs7809, 768;
	xor.b16  	%rs7810, %rs36, %rs72;
	selp.b16 	%rs7811, 512, 0, %p1709;
	selp.b16 	%rs7812, %rs7811, %rs7807, %p1707;
	and.b16  	%rs7813, %rs7810, -32768;
	add.s16 	%rs7814, %rs7812, %rs73;
	setp.lt.u16 	%p1710, %rs7814, 970;
	selp.b16 	%rs7816, 31798, 54, %p1708;
	add.s16 	%rs7817, %rs7816, %rs7814;
	and.b16  	%rs7818, %rs7817, 32767;
	selp.b16 	%rs7819, 0, %rs7818, %p1710;
	selp.b16 	%rs7820, %rs7819, %rs7818, %p1708;
	or.b16  	%rs7821, %rs7820, %rs7813;
	selp.b16 	%rs7822, 0, %rs7821, %p1706;
	selp.b16 	%rs12376, 0, %rs7822, %p1705;
$L__BB1_69:
	// begin inline asm
	{add.f16 %rs12387,%rs12376,%rs12851;
}
	// end inline asm
	@%p1667 bra 	$L__BB1_72;
	setp.ne.s16 	%p1712, %rs7554, 1;
	@%p1712 bra 	$L__BB1_73;
	setp.eq.s16 	%p1713, %rs73, 0;
	and.b16  	%rs7827, %rs43, 32767;
	setp.eq.s16 	%p1714, %rs7827, 0;
	and.b16  	%rs7828, %rs43, 3072;
	setp.eq.s16 	%p1715, %rs7828, 0;
	xor.b16  	%rs7829, %rs43, %rs72;
	and.b16  	%rs7830, %rs7829, -32768;
	selp.b16 	%rs7831, 0, %rs7827, %p1715;
	add.s16 	%rs7832, %rs7831, %rs73;
	max.u16 	%rs7833, %rs7832, 981;
	add.s16 	%rs7834, %rs7833, -981;
	and.b16  	%rs7835, %rs7834, 32767;
	or.b16  	%rs7836, %rs7835, %rs7830;
	selp.b16 	%rs7837, 0, %rs7836, %p1714;
	selp.b16 	%rs12377, 0, %rs7837, %p1713;
	bra.uni 	$L__BB1_74;
$L__BB1_72:
	// begin inline asm
	{mul.f16 %rs12377,%rs72,%rs43;
}
	// end inline asm
	bra.uni 	$L__BB1_74;
$L__BB1_73:
	setp.eq.s16 	%p1716, %rs73, 0;
	and.b16  	%rs7841, %rs43, 32767;
	setp.eq.s16 	%p1717, %rs7841, 0;
	and.b16  	%rs7842, %rs43, 1024;
	setp.eq.s16 	%p1718, %rs7842, 0;
	and.b16  	%rs7843, %rs43, 1792;
	setp.eq.s16 	%p1719, %rs7843, 256;
	setp.eq.s16 	%p1720, %rs7843, 768;
	xor.b16  	%rs7844, %rs43, %rs72;
	selp.b16 	%rs7845, 512, 0, %p1720;
	selp.b16 	%rs7846, %rs7845, %rs7841, %p1718;
	and.b16  	%rs7847, %rs7844, -32768;
	add.s16 	%rs7848, %rs7846, %rs73;
	setp.lt.u16 	%p1721, %rs7848, 970;
	selp.b16 	%rs7850, 31798, 54, %p1719;
	add.s16 	%rs7851, %rs7850, %rs7848;
	and.b16  	%rs7852, %rs7851, 32767;
	selp.b16 	%rs7853, 0, %rs7852, %p1721;
	selp.b16 	%rs7854, %rs7853, %rs7852, %p1719;
	or.b16  	%rs7855, %rs7854, %rs7847;
	selp.b16 	%rs7856, 0, %rs7855, %p1717;
	selp.b16 	%rs12377, 0, %rs7856, %p1716;
$L__BB1_74:
	// begin inline asm
	{add.f16 %rs12386,%rs12377,%rs12850;
}
	// end inline asm
	ld.shared.u16 	%rs94, [%r14+48];
	and.b16  	%rs95, %rs94, 32767;
	setp.eq.s16 	%p1722, %rs7452, 0;
	@%p1722 bra 	$L__BB1_77;
	setp.ne.s16 	%p1723, %rs7452, 1;
	@%p1723 bra 	$L__BB1_78;
	setp.eq.s16 	%p1724, %rs95, 0;
	and.b16  	%rs7861, %rs22, 32767;
	setp.eq.s16 	%p1725, %rs7861, 0;
	and.b16  	%rs7862, %rs22, 3072;
	setp.eq.s16 	%p1726, %rs7862, 0;
	xor.b16  	%rs7863, %rs22, %rs94;
	and.b16  	%rs7864, %rs7863, -32768;
	selp.b16 	%rs7865, 0, %rs7861, %p1726;
	add.s16 	%rs7866, %rs7865, %rs95;
	max.u16 	%rs7867, %rs7866, 981;
	add.s16 	%rs7868, %rs7867, -981;
	and.b16  	%rs7869, %rs7868, 32767;
	or.b16  	%rs7870, %rs7869, %rs7864;
	selp.b16 	%rs7871, 0, %rs7870, %p1725;
	selp.b16 	%rs12378, 0, %rs7871, %p1724;
	bra.uni 	$L__BB1_79;
$L__BB1_77:
	// begin inline asm
	{mul.f16 %rs12378,%rs94,%rs22;
}
	// end inline asm
	bra.uni 	$L__BB1_79;
$L__BB1_78:
	setp.eq.s16 	%p1727, %rs95, 0;
	and.b16  	%rs7875, %rs22, 32767;
	setp.eq.s16 	%p1728, %rs7875, 0;
	and.b16  	%rs7876, %rs22, 1024;
	setp.eq.s16 	%p1729, %rs7876, 0;
	and.b16  	%rs7877, %rs22, 1792;
	setp.eq.s16 	%p1730, %rs7877, 256;
	setp.eq.s16 	%p1731, %rs7877, 768;
	xor.b16  	%rs7878, %rs22, %rs94;
	selp.b16 	%rs7879, 512, 0, %p1731;
	selp.b16 	%rs7880, %rs7879, %rs7875, %p1729;
	and.b16  	%rs7881, %rs7878, -32768;
	add.s16 	%rs7882, %rs7880, %rs95;
	setp.lt.u16 	%p1732, %rs7882, 970;
	selp.b16 	%rs7884, 31798, 54, %p1730;
	add.s16 	%rs7885, %rs7884, %rs7882;
	and.b16  	%rs7886, %rs7885, 32767;
	selp.b16 	%rs7887, 0, %rs7886, %p1732;
	selp.b16 	%rs7888, %rs7887, %rs7886, %p1730;
	or.b16  	%rs7889, %rs7888, %rs7881;
	selp.b16 	%rs7890, 0, %rs7889, %p1728;
	selp.b16 	%rs12378, 0, %rs7890, %p1727;
$L__BB1_79:
	// begin inline asm
	{add.f16 %rs12385,%rs12378,%rs12849;
}
	// end inline asm
	setp.eq.s16 	%p1733, %rs7486, 0;
	@%p1733 bra 	$L__BB1_82;
	setp.ne.s16 	%p1734, %rs7486, 1;
	@%p1734 bra 	$L__BB1_83;
	setp.eq.s16 	%p1735, %rs95, 0;
	and.b16  	%rs7895, %rs29, 32767;
	setp.eq.s16 	%p1736, %rs7895, 0;
	and.b16  	%rs7896, %rs29, 3072;
	setp.eq.s16 	%p1737, %rs7896, 0;
	xor.b16  	%rs7897, %rs29, %rs94;
	and.b16  	%rs7898, %rs7897, -32768;
	selp.b16 	%rs7899, 0, %rs7895, %p1737;
	add.s16 	%rs7900, %rs7899, %rs95;
	max.u16 	%rs7901, %rs7900, 981;
	add.s16 	%rs7902, %rs7901, -981;
	and.b16  	%rs7903, %rs7902, 32767;
	or.b16  	%rs7904, %rs7903, %rs7898;
	selp.b16 	%rs7905, 0, %rs7904, %p1736;
	selp.b16 	%rs12379, 0, %rs7905, %p1735;
	bra.uni 	$L__BB1_84;
$L__BB1_82:
	// begin inline asm
	{mul.f16 %rs12379,%rs94,%rs29;
}
	// end inline asm
	bra.uni 	$L__BB1_84;
$L__BB1_83:
	setp.eq.s16 	%p1738, %rs95, 0;
	and.b16  	%rs7909, %rs29, 32767;
	setp.eq.s16 	%p1739, %rs7909, 0;
	and.b16  	%rs7910, %rs29, 1024;
	setp.eq.s16 	%p1740, %rs7910, 0;
	and.b16  	%rs7911, %rs29, 1792;
	setp.eq.s16 	%p1741, %rs7911, 256;
	setp.eq.s16 	%p1742, %rs7911, 768;
	xor.b16  	%rs7912, %rs29, %rs94;
	selp.b16 	%rs7913, 512, 0, %p1742;
	selp.b16 	%rs7914, %rs7913, %rs7909, %p1740;
	and.b16  	%rs7915, %rs7912, -32768;
	add.s16 	%rs7916, %rs7914, %rs95;
	setp.lt.u16 	%p1743, %rs7916, 970;
	selp.b16 	%rs7918, 31798, 54, %p1741;
	add.s16 	%rs7919, %rs7918, %rs7916;
	and.b16  	%rs7920, %rs7919, 32767;
	selp.b16 	%rs7921, 0, %rs7920, %p1743;
	selp.b16 	%rs7922, %rs7921, %rs7920, %p1741;
	or.b16  	%rs7923, %rs7922, %rs7915;
	selp.b16 	%rs7924, 0, %rs7923, %p1739;
	selp.b16 	%rs12379, 0, %rs7924, %p1738;
$L__BB1_84:
	// begin inline asm
	{add.f16 %rs12384,%rs12379,%rs12848;
}
	// end inline asm
	setp.eq.s16 	%p1744, %rs7520, 0;
	@%p1744 bra 	$L__BB1_87;
	setp.ne.s16 	%p1745, %rs7520, 1;
	@%p1745 bra 	$L__BB1_88;
	setp.eq.s16 	%p1746, %rs95, 0;
	and.b16  	%rs7929, %rs36, 32767;
	setp.eq.s16 	%p1747, %rs7929, 0;
	and.b16  	%rs7930, %rs36, 3072;
	setp.eq.s16 	%p1748, %rs7930, 0;
	xor.b16  	%rs7931, %rs36, %rs94;
	and.b16  	%rs7932, %rs7931, -32768;
	selp.b16 	%rs7933, 0, %rs7929, %p1748;
	add.s16 	%rs7934, %rs7933, %rs95;
	max.u16 	%rs7935, %rs7934, 981;
	add.s16 	%rs7936, %rs7935, -981;
	and.b16  	%rs7937, %rs7936, 32767;
	or.b16  	%rs7938, %rs7937, %rs7932;
	selp.b16 	%rs7939, 0, %rs7938, %p1747;
	selp.b16 	%rs12380, 0, %rs7939, %p1746;
	bra.uni 	$L__BB1_89;
$L__BB1_87:
	// begin inline asm
	{mul.f16 %rs12380,%rs94,%rs36;
}
	// end inline asm
	bra.uni 	$L__BB1_89;
$L__BB1_88:
	setp.eq.s16 	%p1749, %rs95, 0;
	and.b16  	%rs7943, %rs36, 32767;
	setp.eq.s16 	%p1750, %rs7943, 0;
	and.b16  	%rs7944, %rs36, 1024;
	setp.eq.s16 	%p1751, %rs7944, 0;
	and.b16  	%rs7945, %rs36, 1792;
	setp.eq.s16 	%p1752, %rs7945, 256;
	setp.eq.s16 	%p1753, %rs7945, 768;
	xor.b16  	%rs7946, %rs36, %rs94;
	selp.b16 	%rs7947, 512, 0, %p1753;
	selp.b16 	%rs7948, %rs7947, %rs7943, %p1751;
	and.b16  	%rs7949, %rs7946, -32768;
	add.s16 	%rs7950, %rs7948, %rs95;
	setp.lt.u16 	%p1754, %rs7950, 970;
	selp.b16 	%rs7952, 31798, 54, %p1752;
	add.s16 	%rs7953, %rs7952, %rs7950;
	and.b16  	%rs7954, %rs7953, 32767;
	selp.b16 	%rs7955, 0, %rs7954, %p1754;
	selp.b16 	%rs7956, %rs7955, %rs7954, %p1752;
	or.b16  	%rs7957, %rs7956, %rs7949;
	selp.b16 	%rs7958, 0, %rs7957, %p1750;
	selp.b16 	%rs12380, 0, %rs7958, %p1749;
$L__BB1_89:
	// begin inline asm
	{add.f16 %rs12383,%rs12380,%rs12847;
}
	// end inline asm
	setp.eq.s16 	%p1755, %rs7554, 0;
	@%p1755 bra 	$L__BB1_92;
	setp.ne.s16 	%p1756, %rs7554, 1;
	@%p1756 bra 	$L__BB1_93;
	setp.eq.s16 	%p1757, %rs95, 0;
	and.b16  	%rs7963, %rs43, 32767;
	setp.eq.s16 	%p1758, %rs7963, 0;
	and.b16  	%rs7964, %rs43, 3072;
	setp.eq.s16 	%p1759, %rs7964, 0;
	xor.b16  	%rs7965, %rs43, %rs94;
	and.b16  	%rs7966, %rs7965, -32768;
	selp.b16 	%rs7967, 0, %rs7963, %p1759;
	add.s16 	%rs7968, %rs7967, %rs95;
	max.u16 	%rs7969, %rs7968, 981;
	add.s16 	%rs7970, %rs7969, -981;
	and.b16  	%rs7971, %rs7970, 32767;
	or.b16  	%rs7972, %rs7971, %rs7966;
	selp.b16 	%rs7973, 0, %rs7972, %p1758;
	selp.b16 	%rs12381, 0, %rs7973, %p1757;
	bra.uni 	$L__BB1_94;
$L__BB1_92:
	// begin inline asm
	{mul.f16 %rs12381,%rs94,%rs43;
}
	// end inline asm
	bra.uni 	$L__BB1_94;
$L__BB1_93:
	setp.eq.s16 	%p1760, %rs95, 0;
	and.b16  	%rs7977, %rs43, 32767;
	setp.eq.s16 	%p1761, %rs7977, 0;
	and.b16  	%rs7978, %rs43, 1024;
	setp.eq.s16 	%p1762, %rs7978, 0;
	and.b16  	%rs7979, %rs43, 1792;
	setp.eq.s16 	%p1763, %rs7979, 256;
	setp.eq.s16 	%p1764, %rs7979, 768;
	xor.b16  	%rs7980, %rs43, %rs94;
	selp.b16 	%rs7981, 512, 0, %p1764;
	selp.b16 	%rs7982, %rs7981, %rs7977, %p1762;
	and.b16  	%rs7983, %rs7980, -32768;
	add.s16 	%rs7984, %rs7982, %rs95;
	setp.lt.u16 	%p1765, %rs7984, 970;
	selp.b16 	%rs7986, 31798, 54, %p1763;
	add.s16 	%rs7987, %rs7986, %rs7984;
	and.b16  	%rs7988, %rs7987, 32767;
	selp.b16 	%rs7989, 0, %rs7988, %p1765;
	selp.b16 	%rs7990, %rs7989, %rs7988, %p1763;
	or.b16  	%rs7991, %rs7990, %rs7983;
	selp.b16 	%rs7992, 0, %rs7991, %p1761;
	selp.b16 	%rs12381, 0, %rs7992, %p1760;
$L__BB1_94:
	// begin inline asm
	{add.f16 %rs12382,%rs12381,%rs12846;
}
	// end inline asm
	add.s32 	%r146, %r160, 1;
	setp.eq.s32 	%p1766, %r146, 64;
	@%p1766 bra 	$L__BB1_669;
$L__BB1_95:
	ld.shared.u16 	%rs132, [%r14+2];
	and.b16  	%rs133, %rs132, 32767;
	ld.shared.u16 	%rs134, [%r15+128];
	@%p1722 bra 	$L__BB1_98;
	setp.ne.s16 	%p1768, %rs7452, 1;
	@%p1768 bra 	$L__BB1_99;
	setp.eq.s16 	%p1769, %rs133, 0;
	and.b16  	%rs8061, %rs134, 32767;
	setp.eq.s16 	%p1770, %rs8061, 0;
	and.b16  	%rs8062, %rs134, 3072;
	setp.eq.s16 	%p1771, %rs8062, 0;
	xor.b16  	%rs8063, %rs134, %rs132;
	and.b16  	%rs8064, %rs8063, -32768;
	selp.b16 	%rs8065, 0, %rs8061, %p1771;
	add.s16 	%rs8066, %rs8065, %rs133;
	max.u16 	%rs8067, %rs8066, 981;
	add.s16 	%rs8068, %rs8067, -981;
	and.b16  	%rs8069, %rs8068, 32767;
	or.b16  	%rs8070, %rs8069, %rs8064;
	selp.b16 	%rs8071, 0, %rs8070, %p1770;
	selp.b16 	%rs12398, 0, %rs8071, %p1769;
	bra.uni 	$L__BB1_100;
$L__BB1_98:
	// begin inline asm
	{mul.f16 %rs12398,%rs132,%rs134;
}
	// end inline asm
	bra.uni 	$L__BB1_100;
$L__BB1_99:
	setp.eq.s16 	%p1772, %rs133, 0;
	and.b16  	%rs8075, %rs134, 32767;
	setp.eq.s16 	%p1773, %rs8075, 0;
	and.b16  	%rs8076, %rs134, 1024;
	setp.eq.s16 	%p1774, %rs8076, 0;
	and.b16  	%rs8077, %rs134, 1792;
	setp.eq.s16 	%p1775, %rs8077, 256;
	setp.eq.s16 	%p1776, %rs8077, 768;
	xor.b16  	%rs8078, %rs134, %rs132;
	selp.b16 	%rs8079, 512, 0, %p1776;
	selp.b16 	%rs8080, %rs8079, %rs8075, %p1774;
	and.b16  	%rs8081, %rs8078, -32768;
	add.s16 	%rs8082, %rs8080, %rs133;
	setp.lt.u16 	%p1777, %rs8082, 970;
	selp.b16 	%rs8084, 31798, 54, %p1775;
	add.s16 	%rs8085, %rs8084, %rs8082;
	and.b16  	%rs8086, %rs8085, 32767;
	selp.b16 	%rs8087, 0, %rs8086, %p1777;
	selp.b16 	%rs8088, %rs8087, %rs8086, %p1775;
	or.b16  	%rs8089, %rs8088, %rs8081;
	selp.b16 	%rs8090, 0, %rs8089, %p1773;
	selp.b16 	%rs12398, 0, %rs8090, %p1772;
$L__BB1_100:
	// begin inline asm
	{add.f16 %rs12429,%rs12398,%rs12397;
}
	// end inline asm
	ld.shared.u16 	%rs140, [%r15+130];
	@%p1733 bra 	$L__BB1_103;
	setp.ne.s16 	%p1779, %rs7486, 1;
	@%p1779 bra 	$L__BB1_104;
	setp.eq.s16 	%p1780, %rs133, 0;
	and.b16  	%rs8095, %rs140, 32767;
	setp.eq.s16 	%p1781, %rs8095, 0;
	and.b16  	%rs8096, %rs140, 3072;
	setp.eq.s16 	%p1782, %rs8096, 0;
	xor.b16  	%rs8097, %rs140, %rs132;
	and.b16  	%rs8098, %rs8097, -32768;
	selp.b16 	%rs8099, 0, %rs8095, %p1782;
	add.s16 	%rs8100, %rs8099, %rs133;
	max.u16 	%rs8101, %rs8100, 981;
	add.s16 	%rs8102, %rs8101, -981;
	and.b16  	%rs8103, %rs8102, 32767;
	or.b16  	%rs8104, %rs8103, %rs8098;
	selp.b16 	%rs8105, 0, %rs8104, %p1781;
	selp.b16 	%rs12399, 0, %rs8105, %p1780;
	bra.uni 	$L__BB1_105;
$L__BB1_103:
	// begin inline asm
	{mul.f16 %rs12399,%rs132,%rs140;
}
	// end inline asm
	bra.uni 	$L__BB1_105;
$L__BB1_104:
	setp.eq.s16 	%p1783, %rs133, 0;
	and.b16  	%rs8109, %rs140, 32767;
	setp.eq.s16 	%p1784, %rs8109, 0;
	and.b16  	%rs8110, %rs140, 1024;
	setp.eq.s16 	%p1785, %rs8110, 0;
	and.b16  	%rs8111, %rs140, 1792;
	setp.eq.s16 	%p1786, %rs8111, 256;
	setp.eq.s16 	%p1787, %rs8111, 768;
	xor.b16  	%rs8112, %rs140, %rs132;
	selp.b16 	%rs8113, 512, 0, %p1787;
	selp.b16 	%rs8114, %rs8113, %rs8109, %p1785;
	and.b16  	%rs8115, %rs8112, -32768;
	add.s16 	%rs8116, %rs8114, %rs133;
	setp.lt.u16 	%p1788, %rs8116, 970;
	selp.b16 	%rs8118, 31798, 54, %p1786;
	add.s16 	%rs8119, %rs8118, %rs8116;
	and.b16  	%rs8120, %rs8119, 32767;
	selp.b16 	%rs8121, 0, %rs8120, %p1788;
	selp.b16 	%rs8122, %rs8121, %rs8120, %p1786;
	or.b16  	%rs8123, %rs8122, %rs8115;
	selp.b16 	%rs8124, 0, %rs8123, %p1784;
	selp.b16 	%rs12399, 0, %rs8124, %p1783;
$L__BB1_105:
	// begin inline asm
	{add.f16 %rs12428,%rs12399,%rs12396;
}
	// end inline asm
	ld.shared.u16 	%rs146, [%r15+132];
	setp.eq.s16 	%p1789, %rs7520, 0;
	@%p1789 bra 	$L__BB1_108;
	setp.ne.s16 	%p1790, %rs7520, 1;
	@%p1790 bra 	$L__BB1_109;
	setp.eq.s16 	%p1791, %rs133, 0;
	and.b16  	%rs8129, %rs146, 32767;
	setp.eq.s16 	%p1792, %rs8129, 0;
	and.b16  	%rs8130, %rs146, 3072;
	setp.eq.s16 	%p1793, %rs8130, 0;
	xor.b16  	%rs8131, %rs146, %rs132;
	and.b16  	%rs8132, %rs8131, -32768;
	selp.b16 	%rs8133, 0, %rs8129, %p1793;
	add.s16 	%rs8134, %rs8133, %rs133;
	max.u16 	%rs8135, %rs8134, 981;
	add.s16 	%rs8136, %rs8135, -981;
	and.b16  	%rs8137, %rs8136, 32767;
	or.b16  	%rs8138, %rs8137, %rs8132;
	selp.b16 	%rs8139, 0, %rs8138, %p1792;
	selp.b16 	%rs12400, 0, %rs8139, %p1791;
	bra.uni 	$L__BB1_110;
$L__BB1_108:
	// begin inline asm
	{mul.f16 %rs12400,%rs132,%rs146;
}
	// end inline asm
	bra.uni 	$L__BB1_110;
$L__BB1_109:
	setp.eq.s16 	%p1794, %rs133, 0;
	and.b16  	%rs8143, %rs146, 32767;
	setp.eq.s16 	%p1795, %rs8143, 0;
	and.b16  	%rs8144, %rs146, 1024;
	setp.eq.s16 	%p1796, %rs8144, 0;
	and.b16  	%rs8145, %rs146, 1792;
	setp.eq.s16 	%p1797, %rs8145, 256;
	setp.eq.s16 	%p1798, %rs8145, 768;
	xor.b16  	%rs8146, %rs146, %rs132;
	selp.b16 	%rs8147, 512, 0, %p1798;
	selp.b16 	%rs8148, %rs8147, %rs8143, %p1796;
	and.b16  	%rs8149, %rs8146, -32768;
	add.s16 	%rs8150, %rs8148, %rs133;
	setp.lt.u16 	%p1799, %rs8150, 970;
	selp.b16 	%rs8152, 31798, 54, %p1797;
	add.s16 	%rs8153, %rs8152, %rs8150;
	and.b16  	%rs8154, %rs8153, 32767;
	selp.b16 	%rs8155, 0, %rs8154, %p1799;
	selp.b16 	%rs8156, %rs8155, %rs8154, %p1797;
	or.b16  	%rs8157, %rs8156, %rs8149;
	selp.b16 	%rs8158, 0, %rs8157, %p1795;
	selp.b16 	%rs12400, 0, %rs8158, %p1794;
$L__BB1_110:
	// begin inline asm
	{add.f16 %rs12427,%rs12400,%rs12395;
}
	// end inline asm
	ld.shared.u16 	%rs152, [%r15+134];
	setp.eq.s16 	%p1800, %rs7554, 0;
	@%p1800 bra 	$L__BB1_113;
	setp.ne.s16 	%p1801, %rs7554, 1;
	@%p1801 bra 	$L__BB1_114;
	setp.eq.s16 	%p1802, %rs133, 0;
	and.b16  	%rs8163, %rs152, 32767;
	setp.eq.s16 	%p1803, %rs8163, 0;
	and.b16  	%rs8164, %rs152, 3072;
	setp.eq.s16 	%p1804, %rs8164, 0;
	xor.b16  	%rs8165, %rs152, %rs132;
	and.b16  	%rs8166, %rs8165, -32768;
	selp.b16 	%rs8167, 0, %rs8163, %p1804;
	add.s16 	%rs8168, %rs8167, %rs133;
	max.u16 	%rs8169, %rs8168, 981;
	add.s16 	%rs8170, %rs8169, -981;
	and.b16  	%rs8171, %rs8170, 32767;
	or.b16  	%rs8172, %rs8171, %rs8166;
	selp.b16 	%rs8173, 0, %rs8172, %p1803;
	selp.b16 	%rs12401, 0, %rs8173, %p1802;
	bra.uni 	$L__BB1_115;
$L__BB1_113:
	// begin inline asm
	{mul.f16 %rs12401,%rs132,%rs152;
}
	// end inline asm
	bra.uni 	$L__BB1_115;
$L__BB1_114:
	setp.eq.s16 	%p1805, %rs133, 0;
	and.b16  	%rs8177, %rs152, 32767;
	setp.eq.s16 	%p1806, %rs8177, 0;
	and.b16  	%rs8178, %rs152, 1024;
	setp.eq.s16 	%p1807, %rs8178, 0;
	and.b16  	%rs8179, %rs152, 1792;
	setp.eq.s16 	%p1808, %rs8179, 256;
	setp.eq.s16 	%p1809, %rs8179, 768;
	xor.b16  	%rs8180, %rs152, %rs132;
	selp.b16 	%rs8181, 512, 0, %p1809;
	selp.b16 	%rs8182, %rs8181, %rs8177, %p1807;
	and.b16  	%rs8183, %rs8180, -32768;
	add.s16 	%rs8184, %rs8182, %rs133;
	setp.lt.u16 	%p1810, %rs8184, 970;
	selp.b16 	%rs8186, 31798, 54, %p1808;
	add.s16 	%rs8187, %rs8186, %rs8184;
	and.b16  	%rs8188, %rs8187, 32767;
	selp.b16 	%rs8189, 0, %rs8188, %p1810;
	selp.b16 	%rs8190, %rs8189, %rs8188, %p1808;
	or.b16  	%rs8191, %rs8190, %rs8183;
	selp.b16 	%rs8192, 0, %rs8191, %p1806;
	selp.b16 	%rs12401, 0, %rs8192, %p1805;
$L__BB1_115:
	// begin inline asm
	{add.f16 %rs12426,%rs12401,%rs12394;
}
	// end inline asm
	ld.shared.u16 	%rs158, [%r14+18];
	and.b16  	%rs159, %rs158, 32767;
	setp.eq.s16 	%p1811, %rs7452, 0;
	@%p1811 bra 	$L__BB1_118;
	setp.ne.s16 	%p1812, %rs7452, 1;
	@%p1812 bra 	$L__BB1_119;
	setp.eq.s16 	%p1813, %rs159, 0;
	and.b16  	%rs8197, %rs134, 32767;
	setp.eq.s16 	%p1814, %rs8197, 0;
	and.b16  	%rs8198, %rs134, 3072;
	setp.eq.s16 	%p1815, %rs8198, 0;
	xor.b16  	%rs8199, %rs134, %rs158;
	and.b16  	%rs8200, %rs8199, -32768;
	selp.b16 	%rs8201, 0, %rs8197, %p1815;
	add.s16 	%rs8202, %rs8201, %rs159;
	max.u16 	%rs8203, %rs8202, 981;
	add.s16 	%rs8204, %rs8203, -981;
	and.b16  	%rs8205, %rs8204, 32767;
	or.b16  	%rs8206, %rs8205, %rs8200;
	selp.b16 	%rs8207, 0, %rs8206, %p1814;
	selp.b16 	%rs12402, 0, %rs8207, %p1813;
	bra.uni 	$L__BB1_120;
$L__BB1_118:
	// begin inline asm
	{mul.f16 %rs12402,%rs158,%rs134;
}
	// end inline asm
	bra.uni 	$L__BB1_120;
$L__BB1_119:
	setp.eq.s16 	%p1816, %rs159, 0;
	and.b16  	%rs8211, %rs134, 32767;
	setp.eq.s16 	%p1817, %rs8211, 0;
	and.b16  	%rs8212, %rs134, 1024;
	setp.eq.s16 	%p1818, %rs8212, 0;
	and.b16  	%rs8213, %rs134, 1792;
	setp.eq.s16 	%p1819, %rs8213, 256;
	setp.eq.s16 	%p1820, %rs8213, 768;
	xor.b16  	%rs8214, %rs134, %rs158;
	selp.b16 	%rs8215, 512, 0, %p1820;
	selp.b16 	%rs8216, %rs8215, %rs8211, %p1818;
	and.b16  	%rs8217, %rs8214, -32768;
	add.s16 	%rs8218, %rs8216, %rs159;
	setp.lt.u16 	%p1821, %rs8218, 970;
	selp.b16 	%rs8220, 31798, 54, %p1819;
	add.s16 	%rs8221, %rs8220, %rs8218;
	and.b16  	%rs8222, %rs8221, 32767;
	selp.b16 	%rs8223, 0, %rs8222, %p1821;
	selp.b16 	%rs8224, %rs8223, %rs8222, %p1819;
	or.b16  	%rs8225, %rs8224, %rs8217;
	selp.b16 	%rs8226, 0, %rs8225, %p1817;
	selp.b16 	%rs12402, 0, %rs8226, %p1816;
$L__BB1_120:
	// begin inline asm
	{add.f16 %rs12425,%rs12402,%rs12393;
}
	// end inline asm
	setp.eq.s16 	%p1822, %rs7486, 0;
	@%p1822 bra 	$L__BB1_123;
	setp.ne.s16 	%p1823, %rs7486, 1;
	@%p1823 bra 	$L__BB1_124;
	setp.eq.s16 	%p1824, %rs159, 0;
	and.b16  	%rs8231, %rs140, 32767;
	setp.eq.s16 	%p1825, %rs8231, 0;
	and.b16  	%rs8232, %rs140, 3072;
	setp.eq.s16 	%p1826, %rs8232, 0;
	xor.b16  	%rs8233, %rs140, %rs158;
	and.b16  	%rs8234, %rs8233, -32768;
	selp.b16 	%rs8235, 0, %rs8231, %p1826;
	add.s16 	%rs8236, %rs8235, %rs159;
	max.u16 	%rs8237, %rs8236, 981;
	add.s16 	%rs8238, %rs8237, -981;
	and.b16  	%rs8239, %rs8238, 32767;
	or.b16  	%rs8240, %rs8239, %rs8234;
	selp.b16 	%rs8241, 0, %rs8240, %p1825;
	selp.b16 	%rs12403, 0, %rs8241, %p1824;
	bra.uni 	$L__BB1_125;
$L__BB1_123:
	// begin inline asm
	{mul.f16 %rs12403,%rs158,%rs140;
}
	// end inline asm
	bra.uni 	$L__BB1_125;
$L__BB1_124:
	setp.eq.s16 	%p1827, %rs159, 0;
	and.b16  	%rs8245, %rs140, 32767;
	setp.eq.s16 	%p1828, %rs8245, 0;
	and.b16  	%rs8246, %rs140, 1024;
	setp.eq.s16 	%p1829, %rs8246, 0;
	and.b16  	%rs8247, %rs140, 1792;
	setp.eq.s16 	%p1830, %rs8247, 256;
	setp.eq.s16 	%p1831, %rs8247, 768;
	xor.b16  	%rs8248, %rs140, %rs158;
	selp.b16 	%rs8249, 512, 0, %p1831;
	selp.b16 	%rs8250, %rs8249, %rs8245, %p1829;
	and.b16  	%rs8251, %rs8248, -32768;
	add.s16 	%rs8252, %rs8250, %rs159;
	setp.lt.u16 	%p1832, %rs8252, 970;
	selp.b16 	%rs8254, 31798, 54, %p1830;
	add.s16 	%rs8255, %rs8254, %rs8252;
	and.b16  	%rs8256, %rs8255, 32767;
	selp.b16 	%rs8257, 0, %rs8256, %p1832;
	selp.b16 	%rs8258, %rs8257, %rs8256, %p1830;
	or.b16  	%rs8259, %rs8258, %rs8251;
	selp.b16 	%rs8260, 0, %rs8259, %p1828;
	selp.b16 	%rs12403, 0, %rs8260, %p1827;
$L__BB1_125:
	// begin inline asm
	{add.f16 %rs12424,%rs12403,%rs12392;
}
	// end inline asm
	@%p1789 bra 	$L__BB1_128;
	setp.ne.s16 	%p1834, %rs7520, 1;
	@%p1834 bra 	$L__BB1_129;
	setp.eq.s16 	%p1835, %rs159, 0;
	and.b16  	%rs8265, %rs146, 32767;
	setp.eq.s16 	%p1836, %rs8265, 0;
	and.b16  	%rs8266, %rs146, 3072;
	setp.eq.s16 	%p1837, %rs8266, 0;
	xor.b16  	%rs8267, %rs146, %rs158;
	and.b16  	%rs8268, %rs8267, -32768;
	selp.b16 	%rs8269, 0, %rs8265, %p1837;
	add.s16 	%rs8270, %rs8269, %rs159;
	max.u16 	%rs8271, %rs8270, 981;
	add.s16 	%rs8272, %rs8271, -981;
	and.b16  	%rs8273, %rs8272, 32767;
	or.b16  	%rs8274, %rs8273, %rs8268;
	selp.b16 	%rs8275, 0, %rs8274, %p1836;
	selp.b16 	%rs12404, 0, %rs8275, %p1835;
	bra.uni 	$L__BB1_130;
$L__BB1_128:
	// begin inline asm
	{mul.f16 %rs12404,%rs158,%rs146;
}
	// end inline asm
	bra.uni 	$L__BB1_130;
$L__BB1_129:
	setp.eq.s16 	%p1838, %rs159, 0;
	and.b16  	%rs8279, %rs146, 32767;
	setp.eq.s16 	%p1839, %rs8279, 0;
	and.b16  	%rs8280, %rs146, 1024;
	setp.eq.s16 	%p1840, %rs8280, 0;
	and.b16  	%rs8281, %rs146, 1792;
	setp.eq.s16 	%p1841, %rs8281, 256;
	setp.eq.s16 	%p1842, %rs8281, 768;
	xor.b16  	%rs8282, %rs146, %rs158;
	selp.b16 	%rs8283, 512, 0, %p1842;
	selp.b16 	%rs8284, %rs8283, %rs8279, %p1840;
	and.b16  	%rs8285, %rs8282, -32768;
	add.s16 	%rs8286, %rs8284, %rs159;
	setp.lt.u16 	%p1843, %rs8286, 970;
	selp.b16 	%rs8288, 31798, 54, %p1841;
	add.s16 	%rs8289, %rs8288, %rs8286;
	and.b16  	%rs8290, %rs8289, 32767;
	selp.b16 	%rs8291, 0, %rs8290, %p1843;
	selp.b16 	%rs8292, %rs8291, %rs8290, %p1841;
	or.b16  	%rs8293, %rs8292, %rs8285;
	selp.b16 	%rs8294, 0, %rs8293, %p1839;
	selp.b16 	%rs12404, 0, %rs8294, %p1838;
$L__BB1_130:
	// begin inline asm
	{add.f16 %rs12423,%rs12404,%rs12391;
}
	// end inline asm
	@%p1800 bra 	$L__BB1_133;
	setp.ne.s16 	%p1845, %rs7554, 1;
	@%p1845 bra 	$L__BB1_134;
	setp.eq.s16 	%p1846, %rs159, 0;
	and.b16  	%rs8299, %rs152, 32767;
	setp.eq.s16 	%p1847, %rs8299, 0;
	and.b16  	%rs8300, %rs152, 3072;
	setp.eq.s16 	%p1848, %rs8300, 0;
	xor.b16  	%rs8301, %rs152, %rs158;
	and.b16  	%rs8302, %rs8301, -32768;
	selp.b16 	%rs8303, 0, %rs8299, %p1848;
	add.s16 	%rs8304, %rs8303, %rs159;
	max.u16 	%rs8305, %rs8304, 981;
	add.s16 	%rs8306, %rs8305, -981;
	and.b16  	%rs8307, %rs8306, 32767;
	or.b16  	%rs8308, %rs8307, %rs8302;
	selp.b16 	%rs8309, 0, %rs8308, %p1847;
	selp.b16 	%rs12405, 0, %rs8309, %p1846;
	bra.uni 	$L__BB1_135;
$L__BB1_133:
	// begin inline asm
	{mul.f16 %rs12405,%rs158,%rs152;
}
	// end inline asm
	bra.uni 	$L__BB1_135;
$L__BB1_134:
	setp.eq.s16 	%p1849, %rs159, 0;
	and.b16  	%rs8313, %rs152, 32767;
	setp.eq.s16 	%p1850, %rs8313, 0;
	and.b16  	%rs8314, %rs152, 1024;
	setp.eq.s16 	%p1851, %rs8314, 0;
	and.b16  	%rs8315, %rs152, 1792;
	setp.eq.s16 	%p1852, %rs8315, 256;
	setp.eq.s16 	%p1853, %rs8315, 768;
	xor.b16  	%rs8316, %rs152, %rs158;
	selp.b16 	%rs8317, 512, 0, %p1853;
	selp.b16 	%rs8318, %rs8317, %rs8313, %p1851;
	and.b16  	%rs8319, %rs8316, -32768;
	add.s16 	%rs8320, %rs8318, %rs159;
	setp.lt.u16 	%p1854, %rs8320, 970;
	selp.b16 	%rs8322, 31798, 54, %p1852;
	add.s16 	%rs8323, %rs8322, %rs8320;
	and.b16  	%rs8324, %rs8323, 32767;
	selp.b16 	%rs8325, 0, %rs8324, %p1854;
	selp.b16 	%rs8326, %rs8325, %rs8324, %p1852;
	or.b16  	%rs8327, %rs8326, %rs8319;
	selp.b16 	%rs8328, 0, %rs8327, %p1850;
	selp.b16 	%rs12405, 0, %rs8328, %p1849;
$L__BB1_135:
	// begin inline asm
	{add.f16 %rs12422,%rs12405,%rs12390;
}
	// end inline asm
	ld.shared.u16 	%rs180, [%r14+34];
	and.b16  	%rs181, %rs180, 32767;
	setp.eq.s16 	%p1855, %rs7452, 0;
	@%p1855 bra 	$L__BB1_138;
	setp.ne.s16 	%p1856, %rs7452, 1;
	@%p1856 bra 	$L__BB1_139;
	setp.eq.s16 	%p1857, %rs181, 0;
	and.b16  	%rs8333, %rs134, 32767;
	setp.eq.s16 	%p1858, %rs8333, 0;
	and.b16  	%rs8334, %rs134, 3072;
	setp.eq.s16 	%p1859, %rs8334, 0;
	xor.b16  	%rs8335, %rs134, %rs180;
	and.b16  	%rs8336, %rs8335, -32768;
	selp.b16 	%rs8337, 0, %rs8333, %p1859;
	add.s16 	%rs8338, %rs8337, %rs181;
	max.u16 	%rs8339, %rs8338, 981;
	add.s16 	%rs8340, %rs8339, -981;
	and.b16  	%rs8341, %rs8340, 32767;
	or.b16  	%rs8342, %rs8341, %rs8336;
	selp.b16 	%rs8343, 0, %rs8342, %p1858;
	selp.b16 	%rs12406, 0, %rs8343, %p1857;
	bra.uni 	$L__BB1_140;
$L__BB1_138:
	// begin inline asm
	{mul.f16 %rs12406,%rs180,%rs134;
}
	// end inline asm
	bra.uni 	$L__BB1_140;
$L__BB1_139:
	setp.eq.s16 	%p1860, %rs181, 0;
	and.b16  	%rs8347, %rs134, 32767;
	setp.eq.s16 	%p1861, %rs8347, 0;
	and.b16  	%rs8348, %rs134, 1024;
	setp.eq.s16 	%p1862, %rs8348, 0;
	and.b16  	%rs8349, %rs134, 1792;
	setp.eq.s16 	%p1863, %rs8349, 256;
	setp.eq.s16 	%p1864, %rs8349, 768;
	xor.b16  	%rs8350, %rs134, %rs180;
	selp.b16 	%rs8351, 512, 0, %p1864;
	selp.b16 	%rs8352, %rs8351, %rs8347, %p1862;
	and.b16  	%rs8353, %rs8350, -32768;
	add.s16 	%rs8354, %rs8352, %rs181;
	setp.lt.u16 	%p1865, %rs8354, 970;
	selp.b16 	%rs8356, 31798, 54, %p1863;
	add.s16 	%rs8357, %rs8356, %rs8354;
	and.b16  	%rs8358, %rs8357, 32767;
	selp.b16 	%rs8359, 0, %rs8358, %p1865;
	selp.b16 	%rs8360, %rs8359, %rs8358, %p1863;
	or.b16  	%rs8361, %rs8360, %rs8353;
	selp.b16 	%rs8362, 0, %rs8361, %p1861;
	selp.b16 	%rs12406, 0, %rs8362, %p1860;
$L__BB1_140:
	// begin inline asm
	{add.f16 %rs12421,%rs12406,%rs12389;
}
	// end inline asm
	setp.eq.s16 	%p1866, %rs7486, 0;
	@%p1866 bra 	$L__BB1_143;
	setp.ne.s16 	%p1867, %rs7486, 1;
	@%p1867 bra 	$L__BB1_144;
	setp.eq.s16 	%p1868, %rs181, 0;
	and.b16  	%rs8367, %rs140, 32767;
	setp.eq.s16 	%p1869, %rs8367, 0;
	and.b16  	%rs8368, %rs140, 3072;
	setp.eq.s16 	%p1870, %rs8368, 0;
	xor.b16  	%rs8369, %rs140, %rs180;
	and.b16  	%rs8370, %rs8369, -32768;
	selp.b16 	%rs8371, 0, %rs8367, %p1870;
	add.s16 	%rs8372, %rs8371, %rs181;
	max.u16 	%rs8373, %rs8372, 981;
	add.s16 	%rs8374, %rs8373, -981;
	and.b16  	%rs8375, %rs8374, 32767;
	or.b16  	%rs8376, %rs8375, %rs8370;
	selp.b16 	%rs8377, 0, %rs8376, %p1869;
	selp.b16 	%rs12407, 0, %rs8377, %p1868;
	bra.uni 	$L__BB1_145;
$L__BB1_143:
	// begin inline asm
	{mul.f16 %rs12407,%rs180,%rs140;
}
	// end inline asm
	bra.uni 	$L__BB1_145;
$L__BB1_144:
	setp.eq.s16 	%p1871, %rs181, 0;
	and.b16  	%rs8381, %rs140, 32767;
	setp.eq.s16 	%p1872, %rs8381, 0;
	and.b16  	%rs8382, %rs140, 1024;
	setp.eq.s16 	%p1873, %rs8382, 0;
	and.b16  	%rs8383, %rs140, 1792;
	setp.eq.s16 	%p1874, %rs8383, 256;
	setp.eq.s16 	%p1875, %rs8383, 768;
	xor.b16  	%rs8384, %rs140, %rs180;
	selp.b16 	%rs8385, 512, 0, %p1875;
	selp.b16 	%rs8386, %rs8385, %rs8381, %p1873;
	and.b16  	%rs8387, %rs8384, -32768;
	add.s16 	%rs8388, %rs8386, %rs181;
	setp.lt.u16 	%p1876, %rs8388, 970;
	selp.b16 	%rs8390, 31798, 54, %p1874;
	add.s16 	%rs8391, %rs8390, %rs8388;
	and.b16  	%rs8392, %rs8391, 32767;
	selp.b16 	%rs8393, 0, %rs8392, %p1876;
	selp.b16 	%rs8394, %rs8393, %rs8392, %p1874;
	or.b16  	%rs8395, %rs8394, %rs8387;
	selp.b16 	%rs8396, 0, %rs8395, %p1872;
	selp.b16 	%rs12407, 0, %rs8396, %p1871;
$L__BB1_145:
	// begin inline asm
	{add.f16 %rs12420,%rs12407,%rs12388;
}
	// end inline asm
	setp.eq.s16 	%p1877, %rs7520, 0;
	@%p1877 bra 	$L__BB1_148;
	setp.ne.s16 	%p1878, %rs7520, 1;
	@%p1878 bra 	$L__BB1_149;
	setp.eq.s16 	%p1879, %rs181, 0;
	and.b16  	%rs8401, %rs146, 32767;
	setp.eq.s16 	%p1880, %rs8401, 0;
	and.b16  	%rs8402, %rs146, 3072;
	setp.eq.s16 	%p1881, %rs8402, 0;
	xor.b16  	%rs8403, %rs146, %rs180;
	and.b16  	%rs8404, %rs8403, -32768;
	selp.b16 	%rs8405, 0, %rs8401, %p1881;
	add.s16 	%rs8406, %rs8405, %rs181;
	max.u16 	%rs8407, %rs8406, 981;
	add.s16 	%rs8408, %rs8407, -981;
	and.b16  	%rs8409, %rs8408, 32767;
	or.b16  	%rs8410, %rs8409, %rs8404;
	selp.b16 	%rs8411, 0, %rs8410, %p1880;
	selp.b16 	%rs12408, 0, %rs8411, %p1879;
	bra.uni 	$L__BB1_150;
$L__BB1_148:
	// begin inline asm
	{mul.f16 %rs12408,%rs180,%rs146;
}
	// end inline asm
	bra.uni 	$L__BB1_150;
$L__BB1_149:
	setp.eq.s16 	%p1882, %rs181, 0;
	and.b16  	%rs8415, %rs146, 32767;
	setp.eq.s16 	%p1883, %rs8415, 0;
	and.b16  	%rs8416, %rs146, 1024;
	setp.eq.s16 	%p1884, %rs8416, 0;
	and.b16  	%rs8417, %rs146, 1792;
	setp.eq.s16 	%p1885, %rs8417, 256;
	setp.eq.s16 	%p1886, %rs8417, 768;
	xor.b16  	%rs8418, %rs146, %rs180;
	selp.b16 	%rs8419, 512, 0, %p1886;
	selp.b16 	%rs8420, %rs8419, %rs8415, %p1884;
	and.b16  	%rs8421, %rs8418, -32768;
	add.s16 	%rs8422, %rs8420, %rs181;
	setp.lt.u16 	%p1887, %rs8422, 970;
	selp.b16 	%rs8424, 31798, 54, %p1885;
	add.s16 	%rs8425, %rs8424, %rs8422;
	and.b16  	%rs8426, %rs8425, 32767;
	selp.b16 	%rs8427, 0, %rs8426, %p1887;
	selp.b16 	%rs8428, %rs8427, %rs8426, %p1885;
	or.b16  	%rs8429, %rs8428, %rs8421;
	selp.b16 	%rs8430, 0, %rs8429, %p1883;
	selp.b16 	%rs12408, 0, %rs8430, %p1882;
$L__BB1_150:
	// begin inline asm
	{add.f16 %rs12419,%rs12408,%rs12387;
}
	// end inline asm
	setp.eq.s16 	%p1888, %rs7554, 0;
	@%p1888 bra 	$L__BB1_153;
	setp.ne.s16 	%p1889, %rs7554, 1;
	@%p1889 bra 	$L__BB1_154;
	setp.eq.s16 	%p1890, %rs181, 0;
	and.b16  	%rs8435, %rs152, 32767;
	setp.eq.s16 	%p1891, %rs8435, 0;
	and.b16  	%rs8436, %rs152, 3072;
	setp.eq.s16 	%p1892, %rs8436, 0;
	xor.b16  	%rs8437, %rs152, %rs180;
	and.b16  	%rs8438, %rs8437, -32768;
	selp.b16 	%rs8439, 0, %rs8435, %p1892;
	add.s16 	%rs8440, %rs8439, %rs181;
	max.u16 	%rs8441, %rs8440, 981;
	add.s16 	%rs8442, %rs8441, -981;
	and.b16  	%rs8443, %rs8442, 32767;
	or.b16  	%rs8444, %rs8443, %rs8438;
	selp.b16 	%rs8445, 0, %rs8444, %p1891;
	selp.b16 	%rs12409, 0, %rs8445, %p1890;
	bra.uni 	$L__BB1_155;
$L__BB1_153:
	// begin inline asm
	{mul.f16 %rs12409,%rs180,%rs152;
}
	// end inline asm
	bra.uni 	$L__BB1_155;
$L__BB1_154:
	setp.eq.s16 	%p1893, %rs181, 0;
	and.b16  	%rs8449, %rs152, 32767;
	setp.eq.s16 	%p1894, %rs8449, 0;
	and.b16  	%rs8450, %rs152, 1024;
	setp.eq.s16 	%p1895, %rs8450, 0;
	and.b16  	%rs8451, %rs152, 1792;
	setp.eq.s16 	%p1896, %rs8451, 256;
	setp.eq.s16 	%p1897, %rs8451, 768;
	xor.b16  	%rs8452, %rs152, %rs180;
	selp.b16 	%rs8453, 512, 0, %p1897;
	selp.b16 	%rs8454, %rs8453, %rs8449, %p1895;
	and.b16  	%rs8455, %rs8452, -32768;
	add.s16 	%rs8456, %rs8454, %rs181;
	setp.lt.u16 	%p1898, %rs8456, 970;
	selp.b16 	%rs8458, 31798, 54, %p1896;
	add.s16 	%rs8459, %rs8458, %rs8456;
	and.b16  	%rs8460, %rs8459, 32767;
	selp.b16 	%rs8461, 0, %rs8460, %p1898;
	selp.b16 	%rs8462, %rs8461, %rs8460, %p1896;
	or.b16  	%rs8463, %rs8462, %rs8455;
	selp.b16 	%rs8464, 0, %rs8463, %p1894;
	selp.b16 	%rs12409, 0, %rs8464, %p1893;
$L__BB1_155:
	// begin inline asm
	{add.f16 %rs12418,%rs12409,%rs12386;
}
	// end inline asm
	ld.shared.u16 	%rs202, [%r14+50];
	and.b16  	%rs203, %rs202, 32767;
	@%p1855 bra 	$L__BB1_158;
	setp.ne.s16 	%p1900, %rs7452, 1;
	@%p1900 bra 	$L__BB1_159;
	setp.eq.s16 	%p1901, %rs203, 0;
	and.b16  	%rs8469, %rs134, 32767;
	setp.eq.s16 	%p1902, %rs8469, 0;
	and.b16  	%rs8470, %rs134, 3072;
	setp.eq.s16 	%p1903, %rs8470, 0;
	xor.b16  	%rs8471, %rs134, %rs202;
	and.b16  	%rs8472, %rs8471, -32768;
	selp.b16 	%rs8473, 0, %rs8469, %p1903;
	add.s16 	%rs8474, %rs8473, %rs203;
	max.u16 	%rs8475, %rs8474, 981;
	add.s16 	%rs8476, %rs8475, -981;
	and.b16  	%rs8477, %rs8476, 32767;
	or.b16  	%rs8478, %rs8477, %rs8472;
	selp.b16 	%rs8479, 0, %rs8478, %p1902;
	selp.b16 	%rs12410, 0, %rs8479, %p1901;
	bra.uni 	$L__BB1_160;
$L__BB1_158:
	// begin inline asm
	{mul.f16 %rs12410,%rs202,%rs134;
}
	// end inline asm
	bra.uni 	$L__BB1_160;
$L__BB1_159:
	setp.eq.s16 	%p1904, %rs203, 0;
	and.b16  	%rs8483, %rs134, 32767;
	setp.eq.s16 	%p1905, %rs8483, 0;
	and.b16  	%rs8484, %rs134, 1024;
	setp.eq.s16 	%p1906, %rs8484, 0;
	and.b16  	%rs8485, %rs134, 1792;
	setp.eq.s16 	%p1907, %rs8485, 256;
	setp.eq.s16 	%p1908, %rs8485, 768;
	xor.b16  	%rs8486, %rs134, %rs202;
	selp.b16 	%rs8487, 512, 0, %p1908;
	selp.b16 	%rs8488, %rs8487, %rs8483, %p1906;
	and.b16  	%rs8489, %rs8486, -32768;
	add.s16 	%rs8490, %rs8488, %rs203;
	setp.lt.u16 	%p1909, %rs8490, 970;
	selp.b16 	%rs8492, 31798, 54, %p1907;
	add.s16 	%rs8493, %rs8492, %rs8490;
	and.b16  	%rs8494, %rs8493, 32767;
	selp.b16 	%rs8495, 0, %rs8494, %p1909;
	selp.b16 	%rs8496, %rs8495, %rs8494, %p1907;
	or.b16  	%rs8497, %rs8496, %rs8489;
	selp.b16 	%rs8498, 0, %rs8497, %p1905;
	selp.b16 	%rs12410, 0, %rs8498, %p1904;
$L__BB1_160:
	// begin inline asm
	{add.f16 %rs12417,%rs12410,%rs12385;
}
	// end inline asm
	@%p1866 bra 	$L__BB1_163;
	setp.ne.s16 	%p1911, %rs7486, 1;
	@%p1911 bra 	$L__BB1_164;
	setp.eq.s16 	%p1912, %rs203, 0;
	and.b16  	%rs8503, %rs140, 32767;
	setp.eq.s16 	%p1913, %rs8503, 0;
	and.b16  	%rs8504, %rs140, 3072;
	setp.eq.s16 	%p1914, %rs8504, 0;
	xor.b16  	%rs8505, %rs140, %rs202;
	and.b16  	%rs8506, %rs8505, -32768;
	selp.b16 	%rs8507, 0, %rs8503, %p1914;
	add.s16 	%rs8508, %rs8507, %rs203;
	max.u16 	%rs8509, %rs8508, 981;
	add.s16 	%rs8510, %rs8509, -981;
	and.b16  	%rs8511, %rs8510, 32767;
	or.b16  	%rs8512, %rs8511, %rs8506;
	selp.b16 	%rs8513, 0, %rs8512, %p1913;
	selp.b16 	%rs12411, 0, %rs8513, %p1912;
	bra.uni 	$L__BB1_165;
$L__BB1_163:
	// begin inline asm
	{mul.f16 %rs12411,%rs202,%rs140;
}
	// end inline asm
	bra.uni 	$L__BB1_165;
$L__BB1_164:
	setp.eq.s16 	%p1915, %rs203, 0;
	and.b16  	%rs8517, %rs140, 32767;
	setp.eq.s16 	%p1916, %rs8517, 0;
	and.b16  	%rs8518, %rs140, 1024;
	setp.eq.s16 	%p1917, %rs8518, 0;
	and.b16  	%rs8519, %rs140, 1792;
	setp.eq.s16 	%p1918, %rs8519, 256;
	setp.eq.s16 	%p1919, %rs8519, 768;
	xor.b16  	%rs8520, %rs140, %rs202;
	selp.b16 	%rs8521, 512, 0, %p1919;
	selp.b16 	%rs8522, %rs8521, %rs8517, %p1917;
	and.b16  	%rs8523, %rs8520, -32768;
	add.s16 	%rs8524, %rs8522, %rs203;
	setp.lt.u16 	%p1920, %rs8524, 970;
	selp.b16 	%rs8526, 31798, 54, %p1918;
	add.s16 	%rs8527, %rs8526, %rs8524;
	and.b16  	%rs8528, %rs8527, 32767;
	selp.b16 	%rs8529, 0, %rs8528, %p1920;
	selp.b16 	%rs8530, %rs8529, %rs8528, %p1918;
	or.b16  	%rs8531, %rs8530, %rs8523;
	selp.b16 	%rs8532, 0, %rs8531, %p1916;
	selp.b16 	%rs12411, 0, %rs8532, %p1915;
$L__BB1_165:
	// begin inline asm
	{add.f16 %rs12416,%rs12411,%rs12384;
}
	// end inline asm
	setp.eq.s16 	%p1921, %rs7520, 0;
	@%p1921 bra 	$L__BB1_168;
	setp.ne.s16 	%p1922, %rs7520, 1;
	@%p1922 bra 	$L__BB1_169;
	setp.eq.s16 	%p1923, %rs203, 0;
	and.b16  	%rs8537, %rs146, 32767;
	setp.eq.s16 	%p1924, %rs8537, 0;
	and.b16  	%rs8538, %rs146, 3072;
	setp.eq.s16 	%p1925, %rs8538, 0;
	xor.b16  	%rs8539, %rs146, %rs202;
	and.b16  	%rs8540, %rs8539, -32768;
	selp.b16 	%rs8541, 0, %rs8537, %p1925;
	add.s16 	%rs8542, %rs8541, %rs203;
	max.u16 	%rs8543, %rs8542, 981;
	add.s16 	%rs8544, %rs8543, -981;
	and.b16  	%rs8545, %rs8544, 32767;
	or.b16  	%rs8546, %rs8545, %rs8540;
	selp.b16 	%rs8547, 0, %rs8546, %p1924;
	selp.b16 	%rs12412, 0, %rs8547, %p1923;
	bra.uni 	$L__BB1_170;
$L__BB1_168:
	// begin inline asm
	{mul.f16 %rs12412,%rs202,%rs146;
}
	// end inline asm
	bra.uni 	$L__BB1_170;
$L__BB1_169:
	setp.eq.s16 	%p1926, %rs203, 0;
	and.b16  	%rs8551, %rs146, 32767;
	setp.eq.s16 	%p1927, %rs8551, 0;
	and.b16  	%rs8552, %rs146, 1024;
	setp.eq.s16 	%p1928, %rs8552, 0;
	and.b16  	%rs8553, %rs146, 1792;
	setp.eq.s16 	%p1929, %rs8553, 256;
	setp.eq.s16 	%p1930, %rs8553, 768;
	xor.b16  	%rs8554, %rs146, %rs202;
	selp.b16 	%rs8555, 512, 0, %p1930;
	selp.b16 	%rs8556, %rs8555, %rs8551, %p1928;
	and.b16  	%rs8557, %rs8554, -32768;
	add.s16 	%rs8558, %rs8556, %rs203;
	setp.lt.u16 	%p1931, %rs8558, 970;
	selp.b16 	%rs8560, 31798, 54, %p1929;
	add.s16 	%rs8561, %rs8560, %rs8558;
	and.b16  	%rs8562, %rs8561, 32767;
	selp.b16 	%rs8563, 0, %rs8562, %p1931;
	selp.b16 	%rs8564, %rs8563, %rs8562, %p1929;
	or.b16  	%rs8565, %rs8564, %rs8557;
	selp.b16 	%rs8566, 0, %rs8565, %p1927;
	selp.b16 	%rs12412, 0, %rs8566, %p1926;
$L__BB1_170:
	// begin inline asm
	{add.f16 %rs12415,%rs12412,%rs12383;
}
	// end inline asm
	setp.eq.s16 	%p1932, %rs7554, 0;
	@%p1932 bra 	$L__BB1_173;
	setp.ne.s16 	%p1933, %rs7554, 1;
	@%p1933 bra 	$L__BB1_174;
	setp.eq.s16 	%p1934, %rs203, 0;
	and.b16  	%rs8571, %rs152, 32767;
	setp.eq.s16 	%p1935, %rs8571, 0;
	and.b16  	%rs8572, %rs152, 3072;
	setp.eq.s16 	%p1936, %rs8572, 0;
	xor.b16  	%rs8573, %rs152, %rs202;
	and.b16  	%rs8574, %rs8573, -32768;
	selp.b16 	%rs8575, 0, %rs8571, %p1936;
	add.s16 	%rs8576, %rs8575, %rs203;
	max.u16 	%rs8577, %rs8576, 981;
	add.s16 	%rs8578, %rs8577, -981;
	and.b16  	%rs8579, %rs8578, 32767;
	or.b16  	%rs8580, %rs8579, %rs8574;
	selp.b16 	%rs8581, 0, %rs8580, %p1935;
	selp.b16 	%rs12413, 0, %rs8581, %p1934;
	bra.uni 	$L__BB1_175;
$L__BB1_173:
	// begin inline asm
	{mul.f16 %rs12413,%rs202,%rs152;
}
	// end inline asm
	bra.uni 	$L__BB1_175;
$L__BB1_174:
	setp.eq.s16 	%p1937, %rs203, 0;
	and.b16  	%rs8585, %rs152, 32767;
	setp.eq.s16 	%p1938, %rs8585, 0;
	and.b16  	%rs8586, %rs152, 1024;
	setp.eq.s16 	%p1939, %rs8586, 0;
	and.b16  	%rs8587, %rs152, 1792;
	setp.eq.s16 	%p1940, %rs8587, 256;
	setp.eq.s16 	%p1941, %rs8587, 768;
	xor.b16  	%rs8588, %rs152, %rs202;
	selp.b16 	%rs8589, 512, 0, %p1941;
	selp.b16 	%rs8590, %rs8589, %rs8585, %p1939;
	and.b16  	%rs8591, %rs8588, -32768;
	add.s16 	%rs8592, %rs8590, %rs203;
	setp.lt.u16 	%p1942, %rs8592, 970;
	selp.b16 	%rs8594, 31798, 54, %p1940;
	add.s16 	%rs8595, %rs8594, %rs8592;
	and.b16  	%rs8596, %rs8595, 32767;
	selp.b16 	%rs8597, 0, %rs8596, %p1942;
	selp.b16 	%rs8598, %rs8597, %rs8596, %p1940;
	or.b16  	%rs8599, %rs8598, %rs8591;
	selp.b16 	%rs8600, 0, %rs8599, %p1938;
	selp.b16 	%rs12413, 0, %rs8600, %p1937;
$L__BB1_175:
	// begin inline asm
	{add.f16 %rs12414,%rs12413,%rs12382;
}
	// end inline asm
	add.s32 	%r147, %r146, 1;
	setp.ne.s32 	%p1943, %r147, 64;
	@%p1943 bra 	$L__BB1_177;
	ld.shared.u16 	%rs8606, [%r17];
	// begin inline asm
	{mul.f16 %rs8604,%rs12429,%rs8606;
}
	// end inline asm
	// begin inline asm
	{  cvt.f32.f16 %f692, %rs8604;}

	// end inline asm
	add.f32 	%f867, %f692, %f867;
	ld.shared.u16 	%rs8610, [%r17+2];
	// begin inline asm
	{mul.f16 %rs8608,%rs12428,%rs8610;
}
	// end inline asm
	// begin inline asm
	{  cvt.f32.f16 %f693, %rs8608;}

	// end inline asm
	add.f32 	%f866, %f693, %f866;
	ld.shared.u16 	%rs8614, [%r17+4];
	// begin inline asm
	{mul.f16 %rs8612,%rs12427,%rs8614;
}
	// end inline asm
	// begin inline asm
	{  cvt.f32.f16 %f694, %rs8612;}

	// end inline asm
	add.f32 	%f865, %f694, %f865;
	ld.shared.u16 	%rs8618, [%r17+6];
	// begin inline asm
	{mul.f16 %rs8616,%rs12426,%rs8618;
}
	// end inline asm
	// begin inline asm
	{  cvt.f32.f16 %f695, %rs8616;}

	// end inline asm
	add.f32 	%f864, %f695, %f864;
	// begin inline asm
	{mul.f16 %rs8620,%rs12425,%rs8606;
}
	// end inline asm
	// begin inline asm
	{  cvt.f32.f16 %f696, %rs8620;}

	// end inline asm
	add.f32 	%f863, %f696, %f863;
	// begin inline asm
	{mul.f16 %rs8624,%rs12424,%rs8610;
}
	// end inline asm
	// begin inline asm
	{  cvt.f32.f16 %f697, %rs8624;}

	// end inline asm
	add.f32 	%f862, %f697, %f862;
	// begin inline asm
	{mul.f16 %rs8628,%rs12423,%rs8614;
}
	// end inline asm
	// begin inline asm
	{  cvt.f32.f16 %f698, %rs8628;}

	// end inline asm
	add.f32 	%f861, %f698, %f861;
	// begin inline asm
	{mul.f16 %rs8632,%rs12422,%rs8618;
}
	// end inline asm
	// begin inline asm
	{  cvt.f32.f16 %f699, %rs8632;}

	// end inline asm
	add.f32 	%f860, %f699, %f860;
	// begin inline asm
	{mul.f16 %rs8636,%rs12421,%rs8606;
}
	// end inline asm
	// begin inline asm
	{  cvt.f32.f16 %f700, %rs8636;}

	// end inline asm
	add.f32 	%f859, %f700, %f859;
	// begin inline asm
	{mul.f16 %rs8640,%rs12420,%rs8610;
}
	// end inline asm
	// begin inline asm
	{  cvt.f32.f16 %f701, %rs8640;}

	// end inline asm
	add.f32 	%f858, %f701, %f858;
	// begin inline asm
	{mul.f16 %rs8644,%rs12419,%rs8614;
}
	// end inline asm
	// begin inline asm
	{  cvt.f32.f16 %f702, %rs8644;}

	// end inline asm
	add.f32 	%f857, %f702, %f857;
	// begin inline asm
	{mul.f16 %rs8648,%rs12418,%rs8618;
}
	// end inline asm
	// begin inline asm
	{  cvt.f32.f16 %f703, %rs8648;}

	// end inline asm
	add.f32 	%f856, %f703, %f856;
	// begin inline asm
	{mul.f16 %rs8652,%rs12417,%rs8606;
}
	// end inline asm
	// begin inline asm
	{  cvt.f32.f16 %f704, %rs8652;}

	// end inline asm
	add.f32 	%f855, %f704, %f855;
	// begin inline asm
	{mul.f16 %rs8656,%rs12416,%rs8610;
}
	// end inline asm
	// begin inline asm
	{  cvt.f32.f16 %f705, %rs8656;}

	// end inline asm
	add.f32 	%f854, %f705, %f854;
	// begin inline asm
	{mul.f16 %rs8660,%rs12415,%rs8614;
}
	// end inline asm
	// begin inline asm
	{  cvt.f32.f16 %f706, %rs8660;}

	// end inline asm
	add.f32 	%f853, %f706, %f853;
	// begin inline asm
	{mul.f16 %rs8664,%rs12414,%rs8618;
}
	// end inline asm
	// begin inline asm
	{  cvt.f32.f16 %f707, %rs8664;}

	// end inline asm
	add.f32 	%f852, %f707, %f852;
	mov.b32 	%r147, 0;
	mov.u16 	%rs12414, %rs1749;
	mov.u16 	%rs12415, %rs1749;
	mov.u16 	%rs12416, %rs1749;
	mov.u16 	%rs12417, %rs1749;
	mov.u16 	%rs12418, %rs1749;
	mov.u16 	%rs12419, %rs1749;
	mov.u16 	%rs12420, %rs1749;
	mov.u16 	%rs12421, %rs1749;
	mov.u16 	%rs12422, %rs1749;
	mov.u16 	%rs12423, %rs1749;
	mov.u16 	%rs12424, %rs1749;
	mov.u16 	%rs12425, %rs1749;
	mov.u16 	%rs12426, %rs1749;
	mov.u16 	%rs12427, %rs1749;
	mov.u16 	%rs12428, %rs1749;
	mov.u16 	%rs12429, %rs1749;
$L__BB1_177:
	ld.shared.u16 	%rs240, [%r14+4];
	and.b16  	%rs241, %rs240, 32767;
	ld.shared.u16 	%rs242, [%r15+256];
	setp.eq.s16 	%p1944, %rs7452, 0;
	@%p1944 bra 	$L__BB1_180;
	setp.ne.s16 	%p1945, %rs7452, 1;
	@%p1945 bra 	$L__BB1_181;
	setp.eq.s16 	%p1946, %rs241, 0;
	and.b16  	%rs8669, %rs242, 32767;
	setp.eq.s16 	%p1947, %rs8669, 0;
	and.b16  	%rs8670, %rs242, 3072;
	setp.eq.s16 	%p1948, %rs8670, 0;
	xor.b16  	%rs8671, %rs242, %rs240;
	and.b16  	%rs8672, %rs8671, -32768;
	selp.b16 	%rs8673, 0, %rs8669, %p1948;
	add.s16 	%rs8674, %rs8673, %rs241;
	max.u16 	%rs8675, %rs8674, 981;
	add.s16 	%rs8676, %rs8675, -981;
	and.b16  	%rs8677, %rs8676, 32767;
	or.b16  	%rs8678, %rs8677, %rs8672;
	selp.b16 	%rs8679, 0, %rs8678, %p1947;
	selp.b16 	%rs12430, 0, %rs8679, %p1946;
	bra.uni 	$L__BB1_182;
$L__BB1_180:
	// begin inline asm
	{mul.f16 %rs12430,%rs240,%rs242;
}
	// end inline asm
	bra.uni 	$L__BB1_182;
$L__BB1_181:
	setp.eq.s16 	%p1949, %rs241, 0;
	and.b16  	%rs8683, %rs242, 32767;
	setp.eq.s16 	%p1950, %rs8683, 0;
	and.b16  	%rs8684, %rs242, 1024;
	setp.eq.s16 	%p1951, %rs8684, 0;
	and.b16  	%rs8685, %rs242, 1792;
	setp.eq.s16 	%p1952, %rs8685, 256;
	setp.eq.s16 	%p1953, %rs8685, 768;
	xor.b16  	%rs8686, %rs242, %rs240;
	selp.b16 	%rs8687, 512, 0, %p1953;
	selp.b16 	%rs8688, %rs8687, %rs8683, %p1951;
	and.b16  	%rs8689, %rs8686, -32768;
	add.s16 	%rs8690, %rs8688, %rs241;
	setp.lt.u16 	%p1954, %rs8690, 970;
	selp.b16 	%rs8692, 31798, 54, %p1952;
	add.s16 	%rs8693, %rs8692, %rs8690;
	and.b16  	%rs8694, %rs8693, 32767;
	selp.b16 	%rs8695, 0, %rs8694, %p1954;
	selp.b16 	%rs8696, %rs8695, %rs8694, %p1952;
	or.b16  	%rs8697, %rs8696, %rs8689;
	selp.b16 	%rs8698, 0, %rs8697, %p1950;
	selp.b16 	%rs12430, 0, %rs8698, %p1949;
$L__BB1_182:
	// begin inline asm
	{add.f16 %rs12461,%rs12430,%rs12429;
}
	// end inline asm
	ld.shared.u16 	%rs248, [%r15+258];
	setp.eq.s16 	%p1955, %rs7486, 0;
	@%p1955 bra 	$L__BB1_185;
	setp.ne.s16 	%p1956, %rs7486, 1;
	@%p1956 bra 	$L__BB1_186;
	setp.eq.s16 	%p1957, %rs241, 0;
	and.b16  	%rs8703, %rs248, 32767;
	setp.eq.s16 	%p1958, %rs8703, 0;
	and.b16  	%rs8704, %rs248, 3072;
	setp.eq.s16 	%p1959, %rs8704, 0;
	xor.b16  	%rs8705, %rs248, %rs240;
	and.b16  	%rs8706, %rs8705, -32768;
	selp.b16 	%rs8707, 0, %rs8703, %p1959;
	add.s16 	%rs8708, %rs8707, %rs241;
	max.u16 	%rs8709, %rs8708, 981;
	add.s16 	%rs8710, %rs8709, -981;
	and.b16  	%rs8711, %rs8710, 32767;
	or.b16  	%rs8712, %rs8711, %rs8706;
	selp.b16 	%rs8713, 0, %rs8712, %p1958;
	selp.b16 	%rs12431, 0, %rs8713, %p1957;
	bra.uni 	$L__BB1_187;
$L__BB1_185:
	// begin inline asm
	{mul.f16 %rs12431,%rs240,%rs248;
}
	// end inline asm
	bra.uni 	$L__BB1_187;
$L__BB1_186:
	setp.eq.s16 	%p1960, %rs241, 0;
	and.b16  	%rs8717, %rs248, 32767;
	setp.eq.s16 	%p1961, %rs8717, 0;
	and.b16  	%rs8718, %rs248, 1024;
	setp.eq.s16 	%p1962, %rs8718, 0;
	and.b16  	%rs8719, %rs248, 1792;
	setp.eq.s16 	%p1963, %rs8719, 256;
	setp.eq.s16 	%p1964, %rs8719, 768;
	xor.b16  	%rs8720, %rs248, %rs240;
	selp.b16 	%rs8721, 512, 0, %p1964;
	selp.b16 	%rs8722, %rs8721, %rs8717, %p1962;
	and.b16  	%rs8723, %rs8720, -32768;
	add.s16 	%rs8724, %rs8722, %rs241;
	setp.lt.u16 	%p1965, %rs8724, 970;
	selp.b16 	%rs8726, 31798, 54, %p1963;
	add.s16 	%rs8727, %rs8726, %rs8724;
	and.b16  	%rs8728, %rs8727, 32767;
	selp.b16 	%rs8729, 0, %rs8728, %p1965;
	selp.b16 	%rs8730, %rs8729, %rs8728, %p1963;
	or.b16  	%rs8731, %rs8730, %rs8723;
	selp.b16 	%rs8732, 0, %rs8731, %p1961;
	selp.b16 	%rs12431, 0, %rs8732, %p1960;
$L__BB1_187:
	// begin inline asm
	{add.f16 %rs12460,%rs12431,%rs12428;
}
	// end inline asm
	ld.shared.u16 	%rs254, [%r15+260];
	@%p1921 bra 	$L__BB1_190;
	setp.ne.s16 	%p1967, %rs7520, 1;
	@%p1967 bra 	$L__BB1_191;
	setp.eq.s16 	%p1968, %rs241, 0;
	and.b16  	%rs8737, %rs254, 32767;
	setp.eq.s16 	%p1969, %rs8737, 0;
	and.b16  	%rs8738, %rs254, 3072;
	setp.eq.s16 	%p1970, %rs8738, 0;
	xor.b16  	%rs8739, %rs254, %rs240;
	and.b16  	%rs8740, %rs8739, -32768;
	selp.b16 	%rs8741, 0, %rs8737, %p1970;
	add.s16 	%rs8742, %rs8741, %rs241;
	max.u16 	%rs8743, %rs8742, 981;
	add.s16 	%rs8744, %rs8743, -981;
	and.b16  	%rs8745, %rs8744, 32767;
	or.b16  	%rs8746, %rs8745, %rs8740;
	selp.b16 	%rs8747, 0, %rs8746, %p1969;
	selp.b16 	%rs12432, 0, %rs8747, %p1968;
	bra.uni 	$L__BB1_192;
$L__BB1_190:
	// begin inline asm
	{mul.f16 %rs12432,%rs240,%rs254;
}
	// end inline asm
	bra.uni 	$L__BB1_192;
$L__BB1_191:
	setp.eq.s16 	%p1971, %rs241, 0;
	and.b16  	%rs8751, %rs254, 32767;
	setp.eq.s16 	%p1972, %rs8751, 0;
	and.b16  	%rs8752, %rs254, 1024;
	setp.eq.s16 	%p1973, %rs8752, 0;
	and.b16  	%rs8753, %rs254, 1792;
	setp.eq.s16 	%p1974, %rs8753, 256;
	setp.eq.s16 	%p1975, %rs8753, 768;
	xor.b16  	%rs8754, %rs254, %rs240;
	selp.b16 	%rs8755, 512, 0, %p1975;
	selp.b16 	%rs8756, %rs8755, %rs8751, %p1973;
	and.b16  	%rs8757, %rs8754, -32768;
	add.s16 	%rs8758, %rs8756, %rs241;
	setp.lt.u16 	%p1976, %rs8758, 970;
	selp.b16 	%rs8760, 31798, 54, %p1974;
	add.s16 	%rs8761, %rs8760, %rs8758;
	and.b16  	%rs8762, %rs8761, 32767;
	selp.b16 	%rs8763, 0, %rs8762, %p1976;
	selp.b16 	%rs8764, %rs8763, %rs8762, %p1974;
	or.b16  	%rs8765, %rs8764, %rs8757;
	selp.b16 	%rs8766, 0, %rs8765, %p1972;
	selp.b16 	%rs12432, 0, %rs8766, %p1971;
$L__BB1_192:
	// begin inline asm
	{add.f16 %rs12459,%rs12432,%rs12427;
}
	// end inline asm
	ld.shared.u16 	%rs260, [%r15+262];
	@%p1932 bra 	$L__BB1_195;
	setp.ne.s16 	%p1978, %rs7554, 1;
	@%p1978 bra 	$L__BB1_196;
	setp.eq.s16 	%p1979, %rs241, 0;
	and.b16  	%rs8771, %rs260, 32767;
	setp.eq.s16 	%p1980, %rs8771, 0;
	and.b16  	%rs8772, %rs260, 3072;
	setp.eq.s16 	%p1981, %rs8772, 0;
	xor.b16  	%rs8773, %rs260, %rs240;
	and.b16  	%rs8774, %rs8773, -32768;
	selp.b16 	%rs8775, 0, %rs8771, %p1981;
	add.s16 	%rs8776, %rs8775, %rs241;
	max.u16 	%rs8777, %rs8776, 981;
	add.s16 	%rs8778, %rs8777, -981;
	and.b16  	%rs8779, %rs8778, 32767;
	or.b16  	%rs8780, %rs8779, %rs8774;
	selp.b16 	%rs8781, 0, %rs8780, %p1980;
	selp.b16 	%rs12433, 0, %rs8781, %p1979;
	bra.uni 	$L__BB1_197;
$L__BB1_195:
	// begin inline asm
	{mul.f16 %rs12433,%rs240,%rs260;
}
	// end inline asm
	bra.uni 	$L__BB1_197;
$L__BB1_196:
	setp.eq.s16 	%p1982, %rs241, 0;
	and.b16  	%rs8785, %rs260, 32767;
	setp.eq.s16 	%p1983, %rs8785, 0;
	and.b16  	%rs8786, %rs260, 1024;
	setp.eq.s16 	%p1984, %rs8786, 0;
	and.b16  	%rs8787, %rs260, 1792;
	setp.eq.s16 	%p1985, %rs8787, 256;
	setp.eq.s16 	%p1986, %rs8787, 768;
	xor.b16  	%rs8788, %rs260, %rs240;
	selp.b16 	%rs8789, 512, 0, %p1986;
	selp.b16 	%rs8790, %rs8789, %rs8785, %p1984;
	and.b16  	%rs8791, %rs8788, -32768;
	add.s16 	%rs8792, %rs8790, %rs241;
	setp.lt.u16 	%p1987, %rs8792, 970;
	selp.b16 	%rs8794, 31798, 54, %p1985;
	add.s16 	%rs8795, %rs8794, %rs8792;
	and.b16  	%rs8796, %rs8795, 32767;
	selp.b16 	%rs8797, 0, %rs8796, %p1987;
	selp.b16 	%rs8798, %rs8797, %rs8796, %p1985;
	or.b16  	%rs8799, %rs8798, %rs8791;
	selp.b16 	%rs8800, 0, %rs8799, %p1983;
	selp.b16 	%rs12433, 0, %rs8800, %p1982;
$L__BB1_197:
	// begin inline asm
	{add.f16 %rs12458,%rs12433,%rs12426;
}
	// end inline asm
	ld.shared.u16 	%rs266, [%r14+20];
	and.b16  	%rs267, %rs266, 32767;
	setp.eq.s16 	%p1988, %rs7452, 0;
	@%p1988 bra 	$L__BB1_200;
	setp.ne.s16 	%p1989, %rs7452, 1;
	@%p1989 bra 	$L__BB1_201;
	setp.eq.s16 	%p1990, %rs267, 0;
	and.b16  	%rs8805, %rs242, 32767;
	setp.eq.s16 	%p1991, %rs8805, 0;
	and.b16  	%rs8806, %rs242, 3072;
	setp.eq.s16 	%p1992, %rs8806, 0;
	xor.b16  	%rs8807, %rs242, %rs266;
	and.b16  	%rs8808, %rs8807, -32768;
	selp.b16 	%rs8809, 0, %rs8805, %p1992;
	add.s16 	%rs8810, %rs8809, %rs267;
	max.u16 	%rs8811, %rs8810, 981;
	add.s16 	%rs8812, %rs8811, -981;
	and.b16  	%rs8813, %rs8812, 32767;
	or.b16  	%rs8814, %rs8813, %rs8808;
	selp.b16 	%rs8815, 0, %rs8814, %p1991;
	selp.b16 	%rs12434, 0, %rs8815, %p1990;
	bra.uni 	$L__BB1_202;
$L__BB1_200:
	// begin inline asm
	{mul.f16 %rs12434,%rs266,%rs242;
}
	// end inline asm
	bra.uni 	$L__BB1_202;
$L__BB1_201:
	setp.eq.s16 	%p1993, %rs267, 0;
	and.b16  	%rs8819, %rs242, 32767;
	setp.eq.s16 	%p1994, %rs8819, 0;
	and.b16  	%rs8820, %rs242, 1024;
	setp.eq.s16 	%p1995, %rs8820, 0;
	and.b16  	%rs8821, %rs242, 1792;
	setp.eq.s16 	%p1996, %rs8821, 256;
	setp.eq.s16 	%p1997, %rs8821, 768;
	xor.b16  	%rs8822, %rs242, %rs266;
	selp.b16 	%rs8823, 512, 0, %p1997;
	selp.b16 	%rs8824, %rs8823, %rs8819, %p1995;
	and.b16  	%rs8825, %rs8822, -32768;
	add.s16 	%rs8826, %rs8824, %rs267;
	setp.lt.u16 	%p1998, %rs8826, 970;
	selp.b16 	%rs8828, 31798, 54, %p1996;
	add.s16 	%rs8829, %rs8828, %rs8826;
	and.b16  	%rs8830, %rs8829, 32767;
	selp.b16 	%rs8831, 0, %rs8830, %p1998;
	selp.b16 	%rs8832, %rs8831, %rs8830, %p1996;
	or.b16  	%rs8833, %rs8832, %rs8825;
	selp.b16 	%rs8834, 0, %rs8833, %p1994;
	selp.b16 	%rs12434, 0, %rs8834, %p1993;
$L__BB1_202:
	// begin inline asm
	{add.f16 %rs12457,%rs12434,%rs12425;
}
	// end inline asm
	setp.eq.s16 	%p1999, %rs7486, 0;
	@%p1999 bra 	$L__BB1_205;
	setp.ne.s16 	%p2000, %rs7486, 1;
	@%p2000 bra 	$L__BB1_206;
	setp.eq.s16 	%p2001, %rs267, 0;
	and.b16  	%rs8839, %rs248, 32767;
	setp.eq.s16 	%p2002, %rs8839, 0;
	and.b16  	%rs8840, %rs248, 3072;
	setp.eq.s16 	%p2003, %rs8840, 0;
	xor.b16  	%rs8841, %rs248, %rs266;
	and.b16  	%rs8842, %rs8841, -32768;
	selp.b16 	%rs8843, 0, %rs8839, %p2003;
	add.s16 	%rs8844, %rs8843, %rs267;
	max.u16 	%rs8845, %rs8844, 981;
	add.s16 	%rs8846, %rs8845, -981;
	and.b16  	%rs8847, %rs8846, 32767;
	or.b16  	%rs8848, %rs8847, %rs8842;
	selp.b16 	%rs8849, 0, %rs8848, %p2002;
	selp.b16 	%rs12435, 0, %rs8849, %p2001;
	bra.uni 	$L__BB1_207;
$L__BB1_205:
	// begin inline asm
	{mul.f16 %rs12435,%rs266,%rs248;
}
	// end inline asm
	bra.uni 	$L__BB1_207;
$L__BB1_206:
	setp.eq.s16 	%p2004, %rs267, 0;
	and.b16  	%rs8853, %rs248, 32767;
	setp.eq.s16 	%p2005, %rs8853, 0;
	and.b16  	%rs8854, %rs248, 1024;
	setp.eq.s16 	%p2006, %rs8854, 0;
	and.b16  	%rs8855, %rs248, 1792;
	setp.eq.s16 	%p2007, %rs8855, 256;
	setp.eq.s16 	%p2008, %rs8855, 768;
	xor.b16  	%rs8856, %rs248, %rs266;
	selp.b16 	%rs8857, 512, 0, %p2008;
	selp.b16 	%rs8858, %rs8857, %rs8853, %p2006;
	and.b16  	%rs8859, %rs8856, -32768;
	add.s16 	%rs8860, %rs8858, %rs267;
	setp.lt.u16 	%p2009, %rs8860, 970;
	selp.b16 	%rs8862, 31798, 54, %p2007;
	add.s16 	%rs8863, %rs8862, %rs8860;
	and.b16  	%rs8864, %rs8863, 32767;
	selp.b16 	%rs8865, 0, %rs8864, %p2009;
	selp.b16 	%rs8866, %rs8865, %rs8864, %p2007;
	or.b16  	%rs8867, %rs8866, %rs8859;
	selp.b16 	%rs8868, 0, %rs8867, %p2005;
	selp.b16 	%rs12435, 0, %rs8868, %p2004;
$L__BB1_207:
	// begin inline asm
	{add.f16 %rs12456,%rs12435,%rs12424;
}
	// end inline asm
	setp.eq.s16 	%p2010, %rs7520, 0;
	@%p2010 bra 	$L__BB1_210;
	setp.ne.s16 	%p2011, %rs7520, 1;
	@%p2011 bra 	$L__BB1_211;
	setp.eq.s16 	%p2012, %rs267, 0;
	and.b16  	%rs8873, %rs254, 32767;
	setp.eq.s16 	%p2013, %rs8873, 0;
	and.b16  	%rs8874, %rs254, 3072;
	setp.eq.s16 	%p2014, %rs8874, 0;
	xor.b16  	%rs8875, %rs254, %rs266;
	and.b16  	%rs8876, %rs8875, -32768;
	selp.b16 	%rs8877, 0, %rs8873, %p2014;
	add.s16 	%rs8878, %rs8877, %rs267;
	max.u16 	%rs8879, %rs8878, 981;
	add.s16 	%rs8880, %rs8879, -981;
	and.b16  	%rs8881, %rs8880, 32767;
	or.b16  	%rs8882, %rs8881, %rs8876;
	selp.b16 	%rs8883, 0, %rs8882, %p2013;
	selp.b16 	%rs12436, 0, %rs8883, %p2012;
	bra.uni 	$L__BB1_212;
$L__BB1_210:
	// begin inline asm
	{mul.f16 %rs12436,%rs266,%rs254;
}
	// end inline asm
	bra.uni 	$L__BB1_212;
$L__BB1_211:
	setp.eq.s16 	%p2015, %rs267, 0;
	and.b16  	%rs8887, %rs254, 32767;
	setp.eq.s16 	%p2016, %rs8887, 0;
	and.b16  	%rs8888, %rs254, 1024;
	setp.eq.s16 	%p2017, %rs8888, 0;
	and.b16  	%rs8889, %rs254, 1792;
	setp.eq.s16 	%p2018, %rs8889, 256;
	setp.eq.s16 	%p2019, %rs8889, 768;
	xor.b16  	%rs8890, %rs254, %rs266;
	selp.b16 	%rs8891, 512, 0, %p2019;
	selp.b16 	%rs8892, %rs8891, %rs8887, %p2017;
	and.b16  	%rs8893, %rs8890, -32768;
	add.s16 	%rs8894, %rs8892, %rs267;
	setp.lt.u16 	%p2020, %rs8894, 970;
	selp.b16 	%rs8896, 31798, 54, %p2018;
	add.s16 	%rs8897, %rs8896, %rs8894;
	and.b16  	%rs8898, %rs8897, 32767;
	selp.b16 	%rs8899, 0, %rs8898, %p2020;
	selp.b16 	%rs8900, %rs8899, %rs8898, %p2018;
	or.b16  	%rs8901, %rs8900, %rs8893;
	selp.b16 	%rs8902, 0, %rs8901, %p2016;
	selp.b16 	%rs12436, 0, %rs8902, %p2015;
$L__BB1_212:
	// begin inline asm
	{add.f16 %rs12455,%rs12436,%rs12423;
}
	// end inline asm
	setp.eq.s16 	%p2021, %rs7554, 0;
	@%p2021 bra 	$L__BB1_215;
	setp.ne.s16 	%p2022, %rs7554, 1;
	@%p2022 bra 	$L__BB1_216;
	setp.eq.s16 	%p2023, %rs267, 0;
	and.b16  	%rs8907, %rs260, 32767;
	setp.eq.s16 	%p2024, %rs8907, 0;
	and.b16  	%rs8908, %rs260, 3072;
	setp.eq.s16 	%p2025, %rs8908, 0;
	xor.b16  	%rs8909, %rs260, %rs266;
	and.b16  	%rs8910, %rs8909, -32768;
	selp.b16 	%rs8911, 0, %rs8907, %p2025;
	add.s16 	%rs8912, %rs8911, %rs267;
	max.u16 	%rs8913, %rs8912, 981;
	add.s16 	%rs8914, %rs8913, -981;
	and.b16  	%rs8915, %rs8914, 32767;
	or.b16  	%rs8916, %rs8915, %rs8910;
	selp.b16 	%rs8917, 0, %rs8916, %p2024;
	selp.b16 	%rs12437, 0, %rs8917, %p2023;
	bra.uni 	$L__BB1_217;
$L__BB1_215:
	// begin inline asm
	{mul.f16 %rs12437,%rs266,%rs260;
}
	// end inline asm
	bra.uni 	$L__BB1_217;
$L__BB1_216:
	setp.eq.s16 	%p2026, %rs267, 0;
	and.b16  	%rs8921, %rs260, 32767;
	setp.eq.s16 	%p2027, %rs8921, 0;
	and.b16  	%rs8922, %rs260, 1024;
	setp.eq.s16 	%p2028, %rs8922, 0;
	and.b16  	%rs8923, %rs260, 1792;
	setp.eq.s16 	%p2029, %rs8923, 256;
	setp.eq.s16 	%p2030, %rs8923, 768;
	xor.b16  	%rs8924, %rs260, %rs266;
	selp.b16 	%rs8925, 512, 0, %p2030;
	selp.b16 	%rs8926, %rs8925, %rs8921, %p2028;
	and.b16  	%rs8927, %rs8924, -32768;
	add.s16 	%rs8928, %rs8926, %rs267;
	setp.lt.u16 	%p2031, %rs8928, 970;
	selp.b16 	%rs8930, 31798, 54, %p2029;
	add.s16 	%rs8931, %rs8930, %rs8928;
	and.b16  	%rs8932, %rs8931, 32767;
	selp.b16 	%rs8933, 0, %rs8932, %p2031;
	selp.b16 	%rs8934, %rs8933, %rs8932, %p2029;
	or.b16  	%rs8935, %rs8934, %rs8927;
	selp.b16 	%rs8936, 0, %rs8935, %p2027;
	selp.b16 	%rs12437, 0, %rs8936, %p2026;
$L__BB1_217:
	// begin inline asm
	{add.f16 %rs12454,%rs12437,%rs12422;
}
	// end inline asm
	ld.shared.u16 	%rs288, [%r14+36];
	and.b16  	%rs289, %rs288, 32767;
	@%p1988 bra 	$L__BB1_220;
	setp.ne.s16 	%p2033, %rs7452, 1;
	@%p2033 bra 	$L__BB1_221;
	setp.eq.s16 	%p2034, %rs289, 0;
	and.b16  	%rs8941, %rs242, 32767;
	setp.eq.s16 	%p2035, %rs8941, 0;
	and.b16  	%rs8942, %rs242, 3072;
	setp.eq.s16 	%p2036, %rs8942, 0;
	xor.b16  	%rs8943, %rs242, %rs288;
	and.b16  	%rs8944, %rs8943, -32768;
	selp.b16 	%rs8945, 0, %rs8941, %p2036;
	add.s16 	%rs8946, %rs8945, %rs289;
	max.u16 	%rs8947, %rs8946, 981;
	add.s16 	%rs8948, %rs8947, -981;
	and.b16  	%rs8949, %rs8948, 32767;
	or.b16  	%rs8950, %rs8949, %rs8944;
	selp.b16 	%rs8951, 0, %rs8950, %p2035;
	selp.b16 	%rs12438, 0, %rs8951, %p2034;
	bra.uni 	$L__BB1_222;
$L__BB1_220:
	// begin inline asm
	{mul.f16 %rs12438,%rs288,%rs242;
}
	// end inline asm
	bra.uni 	$L__BB1_222;
$L__BB1_221:
	setp.eq.s16 	%p2037, %rs289, 0;
	and.b16  	%rs8955, %rs242, 32767;
	setp.eq.s16 	%p2038, %rs8955, 0;
	and.b16  	%rs8956, %rs242, 1024;
	setp.eq.s16 	%p2039, %rs8956, 0;
	and.b16  	%rs8957, %rs242, 1792;
	setp.eq.s16 	%p2040, %rs8957, 256;
	setp.eq.s16 	%p2041, %rs8957, 768;
	xor.b16  	%rs8958, %rs242, %rs288;
	selp.b16 	%rs8959, 512, 0, %p2041;
	selp.b16 	%rs8960, %rs8959, %rs8955, %p2039;
	and.b16  	%rs8961, %rs8958, -32768;
	add.s16 	%rs8962, %rs8960, %rs289;
	setp.lt.u16 	%p2042, %rs8962, 970;
	selp.b16 	%rs8964, 31798, 54, %p2040;
	add.s16 	%rs8965, %rs8964, %rs8962;
	and.b16  	%rs8966, %rs8965, 32767;
	selp.b16 	%rs8967, 0, %rs8966, %p2042;
	selp.b16 	%rs8968, %rs8967, %rs8966, %p2040;
	or.b16  	%rs8969, %rs8968, %rs8961;
	selp.b16 	%rs8970, 0, %rs8969, %p2038;
	selp.b16 	%rs12438, 0, %rs8970, %p2037;
$L__BB1_222:
	// begin inline asm
	{add.f16 %rs12453,%rs12438,%rs12421;
}
	// end inline asm
	@%p1999 bra 	$L__BB1_225;
	setp.ne.s16 	%p2044, %rs7486, 1;
	@%p2044 bra 	$L__BB1_226;
	setp.eq.s16 	%p2045, %rs289, 0;
	and.b16  	%rs8975, %rs248, 32767;
	setp.eq.s16 	%p2046, %rs8975, 0;
	and.b16  	%rs8976, %rs248, 3072;
	setp.eq.s16 	%p2047, %rs8976, 0;
	xor.b16  	%rs8977, %rs248, %rs288;
	and.b16  	%rs8978, %rs8977, -32768;
	selp.b16 	%rs8979, 0, %rs8975, %p2047;
	add.s16 	%rs8980, %rs8979, %rs289;
	max.u16 	%rs8981, %rs8980, 981;
	add.s16 	%rs8982, %rs8981, -981;
	and.b16  	%rs8983, %rs8982, 32767;
	or.b16  	%rs8984, %rs8983, %rs8978;
	selp.b16 	%rs8985, 0, %rs8984, %p2046;
	selp.b16 	%rs12439, 0, %rs8985, %p2045;
	bra.uni 	$L__BB1_227;
$L__BB1_225:
	// begin inline asm
	{mul.f16 %rs12439,%rs288,%rs248;
}
	// end inline asm
	bra.uni 	$L__BB1_227;
$L__BB1_226:
	setp.eq.s16 	%p2048, %rs289, 0;
	and.b16  	%rs8989, %rs248, 32767;
	setp.eq.s16 	%p2049, %rs8989, 0;
	and.b16  	%rs8990, %rs248, 1024;
	setp.eq.s16 	%p2050, %rs8990, 0;
	and.b16  	%rs8991, %rs248, 1792;
	setp.eq.s16 	%p2051, %rs8991, 256;
	setp.eq.s16 	%p2052, %rs8991, 768;
	xor.b16  	%rs8992, %rs248, %rs288;
	selp.b16 	%rs8993, 512, 0, %p2052;
	selp.b16 	%rs8994, %rs8993, %rs8989, %p2050;
	and.b16  	%rs8995, %rs8992, -32768;
	add.s16 	%rs8996, %rs8994, %rs289;
	setp.lt.u16 	%p2053, %rs8996, 970;
	selp.b16 	%rs8998, 31798, 54, %p2051;
	add.s16 	%rs8999, %rs8998, %rs8996;
	and.b16  	%rs9000, %rs8999, 32767;
	selp.b16 	%rs9001, 0, %rs9000, %p2053;
	selp.b16 	%rs9002, %rs9001, %rs9000, %p2051;
	or.b16  	%rs9003, %rs9002, %rs8995;
	selp.b16 	%rs9004, 0, %rs9003, %p2049;
	selp.b16 	%rs12439, 0, %rs9004, %p2048;
$L__BB1_227:
	// begin inline asm
	{add.f16 %rs12452,%rs12439,%rs12420;
}
	// end inline asm
	setp.eq.s16 	%p2054, %rs7520, 0;
	@%p2054 bra 	$L__BB1_230;
	setp.ne.s16 	%p2055, %rs7520, 1;
	@%p2055 bra 	$L__BB1_231;
	setp.eq.s16 	%p2056, %rs289, 0;
	and.b16  	%rs9009, %rs254, 32767;
	setp.eq.s16 	%p2057, %rs9009, 0;
	and.b16  	%rs9010, %rs254, 3072;
	setp.eq.s16 	%p2058, %rs9010, 0;
	xor.b16  	%rs9011, %rs254, %rs288;
	and.b16  	%rs9012, %rs9011, -32768;
	selp.b16 	%rs9013, 0, %rs9009, %p2058;
	add.s16 	%rs9014, %rs9013, %rs289;
	max.u16 	%rs9015, %rs9014, 981;
	add.s16 	%rs9016, %rs9015, -981;
	and.b16  	%rs9017, %rs9016, 32767;
	or.b16  	%rs9018, %rs9017, %rs9012;
	selp.b16 	%rs9019, 0, %rs9018, %p2057;
	selp.b16 	%rs12440, 0, %rs9019, %p2056;
	bra.uni 	$L__BB1_232;
$L__BB1_230:
	// begin inline asm
	{mul.f16 %rs12440,%rs288,%rs254;
}
	// end inline asm
	bra.uni 	$L__BB1_232;
$L__BB1_231:
	setp.eq.s16 	%p2059, %rs289, 0;
	and.b16  	%rs9023, %rs254, 32767;
	setp.eq.s16 	%p2060, %rs9023, 0;
	and.b16  	%rs9024, %rs254, 1024;
	setp.eq.s16 	%p2061, %rs9024, 0;
	and.b16  	%rs9025, %rs254, 1792;
	setp.eq.s16 	%p2062, %rs9025, 256;
	setp.eq.s16 	%p2063, %rs9025, 768;
	xor.b16  	%rs9026, %rs254, %rs288;
	selp.b16 	%rs9027, 512, 0, %p2063;
	selp.b16 	%rs9028, %rs9027, %rs9023, %p2061;
	and.b16  	%rs9029, %rs9026, -32768;
	add.s16 	%rs9030, %rs9028, %rs289;
	setp.lt.u16 	%p2064, %rs9030, 970;
	selp.b16 	%rs9032, 31798, 54, %p2062;
	add.s16 	%rs9033, %rs9032, %rs9030;
	and.b16  	%rs9034, %rs9033, 32767;
	selp.b16 	%rs9035, 0, %rs9034, %p2064;
	selp.b16 	%rs9036, %rs9035, %rs9034, %p2062;
	or.b16  	%rs9037, %rs9036, %rs9029;
	selp.b16 	%rs9038, 0, %rs9037, %p2060;
	selp.b16 	%rs12440, 0, %rs9038, %p2059;
$L__BB1_232:
	// begin inline asm
	{add.f16 %rs12451,%rs12440,%rs12419;
}
	// end inline asm
	setp.eq.s16 	%p2065, %rs7554, 0;
	@%p2065 bra 	$L__BB1_235;
	setp.ne.s16 	%p2066, %rs7554, 1;
	@%p2066 bra 	$L__BB1_236;
	setp.eq.s16 	%p2067, %rs289, 0;
	and.b16  	%rs9043, %rs260, 32767;
	setp.eq.s16 	%p2068, %rs9043, 0;
	and.b16  	%rs9044, %rs260, 3072;
	setp.eq.s16 	%p2069, %rs9044, 0;
	xor.b16  	%rs9045, %rs260, %rs288;
	and.b16  	%rs9046, %rs9045, -32768;
	selp.b16 	%rs9047, 0, %rs9043, %p2069;
	add.s16 	%rs9048, %rs9047, %rs289;
	max.u16 	%rs9049, %rs9048, 981;
	add.s16 	%rs9050, %rs9049, -981;
	and.b16  	%rs9051, %rs9050, 32767;
	or.b16  	%rs9052, %rs9051, %rs9046;
	selp.b16 	%rs9053, 0, %rs9052, %p2068;
	selp.b16 	%rs12441, 0, %rs9053, %p2067;
	bra.uni 	$L__BB1_237;
$L__BB1_235:
	// begin inline asm
	{mul.f16 %rs12441,%rs288,%rs260;
}
	// end inline asm
	bra.uni 	$L__BB1_237;
$L__BB1_236:
	setp.eq.s16 	%p2070, %rs289, 0;
	and.b16  	%rs9057, %rs260, 32767;
	setp.eq.s16 	%p2071, %rs9057, 0;
	and.b16  	%rs9058, %rs260, 1024;
	setp.eq.s16 	%p2072, %rs9058, 0;
	and.b16  	%rs9059, %rs260, 1792;
	setp.eq.s16 	%p2073, %rs9059, 256;
	setp.eq.s16 	%p2074, %rs9059, 768;
	xor.b16  	%rs9060, %rs260, %rs288;
	selp.b16 	%rs9061, 512, 0, %p2074;
	selp.b16 	%rs9062, %rs9061, %rs9057, %p2072;
	and.b16  	%rs9063, %rs9060, -32768;
	add.s16 	%rs9064, %rs9062, %rs289;
	setp.lt.u16 	%p2075, %rs9064, 970;
	selp.b16 	%rs9066, 31798, 54, %p2073;
	add.s16 	%rs9067, %rs9066, %rs9064;
	and.b16  	%rs9068, %rs9067, 32767;
	selp.b16 	%rs9069, 0, %rs9068, %p2075;
	selp.b16 	%rs9070, %rs9069, %rs9068, %p2073;
	or.b16  	%rs9071, %rs9070, %rs9063;
	selp.b16 	%rs9072, 0, %rs9071, %p2071;
	selp.b16 	%rs12441, 0, %rs9072, %p2070;
$L__BB1_237:
	// begin inline asm
	{add.f16 %rs12450,%rs12441,%rs12418;
}
	// end inline asm
	ld.shared.u16 	%rs310, [%r14+52];
	and.b16  	%rs311, %rs310, 32767;
	setp.eq.s16 	%p2076, %rs7452, 0;
	@%p2076 bra 	$L__BB1_240;
	setp.ne.s16 	%p2077, %rs7452, 1;
	@%p2077 bra 	$L__BB1_241;
	setp.eq.s16 	%p2078, %rs311, 0;
	and.b16  	%rs9077, %rs242, 32767;
	setp.eq.s16 	%p2079, %rs9077, 0;
	and.b16  	%rs9078, %rs242, 3072;
	setp.eq.s16 	%p2080, %rs9078, 0;
	xor.b16  	%rs9079, %rs242, %rs310;
	and.b16  	%rs9080, %rs9079, -32768;
	selp.b16 	%rs9081, 0, %rs9077, %p2080;
	add.s16 	%rs9082, %rs9081, %rs311;
	max.u16 	%rs9083, %rs9082, 981;
	add.s16 	%rs9084, %rs9083, -981;
	and.b16  	%rs9085, %rs9084, 32767;
	or.b16  	%rs9086, %rs9085, %rs9080;
	selp.b16 	%rs9087, 0, %rs9086, %p2079;
	selp.b16 	%rs12442, 0, %rs9087, %p2078;
	bra.uni 	$L__BB1_242;
$L__BB1_240:
	// begin inline asm
	{mul.f16 %rs12442,%rs310,%rs242;
}
	// end inline asm
	bra.uni 	$L__BB1_242;
$L__BB1_241:
	setp.eq.s16 	%p2081, %rs311, 0;
	and.b16  	%rs9091, %rs242, 32767;
	setp.eq.s16 	%p2082, %rs9091, 0;
	and.b16  	%rs9092, %rs242, 1024;
	setp.eq.s16 	%p2083, %rs9092, 0;
	and.b16  	%rs9093, %rs242, 1792;
	setp.eq.s16 	%p2084, %rs9093, 256;
	setp.eq.s16 	%p2085, %rs9093, 768;
	xor.b16  	%rs9094, %rs242, %rs310;
	selp.b16 	%rs9095, 512, 0, %p2085;
	selp.b16 	%rs9096, %rs9095, %rs9091, %p2083;
	and.b16  	%rs9097, %rs9094, -32768;
	add.s16 	%rs9098, %rs9096, %rs311;
	setp.lt.u16 	%p2086, %rs9098, 970;
	selp.b16 	%rs9100, 31798, 54, %p2084;
	add.s16 	%rs9101, %rs9100, %rs9098;
	and.b16  	%rs9102, %rs9101, 32767;
	selp.b16 	%rs9103, 0, %rs9102, %p2086;
	selp.b16 	%rs9104, %rs9103, %rs9102, %p2084;
	or.b16  	%rs9105, %rs9104, %rs9097;
	selp.b16 	%rs9106, 0, %rs9105, %p2082;
	selp.b16 	%rs12442, 0, %rs9106, %p2081;
$L__BB1_242:
	// begin inline asm
	{add.f16 %rs12449,%rs12442,%rs12417;
}
	// end inline asm
	setp.eq.s16 	%p2087, %rs7486, 0;
	@%p2087 bra 	$L__BB1_245;
	setp.ne.s16 	%p2088, %rs7486, 1;
	@%p2088 bra 	$L__BB1_246;
	setp.eq.s16 	%p2089, %rs311, 0;
	and.b16  	%rs9111, %rs248, 32767;
	setp.eq.s16 	%p2090, %rs9111, 0;
	and.b16  	%rs9112, %rs248, 3072;
	setp.eq.s16 	%p2091, %rs9112, 0;
	xor.b16  	%rs9113, %rs248, %rs310;
	and.b16  	%rs9114, %rs9113, -32768;
	selp.b16 	%rs9115, 0, %rs9111, %p2091;
	add.s16 	%rs9116, %rs9115, %rs311;
	max.u16 	%rs9117, %rs9116, 981;
	add.s16 	%rs9118, %rs9117, -981;
	and.b16  	%rs9119, %rs9118, 32767;
	or.b16  	%rs9120, %rs9119, %rs9114;
	selp.b16 	%rs9121, 0, %rs9120, %p2090;
	selp.b16 	%rs12443, 0, %rs9121, %p2089;
	bra.uni 	$L__BB1_247;
$L__BB1_245:
	// begin inline asm
	{mul.f16 %rs12443,%rs310,%rs248;
}
	// end inline asm
	bra.uni 	$L__BB1_247;
$L__BB1_246:
	setp.eq.s16 	%p2092, %rs311, 0;
	and.b16  	%rs9125, %rs248, 32767;
	setp.eq.s16 	%p2093, %rs9125, 0;
	and.b16  	%rs9126, %rs248, 1024;
	setp.eq.s16 	%p2094, %rs9126, 0;
	and.b16  	%rs9127, %rs248, 1792;
	setp.eq.s16 	%p2095, %rs9127, 256;
	setp.eq.s16 	%p2096, %rs9127, 768;
	xor.b16  	%rs9128, %rs248, %rs310;
	selp.b16 	%rs9129, 512, 0, %p2096;
	selp.b16 	%rs9130, %rs9129, %rs9125, %p2094;
	and.b16  	%rs9131, %rs9128, -32768;
	add.s16 	%rs9132, %rs9130, %rs311;
	setp.lt.u16 	%p2097, %rs9132, 970;
	selp.b16 	%rs9134, 31798, 54, %p2095;
	add.s16 	%rs9135, %rs9134, %rs9132;
	and.b16  	%rs9136, %rs9135, 32767;
	selp.b16 	%rs9137, 0, %rs9136, %p2097;
	selp.b16 	%rs9138, %rs9137, %rs9136, %p2095;
	or.b16  	%rs9139, %rs9138, %rs9131;
	selp.b16 	%rs9140, 0, %rs9139, %p2093;
	selp.b16 	%rs12443, 0, %rs9140, %p2092;
$L__BB1_247:
	// begin inline asm
	{add.f16 %rs12448,%rs12443,%rs12416;
}
	// end inline asm
	@%p2054 bra 	$L__BB1_250;
	setp.ne.s16 	%p2099, %rs7520, 1;
	@%p2099 bra 	$L__BB1_251;
	setp.eq.s16 	%p2100, %rs311, 0;
	and.b16  	%rs9145, %rs254, 32767;
	setp.eq.s16 	%p2101, %rs9145, 0;
	and.b16  	%rs9146, %rs254, 3072;
	setp.eq.s16 	%p2102, %rs9146, 0;
	xor.b16  	%rs9147, %rs254, %rs310;
	and.b16  	%rs9148, %rs9147, -32768;
	selp.b16 	%rs9149, 0, %rs9145, %p2102;
	add.s16 	%rs9150, %rs9149, %rs311;
	max.u16 	%rs9151, %rs9150, 981;
	add.s16 	%rs9152, %rs9151, -981;
	and.b16  	%rs9153, %rs9152, 32767;
	or.b16  	%rs9154, %rs9153, %rs9148;
	selp.b16 	%rs9155, 0, %rs9154, %p2101;
	selp.b16 	%rs12444, 0, %rs9155, %p2100;
	bra.uni 	$L__BB1_252;
$L__BB1_250:
	// begin inline asm
	{mul.f16 %rs12444,%rs310,%rs254;
}
	// end inline asm
	bra.uni 	$L__BB1_252;
$L__BB1_251:
	setp.eq.s16 	%p2103, %rs311, 0;
	and.b16  	%rs9159, %rs254, 32767;
	setp.eq.s16 	%p2104, %rs9159, 0;
	and.b16  	%rs9160, %rs254, 1024;
	setp.eq.s16 	%p2105, %rs9160, 0;
	and.b16  	%rs9161, %rs254, 1792;
	setp.eq.s16 	%p2106, %rs9161, 256;
	setp.eq.s16 	%p2107, %rs9161, 768;
	xor.b16  	%rs9162, %rs254, %rs310;
	selp.b16 	%rs9163, 512, 0, %p2107;
	selp.b16 	%rs9164, %rs9163, %rs9159, %p2105;
	and.b16  	%rs9165, %rs9162, -32768;
	add.s16 	%rs9166, %rs9164, %rs311;
	setp.lt.u16 	%p2108, %rs9166, 970;
	selp.b16 	%rs9168, 31798, 54, %p2106;
	add.s16 	%rs9169, %rs9168, %rs9166;
	and.b16  	%rs9170, %rs9169, 32767;
	selp.b16 	%rs9171, 0, %rs9170, %p2108;
	selp.b16 	%rs9172, %rs9171, %rs9170, %p2106;
	or.b16  	%rs9173, %rs9172, %rs9165;
	selp.b16 	%rs9174, 0, %rs9173, %p2104;
	selp.b16 	%rs12444, 0, %rs9174, %p2103;
$L__BB1_252:
	// begin inline asm
	{add.f16 %rs12447,%rs12444,%rs12415;
}
	// end inline asm
	@%p2065 bra 	$L__BB1_255;
	setp.ne.s16 	%p2110, %rs7554, 1;
	@%p2110 bra 	$L__BB1_256;
	setp.eq.s16 	%p2111, %rs311, 0;
	and.b16  	%rs9179, %rs260, 32767;
	setp.eq.s16 	%p2112, %rs9179, 0;
	and.b16  	%rs9180, %rs260, 3072;
	setp.eq.s16 	%p2113, %rs9180, 0;
	xor.b16  	%rs9181, %rs260, %rs310;
	and.b16  	%rs9182, %rs9181, -32768;
	selp.b16 	%rs9183, 0, %rs9179, %p2113;
	add.s16 	%rs9184, %rs9183, %rs311;
	max.u16 	%rs9185, %rs9184, 981;
	add.s16 	%rs9186, %rs9185, -981;
	and.b16  	%rs9187, %rs9186, 32767;
	or.b16  	%rs9188, %rs9187, %rs9182;
	selp.b16 	%rs9189, 0, %rs9188, %p2112;
	selp.b16 	%rs12445, 0, %rs9189, %p2111;
	bra.uni 	$L__BB1_257;
$L__BB1_255:
	// begin inline asm
	{mul.f16 %rs12445,%rs310,%rs260;
}
	// end inline asm
	bra.uni 	$L__BB1_257;
$L__BB1_256:
	setp.eq.s16 	%p2114, %rs311, 0;
	and.b16  	%rs9193, %rs260, 32767;
	setp.eq.s16 	%p2115, %rs9193, 0;
	and.b16  	%rs9194, %rs260, 1024;
	setp.eq.s16 	%p2116, %rs9194, 0;
	and.b16  	%rs9195, %rs260, 1792;
	setp.eq.s16 	%p2117, %rs9195, 256;
	setp.eq.s16 	%p2118, %rs9195, 768;
	xor.b16  	%rs9196, %rs260, %rs310;
	selp.b16 	%rs9197, 512, 0, %p2118;
	selp.b16 	%rs9198, %rs9197, %rs9193, %p2116;
	and.b16  	%rs9199, %rs9196, -32768;
	add.s16 	%rs9200, %rs9198, %rs311;
	setp.lt.u16 	%p2119, %rs9200, 970;
	selp.b16 	%rs9202, 31798, 54, %p2117;
	add.s16 	%rs9203, %rs9202, %rs9200;
	and.b16  	%rs9204, %rs9203, 32767;
	selp.b16 	%rs9205, 0, %rs9204, %p2119;
	selp.b16 	%rs9206, %rs9205, %rs9204, %p2117;
	or.b16  	%rs9207, %rs9206, %rs9199;
	selp.b16 	%rs9208, 0, %rs9207, %p2115;
	selp.b16 	%rs12445, 0, %rs9208, %p2114;
$L__BB1_257:
	// begin inline asm
	{add.f16 %rs12446,%rs12445,%rs12414;
}
	// end inline asm
	add.s32 	%r148, %r147, 1;
	setp.ne.s32 	%p2120, %r148, 64;
	@%p2120 bra 	$L__BB1_259;
	ld.shared.u16 	%rs9214, [%r17];
	// begin inline asm
	{mul.f16 %rs9212,%rs12461,%rs9214;
}
	// end inline asm
	// begin inline asm
	{  cvt.f32.f16 %f708, %rs9212;}

	// end inline asm
	add.f32 	%f867, %f708, %f867;
	ld.shared.u16 	%rs9218, [%r17+2];
	// begin inline asm
	{mul.f16 %rs9216,%rs12460,%rs9218;
}
	// end inline asm
	// begin inline asm
	{  cvt.f32.f16 %f709, %rs9216;}

	// end inline asm
	add.f32 	%f866, %f709, %f866;
	ld.shared.u16 	%rs9222, [%r17+4];
	// begin inline asm
	{mul.f16 %rs9220,%rs12459,%rs9222;
}
	// end inline asm
	// begin inline asm
	{  cvt.f32.f16 %f710, %rs9220;}

	// end inline asm
	add.f32 	%f865, %f710, %f865;
	ld.shared.u16 	%rs9226, [%r17+6];
	// begin inline asm
	{mul.f16 %rs9224,%rs12458,%rs9226;
}
	// end inline asm
	// begin inline asm
	{  cvt.f32.f16 %f711, %rs9224;}

	// end inline asm
	add.f32 	%f864, %f711, %f864;
	// begin inline asm
	{mul.f16 %rs9228,%rs12457,%rs9214;
}
	// end inline asm
	// begin inline asm
	{  cvt.f32.f16 %f712, %rs9228;}

	// end inline asm
	add.f32 	%f863, %f712, %f863;
	// begin inline asm
	{mul.f16 %rs9232,%rs12456,%rs9218;
}
	// end inline asm
	// begin inline asm
	{  cvt.f32.f16 %f713, %rs9232;}

	// end inline asm
	add.f32 	%f862, %f713, %f862;
	// begin inline asm
	{mul.f16 %rs9236,%rs12455,%rs9222;
}
	// end inline asm
	// begin inline asm
	{  cvt.f32.f16 %f714, %rs9236;}

	// end inline asm
	add.f32 	%f861, %f714, %f861;
	// begin inline asm
	{mul.f16 %rs9240,%rs12454,%rs9226;
}
	// end inline asm
	// begin inline asm
	{  cvt.f32.f16 %f715, %rs9240;}

	// end inline asm
	add.f32 	%f860, %f715, %f860;
	// begin inline asm
	{mul.f16 %rs9244,%rs12453,%rs9214;
}
	// end inline asm
	// begin inline asm
	{  cvt.f32.f16 %f716, %rs9244;}

	// end inline asm
	add.f32 	%f859, %f716, %f859;
	// begin inline asm
	{mul.f16 %rs9248,%rs12452,%rs9218;
}
	// end inline asm
	// begin inline asm
	{  cvt.f32.f16 %f717, %rs9248;}

	// end inline asm
	add.f32 	%f858, %f717, %f858;
	// begin inline asm
	{mul.f16 %rs9252,%rs12451,%rs9222;
}
	// end inline asm
	// begin inline asm
	{  cvt.f32.f16 %f718, %rs9252;}

	// end inline asm
	add.f32 	%f857, %f718, %f857;
	// begin inline asm
	{mul.f16 %rs9256,%rs12450,%rs9226;
}
	// end inline asm
	// begin inline asm
	{  cvt.f32.f16 %f719, %rs9256;}

	// end inline asm
	add.f32 	%f856, %f719, %f856;
	// begin inline asm
	{mul.f16 %rs9260,%rs12449,%rs9214;
}
	// end inline asm
	// begin inline asm
	{  cvt.f32.f16 %f720, %rs9260;}

	// end inline asm
	add.f32 	%f855, %f720, %f855;
	// begin inline asm
	{mul.f16 %rs9264,%rs12448,%rs9218;
}
	// end inline asm
	// begin inline asm
	{  cvt.f32.f16 %f721, %rs9264;}

	// end inline asm
	add.f32 	%f854, %f721, %f854;
	// begin inline asm
	{mul.f16 %rs9268,%rs12447,%rs9222;
}
	// end inline asm
	// begin inline asm
	{  cvt.f32.f16 %f722, %rs9268;}

	// end inline asm
	add.f32 	%f853, %f722, %f853;
	// begin inline asm
	{mul.f16 %rs9272,%rs12446,%rs9226;
}
	// end inline asm
	// begin inline asm
	{  cvt.f32.f16 %f723, %rs9272;}

	// end inline asm
	add.f32 	%f852, %f723, %f852;
	mov.b32 	%r148, 0;
	mov.u16 	%rs12446, %rs1749;
	mov.u16 	%rs12447, %rs1749;
	mov.u16 	%rs12448, %rs1749;
	mov.u16 	%rs12449, %rs1749;
	mov.u16 	%rs12450, %rs1749;
	mov.u16 	%rs12451, %rs1749;
	mov.u16 	%rs12452, %rs1749;
	mov.u16 	%rs12453, %rs1749;
	mov.u16 	%rs12454, %rs1749;
	mov.u16 	%rs12455, %rs1749;
	mov.u16 	%rs12456, %rs1749;
	mov.u16 	%rs12457, %rs1749;
	mov.u16 	%rs12458, %rs1749;
	mov.u16 	%rs12459, %rs1749;
	mov.u16 	%rs12460, %rs1749;
	mov.u16 	%rs12461, %rs1749;
$L__BB1_259:
	ld.shared.u16 	%rs348, [%r14+6];
	and.b16  	%rs349, %rs348, 32767;
	ld.shared.u16 	%rs350, [%r15+384];
	setp.eq.s16 	%p2121, %rs7452, 0;
	@%p2121 bra 	$L__BB1_262;
	setp.ne.s16 	%p2122, %rs7452, 1;
	@%p2122 bra 	$L__BB1_263;
	setp.eq.s16 	%p2123, %rs349, 0;
	and.b16  	%rs9277, %rs350, 32767;
	setp.eq.s16 	%p2124, %rs9277, 0;
	and.b16  	%rs9278, %rs350, 3072;
	setp.eq.s16 	%p2125, %rs9278, 0;
	xor.b16  	%rs9279, %rs350, %rs348;
	and.b16  	%rs9280, %rs9279, -32768;
	selp.b16 	%rs9281, 0, %rs9277, %p2125;
	add.s16 	%rs9282, %rs9281, %rs349;
	max.u16 	%rs9283, %rs9282, 981;
	add.s16 	%rs9284, %rs9283, -981;
	and.b16  	%rs9285, %rs9284, 32767;
	or.b16  	%rs9286, %rs9285, %rs9280;
	selp.b16 	%rs9287, 0, %rs9286, %p2124;
	selp.b16 	%rs12462, 0, %rs9287, %p2123;
	bra.uni 	$L__BB1_264;
$L__BB1_262:
	// begin inline asm
	{mul.f16 %rs12462,%rs348,%rs350;
}
	// end inline asm
	bra.uni 	$L__BB1_264;
$L__BB1_263:
	setp.eq.s16 	%p2126, %rs349, 0;
	and.b16  	%rs9291, %rs350, 32767;
	setp.eq.s16 	%p2127, %rs9291, 0;
	and.b16  	%rs9292, %rs350, 1024;
	setp.eq.s16 	%p2128, %rs9292, 0;
	and.b16  	%rs9293, %rs350, 1792;
	setp.eq.s16 	%p2129, %rs9293, 256;
	setp.eq.s16 	%p2130, %rs9293, 768;
	xor.b16  	%rs9294, %rs350, %rs348;
	selp.b16 	%rs9295, 512, 0, %p2130;
	selp.b16 	%rs9296, %rs9295, %rs9291, %p2128;
	and.b16  	%rs9297, %rs9294, -32768;
	add.s16 	%rs9298, %rs9296, %rs349;
	setp.lt.u16 	%p2131, %rs9298, 970;
	selp.b16 	%rs9300, 31798, 54, %p2129;
	add.s16 	%rs9301, %rs9300, %rs9298;
	and.b16  	%rs9302, %rs9301, 32767;
	selp.b16 	%rs9303, 0, %rs9302, %p2131;
	selp.b16 	%rs9304, %rs9303, %rs9302, %p2129;
	or.b16  	%rs9305, %rs9304, %rs9297;
	selp.b16 	%rs9306, 0, %rs9305, %p2127;
	selp.b16 	%rs12462, 0, %rs9306, %p2126;
$L__BB1_264:
	// begin inline asm
	{add.f16 %rs12493,%rs12462,%rs12461;
}
	// end inline asm
	ld.shared.u16 	%rs356, [%r15+386];
	setp.eq.s16 	%p2132, %rs7486, 0;
	@%p2132 bra 	$L__BB1_267;
	setp.ne.s16 	%p2133, %rs7486, 1;
	@%p2133 bra 	$L__BB1_268;
	setp.eq.s16 	%p2134, %rs349, 0;
	and.b16  	%rs9311, %rs356, 32767;
	setp.eq.s16 	%p2135, %rs9311, 0;
	and.b16  	%rs9312, %rs356, 3072;
	setp.eq.s16 	%p2136, %rs9312, 0;
	xor.b16  	%rs9313, %rs356, %rs348;
	and.b16  	%rs9314, %rs9313, -32768;
	selp.b16 	%rs9315, 0, %rs9311, %p2136;
	add.s16 	%rs9316, %rs9315, %rs349;
	max.u16 	%rs9317, %rs9316, 981;
	add.s16 	%rs9318, %rs9317, -981;
	and.b16  	%rs9319, %rs9318, 32767;
	or.b16  	%rs9320, %rs9319, %rs9314;
	selp.b16 	%rs9321, 0, %rs9320, %p2135;
	selp.b16 	%rs12463, 0, %rs9321, %p2134;
	bra.uni 	$L__BB1_269;
$L__BB1_267:
	// begin inline asm
	{mul.f16 %rs12463,%rs348,%rs356;
}
	// end inline asm
	bra.uni 	$L__BB1_269;
$L__BB1_268:
	setp.eq.s16 	%p2137, %rs349, 0;
	and.b16  	%rs9325, %rs356, 32767;
	setp.eq.s16 	%p2138, %rs9325, 0;
	and.b16  	%rs9326, %rs356, 1024;
	setp.eq.s16 	%p2139, %rs9326, 0;
	and.b16  	%rs9327, %rs356, 1792;
	setp.eq.s16 	%p2140, %rs9327, 256;
	setp.eq.s16 	%p2141, %rs9327, 768;
	xor.b16  	%rs9328, %rs356, %rs348;
	selp.b16 	%rs9329, 512, 0, %p2141;
	selp.b16 	%rs9330, %rs9329, %rs9325, %p2139;
	and.b16  	%rs9331, %rs9328, -32768;
	add.s16 	%rs9332, %rs9330, %rs349;
	setp.lt.u16 	%p2142, %rs9332, 970;
	selp.b16 	%rs9334, 31798, 54, %p2140;
	add.s16 	%rs9335, %rs9334, %rs9332;
	and.b16  	%rs9336, %rs9335, 32767;
	selp.b16 	%rs9337, 0, %rs9336, %p2142;
	selp.b16 	%rs9338, %rs9337, %rs9336, %p2140;
	or.b16  	%rs9339, %rs9338, %rs9331;
	selp.b16 	%rs9340, 0, %rs9339, %p2138;
	selp.b16 	%rs12463, 0, %rs9340, %p2137;
$L__BB1_269:
	// begin inline asm
	{add.f16 %rs12492,%rs12463,%rs12460;
}
	// end inline asm
	ld.shared.u16 	%rs362, [%r15+388];
	setp.eq.s16 	%p2143, %rs7520, 0;
	@%p2143 bra 	$L__BB1_272;
	setp.ne.s16 	%p2144, %rs7520, 1;
	@%p2144 bra 	$L__BB1_273;
	setp.eq.s16 	%p2145, %rs349, 0;
	and.b16  	%rs9345, %rs362, 32767;
	setp.eq.s16 	%p2146, %rs9345, 0;
	and.b16  	%rs9346, %rs362, 3072;
	setp.eq.s16 	%p2147, %rs9346, 0;
	xor.b16  	%rs9347, %rs362, %rs348;
	and.b16  	%rs9348, %rs9347, -32768;
	selp.b16 	%rs9349, 0, %rs9345, %p2147;
	add.s16 	%rs9350, %rs9349, %rs349;
	max.u16 	%rs9351, %rs9350, 981;
	add.s16 	%rs9352, %rs9351, -981;
	and.b16  	%rs9353, %rs9352, 32767;
	or.b16  	%rs9354, %rs9353, %rs9348;
	selp.b16 	%rs9355, 0, %rs9354, %p2146;
	selp.b16 	%rs12464, 0, %rs9355, %p2145;
	bra.uni 	$L__BB1_274;
$L__BB1_272:
	// begin inline asm
	{mul.f16 %rs12464,%rs348,%rs362;
}
	// end inline asm
	bra.uni 	$L__BB1_274;
$L__BB1_273:
	setp.eq.s16 	%p2148, %rs349, 0;
	and.b16  	%rs9359, %rs362, 32767;
	setp.eq.s16 	%p2149, %rs9359, 0;
	and.b16  	%rs9360, %rs362, 1024;
	setp.eq.s16 	%p2150, %rs9360, 0;
	and.b16  	%rs9361, %rs362, 1792;
	setp.eq.s16 	%p2151, %rs9361, 256;
	setp.eq.s16 	%p2152, %rs9361, 768;
	xor.b16  	%rs9362, %rs362, %rs348;
	selp.b16 	%rs9363, 512, 0, %p2152;
	selp.b16 	%rs9364, %rs9363, %rs9359, %p2150;
	and.b16  	%rs9365, %rs9362, -32768;
	add.s16 	%rs9366, %rs9364, %rs349;
	setp.lt.u16 	%p2153, %rs9366, 970;
	selp.b16 	%rs9368, 31798, 54, %p2151;
	add.s16 	%rs9369, %rs9368, %rs9366;
	and.b16  	%rs9370, %rs9369, 32767;
	selp.b16 	%rs9371, 0, %rs9370, %p2153;
	selp.b16 	%rs9372, %rs9371, %rs9370, %p2151;
	or.b16  	%rs9373, %rs9372, %rs9365;
	selp.b16 	%rs9374, 0, %rs9373, %p2149;
	selp.b16 	%rs12464, 0, %rs9374, %p2148;
$L__BB1_274:
	// begin inline asm
	{add.f16 %rs12491,%rs12464,%rs12459;
}
	// end inline asm
	ld.shared.u16 	%rs368, [%r15+390];
	setp.eq.s16 	%p2154, %rs7554, 0;
	@%p2154 bra 	$L__BB1_277;
	setp.ne.s16 	%p2155, %rs7554, 1;
	@%p2155 bra 	$L__BB1_278;
	setp.eq.s16 	%p2156, %rs349, 0;
	and.b16  	%rs9379, %rs368, 32767;
	setp.eq.s16 	%p2157, %rs9379, 0;
	and.b16  	%rs9380, %rs368, 3072;
	setp.eq.s16 	%p2158, %rs9380, 0;
	xor.b16  	%rs9381, %rs368, %rs348;
	and.b16  	%rs9382, %rs9381, -32768;
	selp.b16 	%rs9383, 0, %rs9379, %p2158;
	add.s16 	%rs9384, %rs9383, %rs349;
	max.u16 	%rs9385, %rs9384, 981;
	add.s16 	%rs9386, %rs9385, -981;
	and.b16  	%rs9387, %rs9386, 32767;
	or.b16  	%rs9388, %rs9387, %rs9382;
	selp.b16 	%rs9389, 0, %rs9388, %p2157;
	selp.b16 	%rs12465, 0, %rs9389, %p2156;
	bra.uni 	$L__BB1_279;
$L__BB1_277:
	// begin inline asm
	{mul.f16 %rs12465,%rs348,%rs368;
}
	// end inline asm
	bra.uni 	$L__BB1_279;
$L__BB1_278:
	setp.eq.s16 	%p2159, %rs349, 0;
	and.b16  	%rs9393, %rs368, 32767;
	setp.eq.s16 	%p2160, %rs9393, 0;
	and.b16  	%rs9394, %rs368, 1024;
	setp.eq.s16 	%p2161, %rs9394, 0;
	and.b16  	%rs9395, %rs368, 1792;
	setp.eq.s16 	%p2162, %rs9395, 256;
	setp.eq.s16 	%p2163, %rs9395, 768;
	xor.b16  	%rs9396, %rs368, %rs348;
	selp.b16 	%rs9397, 512, 0, %p2163;
	selp.b16 	%rs9398, %rs9397, %rs9393, %p2161;
	and.b16  	%rs9399, %rs9396, -32768;
	add.s16 	%rs9400, %rs9398, %rs349;
	setp.lt.u16 	%p2164, %rs9400, 970;
	selp.b16 	%rs9402, 31798, 54, %p2162;
	add.s16 	%rs9403, %rs9402, %rs9400;
	and.b16  	%rs9404, %rs9403, 32767;
	selp.b16 	%rs9405, 0, %rs9404, %p2164;
	selp.b16 	%rs9406, %rs9405, %rs9404, %p2162;
	or.b16  	%rs9407, %rs9406, %rs9399;
	selp.b16 	%rs9408, 0, %rs9407, %p2160;
	selp.b16 	%rs12465, 0, %rs9408, %p2159;
$L__BB1_279:
	// begin inline asm
	{add.f16 %rs12490,%rs12465,%rs12458;
}
	// end inline asm
	ld.shared.u16 	%rs374, [%r14+22];
	and.b16  	%rs375, %rs374, 32767;
	@%p2121 bra 	$L__BB1_282;
	setp.ne.s16 	%p2166, %rs7452, 1;
	@%p2166 bra 	$L__BB1_283;
	setp.eq.s16 	%p2167, %rs375, 0;
	and.b16  	%rs9413, %rs350, 32767;
	setp.eq.s16 	%p2168, %rs9413, 0;
	and.b16  	%rs9414, %rs350, 3072;
	setp.eq.s16 	%p2169, %rs9414, 0;
	xor.b16  	%rs9415, %rs350, %rs374;
	and.b16  	%rs9416, %rs9415, -32768;
	selp.b16 	%rs9417, 0, %rs9413, %p2169;
	add.s16 	%rs9418, %rs9417, %rs375;
	max.u16 	%rs9419, %rs9418, 981;
	add.s16 	%rs9420, %rs9419, -981;
	and.b16  	%rs9421, %rs9420, 32767;
	or.b16  	%rs9422, %rs9421, %rs9416;
	selp.b16 	%rs9423, 0, %rs9422, %p2168;
	selp.b16 	%rs12466, 0, %rs9423, %p2167;
	bra.uni 	$L__BB1_284;
$L__BB1_282:
	// begin inline asm
	{mul.f16 %rs12466,%rs374,%rs350;
}
	// end inline asm
	bra.uni 	$L__BB1_284;
$L__BB1_283:
	setp.eq.s16 	%p2170, %rs375, 0;
	and.b16  	%rs9427, %rs350, 32767;
	setp.eq.s16 	%p2171, %rs9427, 0;
	and.b16  	%rs9428, %rs350, 1024;
	setp.eq.s16 	%p2172, %rs9428, 0;
	and.b16  	%rs9429, %rs350, 1792;
	setp.eq.s16 	%p2173, %rs9429, 256;
	setp.eq.s16 	%p2174, %rs9429, 768;
	xor.b16  	%rs9430, %rs350, %rs374;
	selp.b16 	%rs9431, 512, 0, %p2174;
	selp.b16 	%rs9432, %rs9431, %rs9427, %p2172;
	and.b16  	%rs9433, %rs9430, -32768;
	add.s16 	%rs9434, %rs9432, %rs375;
	setp.lt.u16 	%p2175, %rs9434, 970;
	selp.b16 	%rs9436, 31798, 54, %p2173;
	add.s16 	%rs9437, %rs9436, %rs9434;
	and.b16  	%rs9438, %rs9437, 32767;
	selp.b16 	%rs9439, 0, %rs9438, %p2175;
	selp.b16 	%rs9440, %rs9439, %rs9438, %p2173;
	or.b16  	%rs9441, %rs9440, %rs9433;
	selp.b16 	%rs9442, 0, %rs9441, %p2171;
	selp.b16 	%rs12466, 0, %rs9442, %p2170;
$L__BB1_284:
	// begin inline asm
	{add.f16 %rs12489,%rs12466,%rs12457;
}
	// end inline asm
	@%p2132 bra 	$L__BB1_287;
	setp.ne.s16 	%p2177, %rs7486, 1;
	@%p2177 bra 	$L__BB1_288;
	setp.eq.s16 	%p2178, %rs375, 0;
	and.b16  	%rs9447, %rs356, 32767;
	setp.eq.s16 	%p2179, %rs9447, 0;
	and.b16  	%rs9448, %rs356, 3072;
	setp.eq.s16 	%p2180, %rs9448, 0;
	xor.b16  	%rs9449, %rs356, %rs374;
	and.b16  	%rs9450, %rs9449, -32768;
	selp.b16 	%rs9451, 0, %rs9447, %p2180;
	add.s16 	%rs9452, %rs9451, %rs375;
	max.u16 	%rs9453, %rs9452, 981;
	add.s16 	%rs9454, %rs9453, -981;
	and.b16  	%rs9455, %rs9454, 32767;
	or.b16  	%rs9456, %rs9455, %rs9450;
	selp.b16 	%rs9457, 0, %rs9456, %p2179;
	selp.b16 	%rs12467, 0, %rs9457, %p2178;
	bra.uni 	$L__BB1_289;
$L__BB1_287:
	// begin inline asm
	{mul.f16 %rs12467,%rs374,%rs356;
}
	// end inline asm
	bra.uni 	$L__BB1_289;
$L__BB1_288:
	setp.eq.s16 	%p2181, %rs375, 0;
	and.b16  	%rs9461, %rs356, 32767;
	setp.eq.s16 	%p2182, %rs9461, 0;
	and.b16  	%rs9462, %rs356, 1024;
	setp.eq.s16 	%p2183, %rs9462, 0;
	and.b16  	%rs9463, %rs356, 1792;
	setp.eq.s16 	%p2184, %rs9463, 256;
	setp.eq.s16 	%p2185, %rs9463, 768;
	xor.b16  	%rs9464, %rs356, %rs374;
	selp.b16 	%rs9465, 512, 0, %p2185;
	selp.b16 	%rs9466, %rs9465, %rs9461, %p2183;
	and.b16  	%rs9467, %rs9464, -32768;
	add.s16 	%rs9468, %rs9466, %rs375;
	setp.lt.u16 	%p2186, %rs9468, 970;
	selp.b16 	%rs9470, 31798, 54, %p2184;
	add.s16 	%rs9471, %rs9470, %rs9468;
	and.b16  	%rs9472, %rs9471, 32767;
	selp.b16 	%rs9473, 0, %rs9472, %p2186;
	selp.b16 	%rs9474, %rs9473, %rs9472, %p2184;
	or.b16  	%rs9475, %rs9474, %rs9467;
	selp.b16 	%rs9476, 0, %rs9475, %p2182;
	selp.b16 	%rs12467, 0, %rs9476, %p2181;
$L__BB1_289:
	// begin inline asm
	{add.f16 %rs12488,%rs12467,%rs12456;
}
	// end inline asm
	setp.eq.s16 	%p2187, %rs7520, 0;
	@%p2187 bra 	$L__BB1_292;
	setp.ne.s16 	%p2188, %rs7520, 1;
	@%p2188 bra 	$L__BB1_293;
	setp.eq.s16 	%p2189, %rs375, 0;
	and.b16  	%rs9481, %rs362, 32767;
	setp.eq.s16 	%p2190, %rs9481, 0;
	and.b16  	%rs9482, %rs362, 3072;
	setp.eq.s16 	%p2191, %rs9482, 0;
	xor.b16  	%rs9483, %rs362, %rs374;
	and.b16  	%rs9484, %rs9483, -32768;
	selp.b16 	%rs9485, 0, %rs9481, %p2191;
	add.s16 	%rs9486, %rs9485, %rs375;
	max.u16 	%rs9487, %rs9486, 981;
	add.s16 	%rs9488, %rs9487, -981;
	and.b16  	%rs9489, %rs9488, 32767;
	or.b16  	%rs9490, %rs9489, %rs9484;
	selp.b16 	%rs9491, 0, %rs9490, %p2190;
	selp.b16 	%rs12468, 0, %rs9491, %p2189;
	bra.uni 	$L__BB1_294;
$L__BB1_292:
	// begin inline asm
	{mul.f16 %rs12468,%rs374,%rs362;
}
	// end inline asm
	bra.uni 	$L__BB1_294;
$L__BB1_293:
	setp.eq.s16 	%p2192, %rs375, 0;
	and.b16  	%rs9495, %rs362, 32767;
	setp.eq.s16 	%p2193, %rs9495, 0;
	and.b16  	%rs9496, %rs362, 1024;
	setp.eq.s16 	%p2194, %rs9496, 0;
	and.b16  	%rs9497, %rs362, 1792;
	setp.eq.s16 	%p2195, %rs9497, 256;
	setp.eq.s16 	%p2196, %rs9497, 768;
	xor.b16  	%rs9498, %rs362, %rs374;
	selp.b16 	%rs9499, 512, 0, %p2196;
	selp.b16 	%rs9500, %rs9499, %rs9495, %p2194;
	and.b16  	%rs9501, %rs9498, -32768;
	add.s16 	%rs9502, %rs9500, %rs375;
	setp.lt.u16 	%p2197, %rs9502, 970;
	selp.b16 	%rs9504, 31798, 54, %p2195;
	add.s16 	%rs9505, %rs9504, %rs9502;
	and.b16  	%rs9506, %rs9505, 32767;
	selp.b16 	%rs9507, 0, %rs9506, %p2197;
	selp.b16 	%rs9508, %rs9507, %rs9506, %p2195;
	or.b16  	%rs9509, %rs9508, %rs9501;
	selp.b16 	%rs9510, 0, %rs9509, %p2193;
	selp.b16 	%rs12468, 0, %rs9510, %p2192;
$L__BB1_294:
	// begin inline asm
	{add.f16 %rs12487,%rs12468,%rs12455;
}
	// end inline asm
	setp.eq.s16 	%p2198, %rs7554, 0;
	@%p2198 bra 	$L__BB1_297;
	setp.ne.s16 	%p2199, %rs7554, 1;
	@%p2199 bra 	$L__BB1_298;
	setp.eq.s16 	%p2200, %rs375, 0;
	and.b16  	%rs9515, %rs368, 32767;
	setp.eq.s16 	%p2201, %rs9515, 0;
	and.b16  	%rs9516, %rs368, 3072;
	setp.eq.s16 	%p2202, %rs9516, 0;
	xor.b16  	%rs9517, %rs368, %rs374;
	and.b16  	%rs9518, %rs9517, -32768;
	selp.b16 	%rs9519, 0, %rs9515, %p2202;
	add.s16 	%rs9520, %rs9519, %rs375;
	max.u16 	%rs9521, %rs9520, 981;
	add.s16 	%rs9522, %rs9521, -981;
	and.b16  	%rs9523, %rs9522, 32767;
	or.b16  	%rs9524, %rs9523, %rs9518;
	selp.b16 	%rs9525, 0, %rs9524, %p2201;
	selp.b16 	%rs12469, 0, %rs9525, %p2200;
	bra.uni 	$L__BB1_299;
$L__BB1_297:
	// begin inline asm
	{mul.f16 %rs12469,%rs374,%rs368;
}
	// end inline asm
	bra.uni 	$L__BB1_299;
$L__BB1_298:
	setp.eq.s16 	%p2203, %rs375, 0;
	and.b16  	%rs9529, %rs368, 32767;
	setp.eq.s16 	%p2204, %rs9529, 0;
	and.b16  	%rs9530, %rs368, 1024;
	setp.eq.s16 	%p2205, %rs9530, 0;
	and.b16  	%rs9531, %rs368, 1792;
	setp.eq.s16 	%p2206, %rs9531, 256;
	setp.eq.s16 	%p2207, %rs9531, 768;
	xor.b16  	%rs9532, %rs368, %rs374;
	selp.b16 	%rs9533, 512, 0, %p2207;
	selp.b16 	%rs9534, %rs9533, %rs9529, %p2205;
	and.b16  	%rs9535, %rs9532, -32768;
	add.s16 	%rs9536, %rs9534, %rs375;
	setp.lt.u16 	%p2208, %rs9536, 970;
	selp.b16 	%rs9538, 31798, 54, %p2206;
	add.s16 	%rs9539, %rs9538, %rs9536;
	and.b16  	%rs9540, %rs9539, 32767;
	selp.b16 	%rs9541, 0, %rs9540, %p2208;
	selp.b16 	%rs9542, %rs9541, %rs9540, %p2206;
	or.b16  	%rs9543, %rs9542, %rs9535;
	selp.b16 	%rs9544, 0, %rs9543, %p2204;
	selp.b16 	%rs12469, 0, %rs9544, %p2203;
$L__BB1_299:
	// begin inline asm
	{add.f16 %rs12486,%rs12469,%rs12454;
}
	// end inline asm
	ld.shared.u16 	%rs396, [%r14+38];
	and.b16  	%rs397, %rs396, 32767;
	setp.eq.s16 	%p2209, %rs7452, 0;
	@%p2209 bra 	$L__BB1_302;
	setp.ne.s16 	%p2210, %rs7452, 1;
	@%p2210 bra 	$L__BB1_303;
	setp.eq.s16 	%p2211, %rs397, 0;
	and.b16  	%rs9549, %rs350, 32767;
	setp.eq.s16 	%p2212, %rs9549, 0;
	and.b16  	%rs9550, %rs350, 3072;
	setp.eq.s16 	%p2213, %rs9550, 0;
	xor.b16  	%rs9551, %rs350, %rs396;
	and.b16  	%rs9552, %rs9551, -32768;
	selp.b16 	%rs9553, 0, %rs9549, %p2213;
	add.s16 	%rs9554, %rs9553, %rs397;
	max.u16 	%rs9555, %rs9554, 981;
	add.s16 	%rs9556, %rs9555, -981;
	and.b16  	%rs9557, %rs9556, 32767;
	or.b16  	%rs9558, %rs9557, %rs9552;
	selp.b16 	%rs9559, 0, %rs9558, %p2212;
	selp.b16 	%rs12470, 0, %rs9559, %p2211;
	bra.uni 	$L__BB1_304;
$L__BB1_302:
	// begin inline asm
	{mul.f16 %rs12470,%rs396,%rs350;
}
	// end inline asm
	bra.uni 	$L__BB1_304;
$L__BB1_303:
	setp.eq.s16 	%p2214, %rs397, 0;
	and.b16  	%rs9563, %rs350, 32767;
	setp.eq.s16 	%p2215, %rs9563, 0;
	and.b16  	%rs9564, %rs350, 1024;
	setp.eq.s16 	%p2216, %rs9564, 0;
	and.b16  	%rs9565, %rs350, 1792;
	setp.eq.s16 	%p2217, %rs9565, 256;
	setp.eq.s16 	%p2218, %rs9565, 768;
	xor.b16  	%rs9566, %rs350, %rs396;
	selp.b16 	%rs9567, 512, 0, %p2218;
	selp.b16 	%rs9568, %rs9567, %rs9563, %p2216;
	and.b16  	%rs9569, %rs9566, -32768;
	add.s16 	%rs9570, %rs9568, %rs397;
	setp.lt.u16 	%p2219, %rs9570, 970;
	selp.b16 	%rs9572, 31798, 54, %p2217;
	add.s16 	%rs9573, %rs9572, %rs9570;
	and.b16  	%rs9574, %rs9573, 32767;
	selp.b16 	%rs9575, 0, %rs9574, %p2219;
	selp.b16 	%rs9576, %rs9575, %rs9574, %p2217;
	or.b16  	%rs9577, %rs9576, %rs9569;
	selp.b16 	%rs9578, 0, %rs9577, %p2215;
	selp.b16 	%rs12470, 0, %rs9578, %p2214;
$L__BB1_304:
	// begin inline asm
	{add.f16 %rs12485,%rs12470,%rs12453;
}
	// end inline asm
	setp.eq.s16 	%p2220, %rs7486, 0;
	@%p2220 bra 	$L__BB1_307;
	setp.ne.s16 	%p2221, %rs7486, 1;
	@%p2221 bra 	$L__BB1_308;
	setp.eq.s16 	%p2222, %rs397, 0;
	and.b16  	%rs9583, %rs356, 32767;
	setp.eq.s16 	%p2223, %rs9583, 0;
	and.b16  	%rs9584, %rs356, 3072;
	setp.eq.s16 	%p2224, %rs9584, 0;
	xor.b16  	%rs9585, %rs356, %rs396;
	and.b16  	%rs9586, %rs9585, -32768;
	selp.b16 	%rs9587, 0, %rs9583, %p2224;
	add.s16 	%rs9588, %rs9587, %rs397;
	max.u16 	%rs9589, %rs9588, 981;
	add.s16 	%rs9590, %rs9589, -981;
	and.b16  	%rs9591, %rs9590, 32767;
	or.b16  	%rs9592, %rs9591, %rs9586;
	selp.b16 	%rs9593, 0, %rs9592, %p2223;
	selp.b16 	%rs12471, 0, %rs9593, %p2222;
	bra.uni 	$L__BB1_309;
$L__BB1_307:
	// begin inline asm
	{mul.f16 %rs12471,%rs396,%rs356;
}
	// end inline asm
	bra.uni 	$L__BB1_309;
$L__BB1_308:
	setp.eq.s16 	%p2225, %rs397, 0;
	and.b16  	%rs9597, %rs356, 32767;
	setp.eq.s16 	%p2226, %rs9597, 0;
	and.b16  	%rs9598, %rs356, 1024;
	setp.eq.s16 	%p2227, %rs9598, 0;
	and.b16  	%rs9599, %rs356, 1792;
	setp.eq.s16 	%p2228, %rs9599, 256;
	setp.eq.s16 	%p2229, %rs9599, 768;
	xor.b16  	%rs9600, %rs356, %rs396;
	selp.b16 	%rs9601, 512, 0, %p2229;
	selp.b16 	%rs9602, %rs9601, %rs9597, %p2227;
	and.b16  	%rs9603, %rs9600, -32768;
	add.s16 	%rs9604, %rs9602, %rs397;
	setp.lt.u16 	%p2230, %rs9604, 970;
	selp.b16 	%rs9606, 31798, 54, %p2228;
	add.s16 	%rs9607, %rs9606, %rs9604;
	and.b16  	%rs9608, %rs9607, 32767;
	selp.b16 	%rs9609, 0, %rs9608, %p2230;
	selp.b16 	%rs9610, %rs9609, %rs9608, %p2228;
	or.b16  	%rs9611, %rs9610, %rs9603;
	selp.b16 	%rs9612, 0, %rs9611, %p2226;
	selp.b16 	%rs12471, 0, %rs9612, %p2225;
$L__BB1_309:
	// begin inline asm
	{add.f16 %rs12484,%rs12471,%rs12452;
}
	// end inline asm
	@%p2187 bra 	$L__BB1_312;
	setp.ne.s16 	%p2232, %rs7520, 1;
	@%p2232 bra 	$L__BB1_313;
	setp.eq.s16 	%p2233, %rs397, 0;
	and.b16  	%rs9617, %rs362, 32767;
	setp.eq.s16 	%p2234, %rs9617, 0;
	and.b16  	%rs9618, %rs362, 3072;
	setp.eq.s16 	%p2235, %rs9618, 0;
	xor.b16  	%rs9619, %rs362, %rs396;
	and.b16  	%rs9620, %rs9619, -32768;
	selp.b16 	%rs9621, 0, %rs9617, %p2235;
	add.s16 	%rs9622, %rs9621, %rs397;
	max.u16 	%rs9623, %rs9622, 981;
	add.s16 	%rs9624, %rs9623, -981;
	and.b16  	%rs9625, %rs9624, 32767;
	or.b16  	%rs9626, %rs9625, %rs9620;
	selp.b16 	%rs9627, 0, %rs9626, %p2234;
	selp.b16 	%rs12472, 0, %rs9627, %p2233;
	bra.uni 	$L__BB1_314;
$L__BB1_312:
	// begin inline asm
	{mul.f16 %rs12472,%rs396,%rs362;
}
	// end inline asm
	bra.uni 	$L__BB1_314;
$L__BB1_313:
	setp.eq.s16 	%p2236, %rs397, 0;
	and.b16  	%rs9631, %rs362, 32767;
	setp.eq.s16 	%p2237, %rs9631, 0;
	and.b16  	%rs9632, %rs362, 1024;
	setp.eq.s16 	%p2238, %rs9632, 0;
	and.b16  	%rs9633, %rs362, 1792;
	setp.eq.s16 	%p2239, %rs9633, 256;
	setp.eq.s16 	%p2240, %rs9633, 768;
	xor.b16  	%rs9634, %rs362, %rs396;
	selp.b16 	%rs9635, 512, 0, %p2240;
	selp.b16 	%rs9636, %rs9635, %rs9631, %p2238;
	and.b16  	%rs9637, %rs9634, -32768;
	add.s16 	%rs9638, %rs9636, %rs397;
	setp.lt.u16 	%p2241, %rs9638, 970;
	selp.b16 	%rs9640, 31798, 54, %p2239;
	add.s16 	%rs9641, %rs9640, %rs9638;
	and.b16  	%rs9642, %rs9641, 32767;
	selp.b16 	%rs9643, 0, %rs9642, %p2241;
	selp.b16 	%rs9644, %rs9643, %rs9642, %p2239;
	or.b16  	%rs9645, %rs9644, %rs9637;
	selp.b16 	%rs9646, 0, %rs9645, %p2237;
	selp.b16 	%rs12472, 0, %rs9646, %p2236;
$L__BB1_314:
	// begin inline asm
	{add.f16 %rs12483,%rs12472,%rs12451;
}
	// end inline asm
	@%p2198 bra 	$L__BB1_317;
	setp.ne.s16 	%p2243, %rs7554, 1;
	@%p2243 bra 	$L__BB1_318;
	setp.eq.s16 	%p2244, %rs397, 0;
	and.b16  	%rs9651, %rs368, 32767;
	setp.eq.s16 	%p2245, %rs9651, 0;
	and.b16  	%rs9652, %rs368, 3072;
	setp.eq.s16 	%p2246, %rs9652, 0;
	xor.b16  	%rs9653, %rs368, %rs396;
	and.b16  	%rs9654, %rs9653, -32768;
	selp.b16 	%rs9655, 0, %rs9651, %p2246;
	add.s16 	%rs9656, %rs9655, %rs397;
	max.u16 	%rs9657, %rs9656, 981;
	add.s16 	%rs9658, %rs9657, -981;
	and.b16  	%rs9659, %rs9658, 32767;
	or.b16  	%rs9660, %rs9659, %rs9654;
	selp.b16 	%rs9661, 0, %rs9660, %p2245;
	selp.b16 	%rs12473, 0, %rs9661, %p2244;
	bra.uni 	$L__BB1_319;
$L__BB1_317:
	// begin inline asm
	{mul.f16 %rs12473,%rs396,%rs368;
}
	// end inline asm
	bra.uni 	$L__BB1_319;
$L__BB1_318:
	setp.eq.s16 	%p2247, %rs397, 0;
	and.b16  	%rs9665, %rs368, 32767;
	setp.eq.s16 	%p2248, %rs9665, 0;
	and.b16  	%rs9666, %rs368, 1024;
	setp.eq.s16 	%p2249, %rs9666, 0;
	and.b16  	%rs9667, %rs368, 1792;
	setp.eq.s16 	%p2250, %rs9667, 256;
	setp.eq.s16 	%p2251, %rs9667, 768;
	xor.b16  	%rs9668, %rs368, %rs396;
	selp.b16 	%rs9669, 512, 0, %p2251;
	selp.b16 	%rs9670, %rs9669, %rs9665, %p2249;
	and.b16  	%rs9671, %rs9668, -32768;
	add.s16 	%rs9672, %rs9670, %rs397;
	setp.lt.u16 	%p2252, %rs9672, 970;
	selp.b16 	%rs9674, 31798, 54, %p2250;
	add.s16 	%rs9675, %rs9674, %rs9672;
	and.b16  	%rs9676, %rs9675, 32767;
	selp.b16 	%rs9677, 0, %rs9676, %p2252;
	selp.b16 	%rs9678, %rs9677, %rs9676, %p2250;
	or.b16  	%rs9679, %rs9678, %rs9671;
	selp.b16 	%rs9680, 0, %rs9679, %p2248;
	selp.b16 	%rs12473, 0, %rs9680, %p2247;
$L__BB1_319:
	// begin inline asm
	{add.f16 %rs12482,%rs12473,%rs12450;
}
	// end inline asm
	ld.shared.u16 	%rs418, [%r14+54];
	and.b16  	%rs419, %rs418, 32767;
	setp.eq.s16 	%p2253, %rs7452, 0;
	@%p2253 bra 	$L__BB1_322;
	setp.ne.s16 	%p2254, %rs7452, 1;
	@%p2254 bra 	$L__BB1_323;
	setp.eq.s16 	%p2255, %rs419, 0;
	and.b16  	%rs9685, %rs350, 32767;
	setp.eq.s16 	%p2256, %rs9685, 0;
	and.b16  	%rs9686, %rs350, 3072;
	setp.eq.s16 	%p2257, %rs9686, 0;
	xor.b16  	%rs9687, %rs350, %rs418;
	and.b16  	%rs9688, %rs9687, -32768;
	selp.b16 	%rs9689, 0, %rs9685, %p2257;
	add.s16 	%rs9690, %rs9689, %rs419;
	max.u16 	%rs9691, %rs9690, 981;
	add.s16 	%rs9692, %rs9691, -981;
	and.b16  	%rs9693, %rs9692, 32767;
	or.b16  	%rs9694, %rs9693, %rs9688;
	selp.b16 	%rs9695, 0, %rs9694, %p2256;
	selp.b16 	%rs12474, 0, %rs9695, %p2255;
	bra.uni 	$L__BB1_324;
$L__BB1_322:
	// begin inline asm
	{mul.f16 %rs12474,%rs418,%rs350;
}
	// end inline asm
	bra.uni 	$L__BB1_324;
$L__BB1_323:
	setp.eq.s16 	%p2258, %rs419, 0;
	and.b16  	%rs9699, %rs350, 32767;
	setp.eq.s16 	%p2259, %rs9699, 0;
	and.b16  	%rs9700, %rs350, 1024;
	setp.eq.s16 	%p2260, %rs9700, 0;
	and.b16  	%rs9701, %rs350, 1792;
	setp.eq.s16 	%p2261, %rs9701, 256;
	setp.eq.s16 	%p2262, %rs9701, 768;
	xor.b16  	%rs9702, %rs350, %rs418;
	selp.b16 	%rs9703, 512, 0, %p2262;
	selp.b16 	%rs9704, %rs9703, %rs9699, %p2260;
	and.b16  	%rs9705, %rs9702, -32768;
	add.s16 	%rs9706, %rs9704, %rs419;
	setp.lt.u16 	%p2263, %rs9706, 970;
	selp.b16 	%rs9708, 31798, 54, %p2261;
	add.s16 	%rs9709, %rs9708, %rs9706;
	and.b16  	%rs9710, %rs9709, 32767;
	selp.b16 	%rs9711, 0, %rs9710, %p2263;
	selp.b16 	%rs9712, %rs9711, %rs9710, %p2261;
	or.b16  	%rs9713, %rs9712, %rs9705;
	selp.b16 	%rs9714, 0, %rs9713, %p2259;
	selp.b16 	%rs12474, 0, %rs9714, %p2258;
$L__BB1_324:
	// begin inline asm
	{add.f16 %rs12481,%rs12474,%rs12449;
}
	// end inline asm
	setp.eq.s16 	%p2264, %rs7486, 0;
	@%p2264 bra 	$L__BB1_327;
	setp.ne.s16 	%p2265, %rs7486, 1;
	@%p2265 bra 	$L__BB1_328;
	setp.eq.s16 	%p2266, %rs419, 0;
	and.b16  	%rs9719, %rs356, 32767;
	setp.eq.s16 	%p2267, %rs9719, 0;
	and.b16  	%rs9720, %rs356, 3072;
	setp.eq.s16 	%p2268, %rs9720, 0;
	xor.b16  	%rs9721, %rs356, %rs418;
	and.b16  	%rs9722, %rs9721, -32768;
	selp.b16 	%rs9723, 0, %rs9719, %p2268;
	add.s16 	%rs9724, %rs9723, %rs419;
	max.u16 	%rs9725, %rs9724, 981;
	add.s16 	%rs9726, %rs9725, -981;
	and.b16  	%rs9727, %rs9726, 32767;
	or.b16  	%rs9728, %rs9727, %rs9722;
	selp.b16 	%rs9729, 0, %rs9728, %p2267;
	selp.b16 	%rs12475, 0, %rs9729, %p2266;
	bra.uni 	$L__BB1_329;
$L__BB1_327:
	// begin inline asm
	{mul.f16 %rs12475,%rs418,%rs356;
}
	// end inline asm
	bra.uni 	$L__BB1_329;
$L__BB1_328:
	setp.eq.s16 	%p2269, %rs419, 0;
	and.b16  	%rs9733, %rs356, 32767;
	setp.eq.s16 	%p2270, %rs9733, 0;
	and.b16  	%rs9734, %rs356, 1024;
	setp.eq.s16 	%p2271, %rs9734, 0;
	and.b16  	%rs9735, %rs356, 1792;
	setp.eq.s16 	%p2272, %rs9735, 256;
	setp.eq.s16 	%p2273, %rs9735, 768;
	xor.b16  	%rs9736, %rs356, %rs418;
	selp.b16 	%rs9737, 512, 0, %p2273;
	selp.b16 	%rs9738, %rs9737, %rs9733, %p2271;
	and.b16  	%rs9739, %rs9736, -32768;
	add.s16 	%rs9740, %rs9738, %rs419;
	setp.lt.u16 	%p2274, %rs9740, 970;
	selp.b16 	%rs9742, 31798, 54, %p2272;
	add.s16 	%rs9743, %rs9742, %rs9740;
	and.b16  	%rs9744, %rs9743, 32767;
	selp.b16 	%rs9745, 0, %rs9744, %p2274;
	selp.b16 	%rs9746, %rs9745, %rs9744, %p2272;
	or.b16  	%rs9747, %rs9746, %rs9739;
	selp.b16 	%rs9748, 0, %rs9747, %p2270;
	selp.b16 	%rs12475, 0, %rs9748, %p2269;
$L__BB1_329:
	// begin inline asm
	{add.f16 %rs12480,%rs12475,%rs12448;
}
	// end inline asm
	setp.eq.s16 	%p2275, %rs7520, 0;
	@%p2275 bra 	$L__BB1_332;
	setp.ne.s16 	%p2276, %rs7520, 1;
	@%p2276 bra 	$L__BB1_333;
	setp.eq.s16 	%p2277, %rs419, 0;
	and.b16  	%rs9753, %rs362, 32767;
	setp.eq.s16 	%p2278, %rs9753, 0;
	and.b16  	%rs9754, %rs362, 3072;
	setp.eq.s16 	%p2279, %rs9754, 0;
	xor.b16  	%rs9755, %rs362, %rs418;
	and.b16  	%rs9756, %rs9755, -32768;
	selp.b16 	%rs9757, 0, %rs9753, %p2279;
	add.s16 	%rs9758, %rs9757, %rs419;
	max.u16 	%rs9759, %rs9758, 981;
	add.s16 	%rs9760, %rs9759, -981;
	and.b16  	%rs9761, %rs9760, 32767;
	or.b16  	%rs9762, %rs9761, %rs9756;
	selp.b16 	%rs9763, 0, %rs9762, %p2278;
	selp.b16 	%rs12476, 0, %rs9763, %p2277;
	bra.uni 	$L__BB1_334;
$L__BB1_332:
	// begin inline asm
	{mul.f16 %rs12476,%rs418,%rs362;
}
	// end inline asm
	bra.uni 	$L__BB1_334;
$L__BB1_333:
	setp.eq.s16 	%p2280, %rs419, 0;
	and.b16  	%rs9767, %rs362, 32767;
	setp.eq.s16 	%p2281, %rs9767, 0;
	and.b16  	%rs9768, %rs362, 1024;
	setp.eq.s16 	%p2282, %rs9768, 0;
	and.b16  	%rs9769, %rs362, 1792;
	setp.eq.s16 	%p2283, %rs9769, 256;
	setp.eq.s16 	%p2284, %rs9769, 768;
	xor.b16  	%rs9770, %rs362, %rs418;
	selp.b16 	%rs9771, 512, 0, %p2284;
	selp.b16 	%rs9772, %rs9771, %rs9767, %p2282;
	and.b16  	%rs9773, %rs9770, -32768;
	add.s16 	%rs9774, %rs9772, %rs419;
	setp.lt.u16 	%p2285, %rs9774, 970;
	selp.b16 	%rs9776, 31798, 54, %p2283;
	add.s16 	%rs9777, %rs9776, %rs9774;
	and.b16  	%rs9778, %rs9777, 32767;
	selp.b16 	%rs9779, 0, %rs9778, %p2285;
	selp.b16 	%rs9780, %rs9779, %rs9778, %p2283;
	or.b16  	%rs9781, %rs9780, %rs9773;
	selp.b16 	%rs9782, 0, %rs9781, %p2281;
	selp.b16 	%rs12476, 0, %rs9782, %p2280;
$L__BB1_334:
	// begin inline asm
	{add.f16 %rs12479,%rs12476,%rs12447;
}
	// end inline asm
	setp.eq.s16 	%p2286, %rs7554, 0;
	@%p2286 bra 	$L__BB1_337;
	setp.ne.s16 	%p2287, %rs7554, 1;
	@%p2287 bra 	$L__BB1_338;
	setp.eq.s16 	%p2288, %rs419, 0;
	and.b16  	%rs9787, %rs368, 32767;
	setp.eq.s16 	%p2289, %rs9787, 0;
	and.b16  	%rs9788, %rs368, 3072;
	setp.eq.s16 	%p2290, %rs9788, 0;
	xor.b16  	%rs9789, %rs368, %rs418;
	and.b16  	%rs9790, %rs9789, -32768;
	selp.b16 	%rs9791, 0, %rs9787, %p2290;
	add.s16 	%rs9792, %rs9791, %rs419;
	max.u16 	%rs9793, %rs9792, 981;
	add.s16 	%rs9794, %rs9793, -981;
	and.b16  	%rs9795, %rs9794, 32767;
	or.b16  	%rs9796, %rs9795, %rs9790;
	selp.b16 	%rs9797, 0, %rs9796, %p2289;
	selp.b16 	%rs12477, 0, %rs9797, %p2288;
	bra.uni 	$L__BB1_339;
$L__BB1_337:
	// begin inline asm
	{mul.f16 %rs12477,%rs418,%rs368;
}
	// end inline asm
	bra.uni 	$L__BB1_339;
$L__BB1_338:
	setp.eq.s16 	%p2291, %rs419, 0;
	and.b16  	%rs9801, %rs368, 32767;
	setp.eq.s16 	%p2292, %rs9801, 0;
	and.b16  	%rs9802, %rs368, 1024;
	setp.eq.s16 	%p2293, %rs9802, 0;
	and.b16  	%rs9803, %rs368, 1792;
	setp.eq.s16 	%p2294, %rs9803, 256;
	setp.eq.s16 	%p2295, %rs9803, 768;
	xor.b16  	%rs9804, %rs368, %rs418;
	selp.b16 	%rs9805, 512, 0, %p2295;
	selp.b16 	%rs9806, %rs9805, %rs9801, %p2293;
	and.b16  	%rs9807, %rs9804, -32768;
	add.s16 	%rs9808, %rs9806, %rs419;
	setp.lt.u16 	%p2296, %rs9808, 970;
	selp.b16 	%rs9810, 31798, 54, %p2294;
	add.s16 	%rs9811, %rs9810, %rs9808;
	and.b16  	%rs9812, %rs9811, 32767;
	selp.b16 	%rs9813, 0, %rs9812, %p2296;
	selp.b16 	%rs9814, %rs9813, %rs9812, %p2294;
	or.b16  	%rs9815, %rs9814, %rs9807;
	selp.b16 	%rs9816, 0, %rs9815, %p2292;
	selp.b16 	%rs12477, 0, %rs9816, %p2291;
$L__BB1_339:
	// begin inline asm
	{add.f16 %rs12478,%rs12477,%rs12446;
}
	// end inline asm
	add.s32 	%r149, %r148, 1;
	setp.ne.s32 	%p2297, %r149, 64;
	@%p2297 bra 	$L__BB1_341;
	ld.shared.u16 	%rs9822, [%r17];
	// begin inline asm
	{mul.f16 %rs9820,%rs12493,%rs9822;
}
	// end inline asm
	// begin inline asm
	{  cvt.f32.f16 %f724, %rs9820;}

	// end inline asm
	add.f32 	%f867, %f724, %f867;
	ld.shared.u16 	%rs9826, [%r17+2];
	// begin inline asm
	{mul.f16 %rs9824,%rs12492,%rs9826;
}
	// end inline asm
	// begin inline asm
	{  cvt.f32.f16 %f725, %rs9824;}

	// end inline asm
	add.f32 	%f866, %f725, %f866;
	ld.shared.u16 	%rs9830, [%r17+4];
	// begin inline asm
	{mul.f16 %rs9828,%rs12491,%rs9830;
}
	// end inline asm
	// begin inline asm
	{  cvt.f32.f16 %f726, %rs9828;}

	// end inline asm
	add.f32 	%f865, %f726, %f865;
	ld.shared.u16 	%rs9834, [%r17+6];
	// begin inline asm
	{mul.f16 %rs9832,%rs12490,%rs9834;
}
	// end inline asm
	// begin inline asm
	{  cvt.f32.f16 %f727, %rs9832;}

	// end inline asm
	add.f32 	%f864, %f727, %f864;
	// begin inline asm
	{mul.f16 %rs9836,%rs12489,%rs9822;
}
	// end inline asm
	// begin inline asm
	{  cvt.f32.f16 %f728, %rs9836;}

	// end inline asm
	add.f32 	%f863, %f728, %f863;
	// begin inline asm
	{mul.f16 %rs9840,%rs12488,%rs9826;
}
	// end inline asm
	// begin inline asm
	{  cvt.f32.f16 %f729, %rs9840;}

	// end inline asm
	add.f32 	%f862, %f729, %f862;
	// begin inline asm
	{mul.f16 %rs9844,%rs12487,%rs9830;
}
	// end inline asm
	// begin inline asm
	{  cvt.f32.f16 %f730, %rs9844;}

	// end inline asm
	add.f32 	%f861, %f730, %f861;
	// begin inline asm
	{mul.f16 %rs9848,%rs12486,%rs9834;
}
	// end inline asm
	// begin inline asm
	{  cvt.f32.f16 %f731, %rs9848;}

	// end inline asm
	add.f32 	%f860, %f731, %f860;
	// begin inline asm
	{mul.f16 %rs9852,%rs12485,%rs9822;
}
	// end inline asm
	// begin inline asm
	{  cvt.f32.f16 %f732, %rs9852;}

	// end inline asm
	add.f32 	%f859, %f732, %f859;
	// begin inline asm
	{mul.f16 %rs9856,%rs12484,%rs9826;
}
	// end inline asm
	// begin inline asm
	{  cvt.f32.f16 %f733, %rs9856;}

	// end inline asm
	add.f32 	%f858, %f733, %f858;
	// begin inline asm
	{mul.f16 %rs9860,%rs12483,%rs9830;
}
	// end inline asm
	// begin inline asm
	{  cvt.f32.f16 %f734, %rs9860;}

	// end inline asm
	add.f32 	%f857, %f734, %f857;
	// begin inline asm
	{mul.f16 %rs9864,%rs12482,%rs9834;
}
	// end inline asm
	// begin inline asm
	{  cvt.f32.f16 %f735, %rs9864;}

	// end inline asm
	add.f32 	%f856, %f735, %f856;
	// begin inline asm
	{mul.f16 %rs9868,%rs12481,%rs9822;
}
	// end inline asm
	// begin inline asm
	{  cvt.f32.f16 %f736, %rs9868;}

	// end inline asm
	add.f32 	%f855, %f736, %f855;
	// begin inline asm
	{mul.f16 %rs9872,%rs12480,%rs9826;
}
	// end inline asm
	// begin inline asm
	{  cvt.f32.f16 %f737, %rs9872;}

	// end inline asm
	add.f32 	%f854, %f737, %f854;
	// begin inline asm
	{mul.f16 %rs9876,%rs12479,%rs9830;
}
	// end inline asm
	// begin inline asm
	{  cvt.f32.f16 %f738, %rs9876;}

	// end inline asm
	add.f32 	%f853, %f738, %f853;
	// begin inline asm
	{mul.f16 %rs9880,%rs12478,%rs9834;
}
	// end inline asm
	// begin inline asm
	{  cvt.f32.f16 %f739, %rs9880;}

	// end inline asm
	add.f32 	%f852, %f739, %f852;
	mov.b32 	%r149, 0;
	mov.u16 	%rs12478, %rs1749;
	mov.u16 	%rs12479, %rs1749;
	mov.u16 	%rs12480, %rs1749;
	mov.u16 	%rs12481, %rs1749;
	mov.u16 	%rs12482, %rs1749;
	mov.u16 	%rs12483, %rs1749;
	mov.u16 	%rs12484, %rs1749;
	mov.u16 	%rs12485, %rs1749;
	mov.u16 	%rs12486, %rs1749;
	mov.u16 	%rs12487, %rs1749;
	mov.u16 	%rs12488, %rs1749;
	mov.u16 	%rs12489, %rs1749;
	mov.u16 	%rs12490, %rs1749;
	mov.u16 	%rs12491, %rs1749;
	mov.u16 	%rs12492, %rs1749;
	mov.u16 	%rs12493, %rs1749;
$L__BB1_341:
	ld.shared.u16 	%rs456, [%r14+8];
	and.b16  	%rs457, %rs456, 32767;
	ld.shared.u16 	%rs458, [%r15+512];
	@%p2253 bra 	$L__BB1_344;
	setp.ne.s16 	%p2299, %rs7452, 1;
	@%p2299 bra 	$L__BB1_345;
	setp.eq.s16 	%p2300, %rs457, 0;
	and.b16  	%rs9885, %rs458, 32767;
	setp.eq.s16 	%p2301, %rs9885, 0;
	and.b16  	%rs9886, %rs458, 3072;
	setp.eq.s16 	%p2302, %rs9886, 0;
	xor.b16  	%rs9887, %rs458, %rs456;
	and.b16  	%rs9888, %rs9887, -32768;
	selp.b16 	%rs9889, 0, %rs9885, %p2302;
	add.s16 	%rs9890, %rs9889, %rs457;
	max.u16 	%rs9891, %rs9890, 981;
	add.s16 	%rs9892, %rs9891, -981;
	and.b16  	%rs9893, %rs9892, 32767;
	or.b16  	%rs9894, %rs9893, %rs9888;
	selp.b16 	%rs9895, 0, %rs9894, %p2301;
	selp.b16 	%rs12494, 0, %rs9895, %p2300;
	bra.uni 	$L__BB1_346;
$L__BB1_344:
	// begin inline asm
	{mul.f16 %rs12494,%rs456,%rs458;
}
	// end inline asm
	bra.uni 	$L__BB1_346;
$L__BB1_345:
	setp.eq.s16 	%p2303, %rs457, 0;
	and.b16  	%rs9899, %rs458, 32767;
	setp.eq.s16 	%p2304, %rs9899, 0;
	and.b16  	%rs9900, %rs458, 1024;
	setp.eq.s16 	%p2305, %rs9900, 0;
	and.b16  	%rs9901, %rs458, 1792;
	setp.eq.s16 	%p2306, %rs9901, 256;
	setp.eq.s16 	%p2307, %rs9901, 768;
	xor.b16  	%rs9902, %rs458, %rs456;
	selp.b16 	%rs9903, 512, 0, %p2307;
	selp.b16 	%rs9904, %rs9903, %rs9899, %p2305;
	and.b16  	%rs9905, %rs9902, -32768;
	add.s16 	%rs9906, %rs9904, %rs457;
	setp.lt.u16 	%p2308, %rs9906, 970;
	selp.b16 	%rs9908, 31798, 54, %p2306;
	add.s16 	%rs9909, %rs9908, %rs9906;
	and.b16  	%rs9910, %rs9909, 32767;
	selp.b16 	%rs9911, 0, %rs9910, %p2308;
	selp.b16 	%rs9912, %rs9911, %rs9910, %p2306;
	or.b16  	%rs9913, %rs9912, %rs9905;
	selp.b16 	%rs9914, 0, %rs9913, %p2304;
	selp.b16 	%rs12494, 0, %rs9914, %p2303;
$L__BB1_346:
	// begin inline asm
	{add.f16 %rs12525,%rs12494,%rs12493;
}
	// end inline asm
	ld.shared.u16 	%rs464, [%r15+514];
	@%p2264 bra 	$L__BB1_349;
	setp.ne.s16 	%p2310, %rs7486, 1;
	@%p2310 bra 	$L__BB1_350;
	setp.eq.s16 	%p2311, %rs457, 0;
	and.b16  	%rs9919, %rs464, 32767;
	setp.eq.s16 	%p2312, %rs9919, 0;
	and.b16  	%rs9920, %rs464, 3072;
	setp.eq.s16 	%p2313, %rs9920, 0;
	xor.b16  	%rs9921, %rs464, %rs456;
	and.b16  	%rs9922, %rs9921, -32768;
	selp.b16 	%rs9923, 0, %rs9919, %p2313;
	add.s16 	%rs9924, %rs9923, %rs457;
	max.u16 	%rs9925, %rs9924, 981;
	add.s16 	%rs9926, %rs9925, -981;
	and.b16  	%rs9927, %rs9926, 32767;
	or.b16  	%rs9928, %rs9927, %rs9922;
	selp.b16 	%rs9929, 0, %rs9928, %p2312;
	selp.b16 	%rs12495, 0, %rs9929, %p2311;
	bra.uni 	$L__BB1_351;
$L__BB1_349:
	// begin inline asm
	{mul.f16 %rs12495,%rs456,%rs464;
}
	// end inline asm
	bra.uni 	$L__BB1_351;
$L__BB1_350:
	setp.eq.s16 	%p2314, %rs457, 0;
	and.b16  	%rs9933, %rs464, 32767;
	setp.eq.s16 	%p2315, %rs9933, 0;
	and.b16  	%rs9934, %rs464, 1024;
	setp.eq.s16 	%p2316, %rs9934, 0;
	and.b16  	%rs9935, %rs464, 1792;
	setp.eq.s16 	%p2317, %rs9935, 256;
	setp.eq.s16 	%p2318, %rs9935, 768;
	xor.b16  	%rs9936, %rs464, %rs456;
	selp.b16 	%rs9937, 512, 0, %p2318;
	selp.b16 	%rs9938, %rs9937, %rs9933, %p2316;
	and.b16  	%rs9939, %rs9936, -32768;
	add.s16 	%rs9940, %rs9938, %rs457;
	setp.lt.u16 	%p2319, %rs9940, 970;
	selp.b16 	%rs9942, 31798, 54, %p2317;
	add.s16 	%rs9943, %rs9942, %rs9940;
	and.b16  	%rs9944, %rs9943, 32767;
	selp.b16 	%rs9945, 0, %rs9944, %p2319;
	selp.b16 	%rs9946, %rs9945, %rs9944, %p2317;
	or.b16  	%rs9947, %rs9946, %rs9939;
	selp.b16 	%rs9948, 0, %rs9947, %p2315;
	selp.b16 	%rs12495, 0, %rs9948, %p2314;
$L__BB1_351:
	// begin inline asm
	{add.f16 %rs12524,%rs12495,%rs12492;
}
	// end inline asm
	ld.shared.u16 	%rs470, [%r15+516];
	setp.eq.s16 	%p2320, %rs7520, 0;
	@%p2320 bra 	$L__BB1_354;
	setp.ne.s16 	%p2321, %rs7520, 1;
	@%p2321 bra 	$L__BB1_355;
	setp.eq.s16 	%p2322, %rs457, 0;
	and.b16  	%rs9953, %rs470, 32767;
	setp.eq.s16 	%p2323, %rs9953, 0;
	and.b16  	%rs9954, %rs470, 3072;
	setp.eq.s16 	%p2324, %rs9954, 0;
	xor.b16  	%rs9955, %rs470, %rs456;
	and.b16  	%rs9956, %rs9955, -32768;
	selp.b16 	%rs9957, 0, %rs9953, %p2324;
	add.s16 	%rs9958, %rs9957, %rs457;
	max.u16 	%rs9959, %rs9958, 981;
	add.s16 	%rs9960, %rs9959, -981;
	and.b16  	%rs9961, %rs9960, 32767;
	or.b16  	%rs9962, %rs9961, %rs9956;
	selp.b16 	%rs9963, 0, %rs9962, %p2323;
	selp.b16 	%rs12496, 0, %rs9963, %p2322;
	bra.uni 	$L__BB1_356;
$L__BB1_354:
	// begin inline asm
	{mul.f16 %rs12496,%rs456,%rs470;
}
	// end inline asm
	bra.uni 	$L__BB1_356;
$L__BB1_355:
	setp.eq.s16 	%p2325, %rs457, 0;
	and.b16  	%rs9967, %rs470, 32767;
	setp.eq.s16 	%p2326, %rs9967, 0;
	and.b16  	%rs9968, %rs470, 1024;
	setp.eq.s16 	%p2327, %rs9968, 0;
	and.b16  	%rs9969, %rs470, 1792;
	setp.eq.s16 	%p2328, %rs9969, 256;
	setp.eq.s16 	%p2329, %rs9969, 768;
	xor.b16  	%rs9970, %rs470, %rs456;
	selp.b16 	%rs9971, 512, 0, %p2329;
	selp.b16 	%rs9972, %rs9971, %rs9967, %p2327;
	and.b16  	%rs9973, %rs9970, -32768;
	add.s16 	%rs9974, %rs9972, %rs457;
	setp.lt.u16 	%p2330, %rs9974, 970;
	selp.b16 	%rs9976, 31798, 54, %p2328;
	add.s16 	%rs9977, %rs9976, %rs9974;
	and.b16  	%rs9978, %rs9977, 32767;
	selp.b16 	%rs9979, 0, %rs9978, %p2330;
	selp.b16 	%rs9980, %rs9979, %rs9978, %p2328;
	or.b16  	%rs9981, %rs9980, %rs9973;
	selp.b16 	%rs9982, 0, %rs9981, %p2326;
	selp.b16 	%rs12496, 0, %rs9982, %p2325;
$L__BB1_356:
	// begin inline asm
	{add.f16 %rs12523,%rs12496,%rs12491;
}
	// end inline asm
	ld.shared.u16 	%rs476, [%r15+518];
	setp.eq.s16 	%p2331, %rs7554, 0;
	@%p2331 bra 	$L__BB1_359;
	setp.ne.s16 	%p2332, %rs7554, 1;
	@%p2332 bra 	$L__BB1_360;
	setp.eq.s16 	%p2333, %rs457, 0;
	and.b16  	%rs9987, %rs476, 32767;
	setp.eq.s16 	%p2334, %rs9987, 0;
	and.b16  	%rs9988, %rs476, 3072;
	setp.eq.s16 	%p2335, %rs9988, 0;
	xor.b16  	%rs9989, %rs476, %rs456;
	and.b16  	%rs9990, %rs9989, -32768;
	selp.b16 	%rs9991, 0, %rs9987, %p2335;
	add.s16 	%rs9992, %rs9991, %rs457;
	max.u16 	%rs9993, %rs9992, 981;
	add.s16 	%rs9994, %rs9993, -981;
	and.b16  	%rs9995, %rs9994, 32767;
	or.b16  	%rs9996, %rs9995, %rs9990;
	selp.b16 	%rs9997, 0, %rs9996, %p2334;
	selp.b16 	%rs12497, 0, %rs9997, %p2333;
	bra.uni 	$L__BB1_361;
$L__BB1_359:
	// begin inline asm
	{mul.f16 %rs12497,%rs456,%rs476;
}
	// end inline asm
	bra.uni 	$L__BB1_361;
$L__BB1_360:
	setp.eq.s16 	%p2336, %rs457, 0;
	and.b16  	%rs10001, %rs476, 32767;
	setp.eq.s16 	%p2337, %rs10001, 0;
	and.b16  	%rs10002, %rs476, 1024;
	setp.eq.s16 	%p2338, %rs10002, 0;
	and.b16  	%rs10003, %rs476, 1792;
	setp.eq.s16 	%p2339, %rs10003, 256;
	setp.eq.s16 	%p2340, %rs10003, 768;
	xor.b16  	%rs10004, %rs476, %rs456;
	selp.b16 	%rs10005, 512, 0, %p2340;
	selp.b16 	%rs10006, %rs10005, %rs10001, %p2338;
	and.b16  	%rs10007, %rs10004, -32768;
	add.s16 	%rs10008, %rs10006, %rs457;
	setp.lt.u16 	%p2341, %rs10008, 970;
	selp.b16 	%rs10010, 31798, 54, %p2339;
	add.s16 	%rs10011, %rs10010, %rs10008;
	and.b16  	%rs10012, %rs10011, 32767;
	selp.b16 	%rs10013, 0, %rs10012, %p2341;
	selp.b16 	%rs10014, %rs10013, %rs10012, %p2339;
	or.b16  	%rs10015, %rs10014, %rs10007;
	selp.b16 	%rs10016, 0, %rs10015, %p2337;
	selp.b16 	%rs12497, 0, %rs10016, %p2336;
$L__BB1_361:
	// begin inline asm
	{add.f16 %rs12522,%rs12497,%rs12490;
}
	// end inline asm
	ld.shared.u16 	%rs482, [%r14+24];
	and.b16  	%rs483, %rs482, 32767;
	setp.eq.s16 	%p2342, %rs7452, 0;
	@%p2342 bra 	$L__BB1_364;
	setp.ne.s16 	%p2343, %rs7452, 1;
	@%p2343 bra 	$L__BB1_365;
	setp.eq.s16 	%p2344, %rs483, 0;
	and.b16  	%rs10021, %rs458, 32767;
	setp.eq.s16 	%p2345, %rs10021, 0;
	and.b16  	%rs10022, %rs458, 3072;
	setp.eq.s16 	%p2346, %rs10022, 0;
	xor.b16  	%rs10023, %rs458, %rs482;
	and.b16  	%rs10024, %rs10023, -32768;
	selp.b16 	%rs10025, 0, %rs10021, %p2346;
	add.s16 	%rs10026, %rs10025, %rs483;
	max.u16 	%rs10027, %rs10026, 981;
	add.s16 	%rs10028, %rs10027, -981;
	and.b16  	%rs10029, %rs10028, 32767;
	or.b16  	%rs10030, %rs10029, %rs10024;
	selp.b16 	%rs10031, 0, %rs10030, %p2345;
	selp.b16 	%rs12498, 0, %rs10031, %p2344;
	bra.uni 	$L__BB1_366;
$L__BB1_364:
	// begin inline asm
	{mul.f16 %rs12498,%rs482,%rs458;
}
	// end inline asm
	bra.uni 	$L__BB1_366;
$L__BB1_365:
	setp.eq.s16 	%p2347, %rs483, 0;
	and.b16  	%rs10035, %rs458, 32767;
	setp.eq.s16 	%p2348, %rs10035, 0;
	and.b16  	%rs10036, %rs458, 1024;
	setp.eq.s16 	%p2349, %rs10036, 0;
	and.b16  	%rs10037, %rs458, 1792;
	setp.eq.s16 	%p2350, %rs10037, 256;
	setp.eq.s16 	%p2351, %rs10037, 768;
	xor.b16  	%rs10038, %rs458, %rs482;
	selp.b16 	%rs10039, 512, 0, %p2351;
	selp.b16 	%rs10040, %rs10039, %rs10035, %p2349;
	and.b16  	%rs10041, %rs10038, -32768;
	add.s16 	%rs10042, %rs10040, %rs483;
	setp.lt.u16 	%p2352, %rs10042, 970;
	selp.b16 	%rs10044, 31798, 54, %p2350;
	add.s16 	%rs10045, %rs10044, %rs10042;
	and.b16  	%rs10046, %rs10045, 32767;
	selp.b16 	%rs10047, 0, %rs10046, %p2352;
	selp.b16 	%rs10048, %rs10047, %rs10046, %p2350;
	or.b16  	%rs10049, %rs10048, %rs10041;
	selp.b16 	%rs10050, 0, %rs10049, %p2348;
	selp.b16 	%rs12498, 0, %rs10050, %p2347;
$L__BB1_366:
	// begin inline asm
	{add.f16 %rs12521,%rs12498,%rs12489;
}
	// end inline asm
	setp.eq.s16 	%p2353, %rs7486, 0;
	@%p2353 bra 	$L__BB1_369;
	setp.ne.s16 	%p2354, %rs7486, 1;
	@%p2354 bra 	$L__BB1_370;
	setp.eq.s16 	%p2355, %rs483, 0;
	and.b16  	%rs10055, %rs464, 32767;
	setp.eq.s16 	%p2356, %rs10055, 0;
	and.b16  	%rs10056, %rs464, 3072;
	setp.eq.s16 	%p2357, %rs10056, 0;
	xor.b16  	%rs10057, %rs464, %rs482;
	and.b16  	%rs10058, %rs10057, -32768;
	selp.b16 	%rs10059, 0, %rs10055, %p2357;
	add.s16 	%rs10060, %rs10059, %rs483;
	max.u16 	%rs10061, %rs10060, 981;
	add.s16 	%rs10062, %rs10061, -981;
	and.b16  	%rs10063, %rs10062, 32767;
	or.b16  	%rs10064, %rs10063, %rs10058;
	selp.b16 	%rs10065, 0, %rs10064, %p2356;
	selp.b16 	%rs12499, 0, %rs10065, %p2355;
	bra.uni 	$L__BB1_371;
$L__BB1_369:
	// begin inline asm
	{mul.f16 %rs12499,%rs482,%rs464;
}
	// end inline asm
	bra.uni 	$L__BB1_371;
$L__BB1_370:
	setp.eq.s16 	%p2358, %rs483, 0;
	and.b16  	%rs10069, %rs464, 32767;
	setp.eq.s16 	%p2359, %rs10069, 0;
	and.b16  	%rs10070, %rs464, 1024;
	setp.eq.s16 	%p2360, %rs10070, 0;
	and.b16  	%rs10071, %rs464, 1792;
	setp.eq.s16 	%p2361, %rs10071, 256;
	setp.eq.s16 	%p2362, %rs10071, 768;
	xor.b16  	%rs10072, %rs464, %rs482;
	selp.b16 	%rs10073, 512, 0, %p2362;
	selp.b16 	%rs10074, %rs10073, %rs10069, %p2360;
	and.b16  	%rs10075, %rs10072, -32768;
	add.s16 	%rs10076, %rs10074, %rs483;
	setp.lt.u16 	%p2363, %rs10076, 970;
	selp.b16 	%rs10078, 31798, 54, %p2361;
	add.s16 	%rs10079, %rs10078, %rs10076;
	and.b16  	%rs10080, %rs10079, 32767;
	selp.b16 	%rs10081, 0, %rs10080, %p2363;
	selp.b16 	%rs10082, %rs10081, %rs10080, %p2361;
	or.b16  	%rs10083, %rs10082, %rs10075;
	selp.b16 	%rs10084, 0, %rs10083, %p2359;
	selp.b16 	%rs12499, 0, %rs10084, %p2358;
$L__BB1_371:
	// begin inline asm
	{add.f16 %rs12520,%rs12499,%rs12488;
}
	// end inline asm
	@%p2320 bra 	$L__BB1_374;
	setp.ne.s16 	%p2365, %rs7520, 1;
	@%p2365 bra 	$L__BB1_375;
	setp.eq.s16 	%p2366, %rs483, 0;
	and.b16  	%rs10089, %rs470, 32767;
	setp.eq.s16 	%p2367, %rs10089, 0;
	and.b16  	%rs10090, %rs470, 3072;
	setp.eq.s16 	%p2368, %rs10090, 0;
	xor.b16  	%rs10091, %rs470, %rs482;
	and.b16  	%rs10092, %rs10091, -32768;
	selp.b16 	%rs10093, 0, %rs10089, %p2368;
	add.s16 	%rs10094, %rs10093, %rs483;
	max.u16 	%rs10095, %rs10094, 981;
	add.s16 	%rs10096, %rs10095, -981;
	and.b16  	%rs10097, %rs10096, 32767;
	or.b16  	%rs10098, %rs10097, %rs10092;
	selp.b16 	%rs10099, 0, %rs10098, %p2367;
	selp.b16 	%rs12500, 0, %rs10099, %p2366;
	bra.uni 	$L__BB1_376;
$L__BB1_374:
	// begin inline asm
	{mul.f16 %rs12500,%rs482,%rs470;
}
	// end inline asm
	bra.uni 	$L__BB1_376;
$L__BB1_375:
	setp.eq.s16 	%p2369, %rs483, 0;
	and.b16  	%rs10103, %rs470, 32767;
	setp.eq.s16 	%p2370, %rs10103, 0;
	and.b16  	%rs10104, %rs470, 1024;
	setp.eq.s16 	%p2371, %rs10104, 0;
	and.b16  	%rs10105, %rs470, 1792;
	setp.eq.s16 	%p2372, %rs10105, 256;
	setp.eq.s16 	%p2373, %rs10105, 768;
	xor.b16  	%rs10106, %rs470, %rs482;
	selp.b16 	%rs10107, 512, 0, %p2373;
	selp.b16 	%rs10108, %rs10107, %rs10103, %p2371;
	and.b16  	%rs10109, %rs10106, -32768;
	add.s16 	%rs10110, %rs10108, %rs483;
	setp.lt.u16 	%p2374, %rs10110, 970;
	selp.b16 	%rs10112, 31798, 54, %p2372;
	add.s16 	%rs10113, %rs10112, %rs10110;
	and.b16  	%rs10114, %rs10113, 32767;
	selp.b16 	%rs10115, 0, %rs10114, %p2374;
	selp.b16 	%rs10116, %rs10115, %rs10114, %p2372;
	or.b16  	%rs10117, %rs10116, %rs10109;
	selp.b16 	%rs10118, 0, %rs10117, %p2370;
	selp.b16 	%rs12500, 0, %rs10118, %p2369;
$L__BB1_376:
	// begin inline asm
	{add.f16 %rs12519,%rs12500,%rs12487;
}
	// end inline asm
	@%p2331 bra 	$L__BB1_379;
	setp.ne.s16 	%p2376, %rs7554, 1;
	@%p2376 bra 	$L__BB1_380;
	setp.eq.s16 	%p2377, %rs483, 0;
	and.b16  	%rs10123, %rs476, 32767;
	setp.eq.s16 	%p2378, %rs10123, 0;
	and.b16  	%rs10124, %rs476, 3072;
	setp.eq.s16 	%p2379, %rs10124, 0;
	xor.b16  	%rs10125, %rs476, %rs482;
	and.b16  	%rs10126, %rs10125, -32768;
	selp.b16 	%rs10127, 0, %rs10123, %p2379;
	add.s16 	%rs10128, %rs10127, %rs483;
	max.u16 	%rs10129, %rs10128, 981;
	add.s16 	%rs10130, %rs10129, -981;
	and.b16  	%rs10131, %rs10130, 32767;
	or.b16  	%rs10132, %rs10131, %rs10126;
	selp.b16 	%rs10133, 0, %rs10132, %p2378;
	selp.b16 	%rs12501, 0, %rs10133, %p2377;
	bra.uni 	$L__BB1_381;
$L__BB1_379:
	// begin inline asm
	{mul.f16 %rs12501,%rs482,%rs476;
}
	// end inline asm
	bra.uni 	$L__BB1_381;
$L__BB1_380:
	setp.eq.s16 	%p2380, %rs483, 0;
	and.b16  	%rs10137, %rs476, 32767;
	setp.eq.s16 	%p2381, %rs10137, 0;
	and.b16  	%rs10138, %rs476, 1024;
	setp.eq.s16 	%p2382, %rs10138, 0;
	and.b16  	%rs10139, %rs476, 1792;
	setp.eq.s16 	%p2383, %rs10139, 256;
	setp.eq.s16 	%p2384, %rs10139, 768;
	xor.b16  	%rs10140, %rs476, %rs482;
	selp.b16 	%rs10141, 512, 0, %p2384;
	selp.b16 	%rs10142, %rs10141, %rs10137, %p2382;
	and.b16  	%rs10143, %rs10140, -32768;
	add.s16 	%rs10144, %rs10142, %rs483;
	setp.lt.u16 	%p2385, %rs10144, 970;
	selp.b16 	%rs10146, 31798, 54, %p2383;
	add.s16 	%rs10147, %rs10146, %rs10144;
	and.b16  	%rs10148, %rs10147, 32767;
	selp.b16 	%rs10149, 0, %rs10148, %p2385;
	selp.b16 	%rs10150, %rs10149, %rs10148, %p2383;
	or.b16  	%rs10151, %rs10150, %rs10143;
	selp.b16 	%rs10152, 0, %rs10151, %p2381;
	selp.b16 	%rs12501, 0, %rs10152, %p2380;
$L__BB1_381:
	// begin inline asm
	{add.f16 %rs12518,%rs12501,%rs12486;
}
	// end inline asm
	ld.shared.u16 	%rs504, [%r14+40];
	and.b16  	%rs505, %rs504, 32767;
	setp.eq.s16 	%p2386, %rs7452, 0;
	@%p2386 bra 	$L__BB1_384;
	setp.ne.s16 	%p2387, %rs7452, 1;
	@%p2387 bra 	$L__BB1_385;
	setp.eq.s16 	%p2388, %rs505, 0;
	and.b16  	%rs10157, %rs458, 32767;
	setp.eq.s16 	%p2389, %rs10157, 0;
	and.b16  	%rs10158, %rs458, 3072;
	setp.eq.s16 	%p2390, %rs10158, 0;
	xor.b16  	%rs10159, %rs458, %rs504;
	and.b16  	%rs10160, %rs10159, -32768;
	selp.b16 	%rs10161, 0, %rs10157, %p2390;
	add.s16 	%rs10162, %rs10161, %rs505;
	max.u16 	%rs10163, %rs10162, 981;
	add.s16 	%rs10164, %rs10163, -981;
	and.b16  	%rs10165, %rs10164, 32767;
	or.b16  	%rs10166, %rs10165, %rs10160;
	selp.b16 	%rs10167, 0, %rs10166, %p2389;
	selp.b16 	%rs12502, 0, %rs10167, %p2388;
	bra.uni 	$L__BB1_386;
$L__BB1_384:
	// begin inline asm
	{mul.f16 %rs12502,%rs504,%rs458;
}
	// end inline asm
	bra.uni 	$L__BB1_386;
$L__BB1_385:
	setp.eq.s16 	%p2391, %rs505, 0;
	and.b16  	%rs10171, %rs458, 32767;
	setp.eq.s16 	%p2392, %rs10171, 0;
	and.b16  	%rs10172, %rs458, 1024;
	setp.eq.s16 	%p2393, %rs10172, 0;
	and.b16  	%rs10173, %rs458, 1792;
	setp.eq.s16 	%p2394, %rs10173, 256;
	setp.eq.s16 	%p2395, %rs10173, 768;
	xor.b16  	%rs10174, %rs458, %rs504;
	selp.b16 	%rs10175, 512, 0, %p2395;
	selp.b16 	%rs10176, %rs10175, %rs10171, %p2393;
	and.b16  	%rs10177, %rs10174, -32768;
	add.s16 	%rs10178, %rs10176, %rs505;
	setp.lt.u16 	%p2396, %rs10178, 970;
	selp.b16 	%rs10180, 31798, 54, %p2394;
	add.s16 	%rs10181, %rs10180, %rs10178;
	and.b16  	%rs10182, %rs10181, 32767;
	selp.b16 	%rs10183, 0, %rs10182, %p2396;
	selp.b16 	%rs10184, %rs10183, %rs10182, %p2394;
	or.b16  	%rs10185, %rs10184, %rs10177;
	selp.b16 	%rs10186, 0, %rs10185, %p2392;
	selp.b16 	%rs12502, 0, %rs10186, %p2391;
$L__BB1_386:
	// begin inline asm
	{add.f16 %rs12517,%rs12502,%rs12485;
}
	// end inline asm
	setp.eq.s16 	%p2397, %rs7486, 0;
	@%p2397 bra 	$L__BB1_389;
	setp.ne.s16 	%p2398, %rs7486, 1;
	@%p2398 bra 	$L__BB1_390;
	setp.eq.s16 	%p2399, %rs505, 0;
	and.b16  	%rs10191, %rs464, 32767;
	setp.eq.s16 	%p2400, %rs10191, 0;
	and.b16  	%rs10192, %rs464, 3072;
	setp.eq.s16 	%p2401, %rs10192, 0;
	xor.b16  	%rs10193, %rs464, %rs504;
	and.b16  	%rs10194, %rs10193, -32768;
	selp.b16 	%rs10195, 0, %rs10191, %p2401;
	add.s16 	%rs10196, %rs10195, %rs505;
	max.u16 	%rs10197, %rs10196, 981;
	add.s16 	%rs10198, %rs10197, -981;
	and.b16  	%rs10199, %rs10198, 32767;
	or.b16  	%rs10200, %rs10199, %rs10194;
	selp.b16 	%rs10201, 0, %rs10200, %p2400;
	selp.b16 	%rs12503, 0, %rs10201, %p2399;
	bra.uni 	$L__BB1_391;
$L__BB1_389:
	// begin inline asm
	{mul.f16 %rs12503,%rs504,%rs464;
}
	// end inline asm
	bra.uni 	$L__BB1_391;
$L__BB1_390:
	setp.eq.s16 	%p2402, %rs505, 0;
	and.b16  	%rs10205, %rs464, 32767;
	setp.eq.s16 	%p2403, %rs10205, 0;
	and.b16  	%rs10206, %rs464, 1024;
	setp.eq.s16 	%p2404, %rs10206, 0;
	and.b16  	%rs10207, %rs464, 1792;
	setp.eq.s16 	%p2405, %rs10207, 256;
	setp.eq.s16 	%p2406, %rs10207, 768;
	xor.b16  	%rs10208, %rs464, %rs504;
	selp.b16 	%rs10209, 512, 0, %p2406;
	selp.b16 	%rs10210, %rs10209, %rs10205, %p2404;
	and.b16  	%rs10211, %rs10208, -32768;
	add.s16 	%rs10212, %rs10210, %rs505;
	setp.lt.u16 	%p2407, %rs10212, 970;
	selp.b16 	%rs10214, 31798, 54, %p2405;
	add.s16 	%rs10215, %rs10214, %rs10212;
	and.b16  	%rs10216, %rs10215, 32767;
	selp.b16 	%rs10217, 0, %rs10216, %p2407;
	selp.b16 	%rs10218, %rs10217, %rs10216, %p2405;
	or.b16  	%rs10219, %rs10218, %rs10211;
	selp.b16 	%rs10220, 0, %rs10219, %p2403;
	selp.b16 	%rs12503, 0, %rs10220, %p2402;
$L__BB1_391:
	// begin inline asm
	{add.f16 %rs12516,%rs12503,%rs12484;
}
	// end inline asm
	setp.eq.s16 	%p2408, %rs7520, 0;
	@%p2408 bra 	$L__BB1_394;
	setp.ne.s16 	%p2409, %rs7520, 1;
	@%p2409 bra 	$L__BB1_395;
	setp.eq.s16 	%p2410, %rs505, 0;
	and.b16  	%rs10225, %rs470, 32767;
	setp.eq.s16 	%p2411, %rs10225, 0;
	and.b16  	%rs10226, %rs470, 3072;
	setp.eq.s16 	%p2412, %rs10226, 0;
	xor.b16  	%rs10227, %rs470, %rs504;
	and.b16  	%rs10228, %rs10227, -32768;
	selp.b16 	%rs10229, 0, %rs10225, %p2412;
	add.s16 	%rs10230, %rs10229, %rs505;
	max.u16 	%rs10231, %rs10230, 981;
	add.s16 	%rs10232, %rs10231, -981;
	and.b16  	%rs10233, %rs10232, 32767;
	or.b16  	%rs10234, %rs10233, %rs10228;
	selp.b16 	%rs10235, 0, %rs10234, %p2411;
	selp.b16 	%rs12504, 0, %rs10235, %p2410;
	bra.uni 	$L__BB1_396;
$L__BB1_394:
	// begin inline asm
	{mul.f16 %rs12504,%rs504,%rs470;
}
	// end inline asm
	bra.uni 	$L__BB1_396;
$L__BB1_395:
	setp.eq.s16 	%p2413, %rs505, 0;
	and.b16  	%rs10239, %rs470, 32767;
	setp.eq.s16 	%p2414, %rs10239, 0;
	and.b16  	%rs10240, %rs470, 1024;
	setp.eq.s16 	%p2415, %rs10240, 0;
	and.b16  	%rs10241, %rs470, 1792;
	setp.eq.s16 	%p2416, %rs10241, 256;
	setp.eq.s16 	%p2417, %rs10241, 768;
	xor.b16  	%rs10242, %rs470, %rs504;
	selp.b16 	%rs10243, 512, 0, %p2417;
	selp.b16 	%rs10244, %rs10243, %rs10239, %p2415;
	and.b16  	%rs10245, %rs10242, -32768;
	add.s16 	%rs10246, %rs10244, %rs505;
	setp.lt.u16 	%p2418, %rs10246, 970;
	selp.b16 	%rs10248, 31798, 54, %p2416;
	add.s16 	%rs10249, %rs10248, %rs10246;
	and.b16  	%rs10250, %rs10249, 32767;
	selp.b16 	%rs10251, 0, %rs10250, %p2418;
	selp.b16 	%rs10252, %rs10251, %rs10250, %p2416;
	or.b16  	%rs10253, %rs10252, %rs10245;
	selp.b16 	%rs10254, 0, %rs10253, %p2414;
	selp.b16 	%rs12504, 0, %rs10254, %p2413;
$L__BB1_396:
	// begin inline asm
	{add.f16 %rs12515,%rs12504,%rs12483;
}
	// end inline asm
	setp.eq.s16 	%p2419, %rs7554, 0;
	@%p2419 bra 	$L__BB1_399;
	setp.ne.s16 	%p2420, %rs7554, 1;
	@%p2420 bra 	$L__BB1_400;
	setp.eq.s16 	%p2421, %rs505, 0;
	and.b16  	%rs10259, %rs476, 32767;
	setp.eq.s16 	%p2422, %rs10259, 0;
	and.b16  	%rs10260, %rs476, 3072;
	setp.eq.s16 	%p2423, %rs10260, 0;
	xor.b16  	%rs10261, %rs476, %rs504;
	and.b16  	%rs10262, %rs10261, -32768;
	selp.b16 	%rs10263, 0, %rs10259, %p2423;
	add.s16 	%rs10264, %rs10263, %rs505;
	max.u16 	%rs10265, %rs10264, 981;
	add.s16 	%rs10266, %rs10265, -981;
	and.b16  	%rs10267, %rs10266, 32767;
	or.b16  	%rs10268, %rs10267, %rs10262;
	selp.b16 	%rs10269, 0, %rs10268, %p2422;
	selp.b16 	%rs12505, 0, %rs10269, %p2421;
	bra.uni 	$L__BB1_401;
$L__BB1_399:
	// begin inline asm
	{mul.f16 %rs12505,%rs504,%rs476;
}
	// end inline asm
	bra.uni 	$L__BB1_401;
$L__BB1_400:
	setp.eq.s16 	%p2424, %rs505, 0;
	and.b16  	%rs10273, %rs476, 32767;
	setp.eq.s16 	%p2425, %rs10273, 0;
	and.b16  	%rs10274, %rs476, 1024;
	setp.eq.s16 	%p2426, %rs10274, 0;
	and.b16  	%rs10275, %rs476, 1792;
	setp.eq.s16 	%p2427, %rs10275, 256;
	setp.eq.s16 	%p2428, %rs10275, 768;
	xor.b16  	%rs10276, %rs476, %rs504;
	selp.b16 	%rs10277, 512, 0, %p2428;
	selp.b16 	%rs10278, %rs10277, %rs10273, %p2426;
	and.b16  	%rs10279, %rs10276, -32768;
	add.s16 	%rs10280, %rs10278, %rs505;
	setp.lt.u16 	%p2429, %rs10280, 970;
	selp.b16 	%rs10282, 31798, 54, %p2427;
	add.s16 	%rs10283, %rs10282, %rs10280;
	and.b16  	%rs10284, %rs10283, 32767;
	selp.b16 	%rs10285, 0, %rs10284, %p2429;
	selp.b16 	%rs10286, %rs10285, %rs10284, %p2427;
	or.b16  	%rs10287, %rs10286, %rs10279;
	selp.b16 	%rs10288, 0, %rs10287, %p2425;
	selp.b16 	%rs12505, 0, %rs10288, %p2424;
$L__BB1_401:
	// begin inline asm
	{add.f16 %rs12514,%rs12505,%rs12482;
}
	// end inline asm
	ld.shared.u16 	%rs526, [%r14+56];
	and.b16  	%rs527, %rs526, 32767;
	@%p2386 bra 	$L__BB1_404;
	setp.ne.s16 	%p2431, %rs7452, 1;
	@%p2431 bra 	$L__BB1_405;
	setp.eq.s16 	%p2432, %rs527, 0;
	and.b16  	%rs10293, %rs458, 32767;
	setp.eq.s16 	%p2433, %rs10293, 0;
	and.b16  	%rs10294, %rs458, 3072;
	setp.eq.s16 	%p2434, %rs10294, 0;
	xor.b16  	%rs10295, %rs458, %rs526;
	and.b16  	%rs10296, %rs10295, -32768;
	selp.b16 	%rs10297, 0, %rs10293, %p2434;
	add.s16 	%rs10298, %rs10297, %rs527;
	max.u16 	%rs10299, %rs10298, 981;
	add.s16 	%rs10300, %rs10299, -981;
	and.b16  	%rs10301, %rs10300, 32767;
	or.b16  	%rs10302, %rs10301, %rs10296;
	selp.b16 	%rs10303, 0, %rs10302, %p2433;
	selp.b16 	%rs12506, 0, %rs10303, %p2432;
	bra.uni 	$L__BB1_406;
$L__BB1_404:
	// begin inline asm
	{mul.f16 %rs12506,%rs526,%rs458;
}
	// end inline asm
	bra.uni 	$L__BB1_406;
$L__BB1_405:
	setp.eq.s16 	%p2435, %rs527, 0;
	and.b16  	%rs10307, %rs458, 32767;
	setp.eq.s16 	%p2436, %rs10307, 0;
	and.b16  	%rs10308, %rs458, 1024;
	setp.eq.s16 	%p2437, %rs10308, 0;
	and.b16  	%rs10309, %rs458, 1792;
	setp.eq.s16 	%p2438, %rs10309, 256;
	setp.eq.s16 	%p2439, %rs10309, 768;
	xor.b16  	%rs10310, %rs458, %rs526;
	selp.b16 	%rs10311, 512, 0, %p2439;
	selp.b16 	%rs10312, %rs10311, %rs10307, %p2437;
	and.b16  	%rs10313, %rs10310, -32768;
	add.s16 	%rs10314, %rs10312, %rs527;
	setp.lt.u16 	%p2440, %rs10314, 970;
	selp.b16 	%rs10316, 31798, 54, %p2438;
	add.s16 	%rs10317, %rs10316, %rs10314;
	and.b16  	%rs10318, %rs10317, 32767;
	selp.b16 	%rs10319, 0, %rs10318, %p2440;
	selp.b16 	%rs10320, %rs10319, %rs10318, %p2438;
	or.b16  	%rs10321, %rs10320, %rs10313;
	selp.b16 	%rs10322, 0, %rs10321, %p2436;
	selp.b16 	%rs12506, 0, %rs10322, %p2435;
$L__BB1_406:
	// begin inline asm
	{add.f16 %rs12513,%rs12506,%rs12481;
}
	// end inline asm
	@%p2397 bra 	$L__BB1_409;
	setp.ne.s16 	%p2442, %rs7486, 1;
	@%p2442 bra 	$L__BB1_410;
	setp.eq.s16 	%p2443, %rs527, 0;
	and.b16  	%rs10327, %rs464, 32767;
	setp.eq.s16 	%p2444, %rs10327, 0;
	and.b16  	%rs10328, %rs464, 3072;
	setp.eq.s16 	%p2445, %rs10328, 0;
	xor.b16  	%rs10329, %rs464, %rs526;
	and.b16  	%rs10330, %rs10329, -32768;
	selp.b16 	%rs10331, 0, %rs10327, %p2445;
	add.s16 	%rs10332, %rs10331, %rs527;
	max.u16 	%rs10333, %rs10332, 981;
	add.s16 	%rs10334, %rs10333, -981;
	and.b16  	%rs10335, %rs10334, 32767;
	or.b16  	%rs10336, %rs10335, %rs10330;
	selp.b16 	%rs10337, 0, %rs10336, %p2444;
	selp.b16 	%rs12507, 0, %rs10337, %p2443;
	bra.uni 	$L__BB1_411;
$L__BB1_409:
	// begin inline asm
	{mul.f16 %rs12507,%rs526,%rs464;
}
	// end inline asm
	bra.uni 	$L__BB1_411;
$L__BB1_410:
	setp.eq.s16 	%p2446, %rs527, 0;
	and.b16  	%rs10341, %rs464, 32767;
	setp.eq.s16 	%p2447, %rs10341, 0;
	and.b16  	%rs10342, %rs464, 1024;
	setp.eq.s16 	%p2448, %rs10342, 0;
	and.b16  	%rs10343, %rs464, 1792;
	setp.eq.s16 	%p2449, %rs10343, 256;
	setp.eq.s16 	%p2450, %rs10343, 768;
	xor.b16  	%rs10344, %rs464, %rs526;
	selp.b16 	%rs10345, 512, 0, %p2450;
	selp.b16 	%rs10346, %rs10345, %rs10341, %p2448;
	and.b16  	%rs10347, %rs10344, -32768;
	add.s16 	%rs10348, %rs10346, %rs527;
	setp.lt.u16 	%p2451, %rs10348, 970;
	selp.b16 	%rs10350, 31798, 54, %p2449;
	add.s16 	%rs10351, %rs10350, %rs10348;
	and.b16  	%rs10352, %rs10351, 32767;
	selp.b16 	%rs10353, 0, %rs10352, %p2451;
	selp.b16 	%rs10354, %rs10353, %rs10352, %p2449;
	or.b16  	%rs10355, %rs10354, %rs10347;
	selp.b16 	%rs10356, 0, %rs10355, %p2447;
	selp.b16 	%rs12507, 0, %rs10356, %p2446;
$L__BB1_411:
	// begin inline asm
	{add.f16 %rs12512,%rs12507,%rs12480;
}
	// end inline asm
	setp.eq.s16 	%p2452, %rs7520, 0;
	@%p2452 bra 	$L__BB1_414;
	setp.ne.s16 	%p2453, %rs7520, 1;
	@%p2453 bra 	$L__BB1_415;
	setp.eq.s16 	%p2454, %rs527, 0;
	and.b16  	%rs10361, %rs470, 32767;
	setp.eq.s16 	%p2455, %rs10361, 0;
	and.b16  	%rs10362, %rs470, 3072;
	setp.eq.s16 	%p2456, %rs10362, 0;
	xor.b16  	%rs10363, %rs470, %rs526;
	and.b16  	%rs10364, %rs10363, -32768;
	selp.b16 	%rs10365, 0, %rs10361, %p2456;
	add.s16 	%rs10366, %rs10365, %rs527;
	max.u16 	%rs10367, %rs10366, 981;
	add.s16 	%rs10368, %rs10367, -981;
	and.b16  	%rs10369, %rs10368, 32767;
	or.b16  	%rs10370, %rs10369, %rs10364;
	selp.b16 	%rs10371, 0, %rs10370, %p2455;
	selp.b16 	%rs12508, 0, %rs10371, %p2454;
	bra.uni 	$L__BB1_416;
$L__BB1_414:
	// begin inline asm
	{mul.f16 %rs12508,%rs526,%rs470;
}
	// end inline asm
	bra.uni 	$L__BB1_416;
$L__BB1_415:
	setp.eq.s16 	%p2457, %rs527, 0;
	and.b16  	%rs10375, %rs470, 32767;
	setp.eq.s16 	%p2458, %rs10375, 0;
	and.b16  	%rs10376, %rs470, 1024;
	setp.eq.s16 	%p2459, %rs10376, 0;
	and.b16  	%rs10377, %rs470, 1792;
	setp.eq.s16 	%p2460, %rs10377, 256;
	setp.eq.s16 	%p2461, %rs10377, 768;
	xor.b16  	%rs10378, %rs470, %rs526;
	selp.b16 	%rs10379, 512, 0, %p2461;
	selp.b16 	%rs10380, %rs10379, %rs10375, %p2459;
	and.b16  	%rs10381, %rs10378, -32768;
	add.s16 	%rs10382, %rs10380, %rs527;
	setp.lt.u16 	%p2462, %rs10382, 970;
	selp.b16 	%rs10384, 31798, 54, %p2460;
	add.s16 	%rs10385, %rs10384, %rs10382;
	and.b16  	%rs10386, %rs10385, 32767;
	selp.b16 	%rs10387, 0, %rs10386, %p2462;
	selp.b16 	%rs10388, %rs10387, %rs10386, %p2460;
	or.b16  	%rs10389, %rs10388, %rs10381;
	selp.b16 	%rs10390, 0, %rs10389, %p2458;
	selp.b16 	%rs12508, 0, %rs10390, %p2457;
$L__BB1_416:
	// begin inline asm
	{add.f16 %rs12511,%rs12508,%rs12479;
}
	// end inline asm
	setp.eq.s16 	%p2463, %rs7554, 0;
	@%p2463 bra 	$L__BB1_419;
	setp.ne.s16 	%p2464, %rs7554, 1;
	@%p2464 bra 	$L__BB1_420;
	setp.eq.s16 	%p2465, %rs527, 0;
	and.b16  	%rs10395, %rs476, 32767;
	setp.eq.s16 	%p2466, %rs10395, 0;
	and.b16  	%rs10396, %rs476, 3072;
	setp.eq.s16 	%p2467, %rs10396, 0;
	xor.b16  	%rs10397, %rs476, %rs526;
	and.b16  	%rs10398, %rs10397, -32768;
	selp.b16 	%rs10399, 0, %rs10395, %p2467;
	add.s16 	%rs10400, %rs10399, %rs527;
	max.u16 	%rs10401, %rs10400, 981;
	add.s16 	%rs10402, %rs10401, -981;
	and.b16  	%rs10403, %rs10402, 32767;
	or.b16  	%rs10404, %rs10403, %rs10398;
	selp.b16 	%rs10405, 0, %rs10404, %p2466;
	selp.b16 	%rs12509, 0, %rs10405, %p2465;
	bra.uni 	$L__BB1_421;
$L__BB1_419:
	// begin inline asm
	{mul.f16 %rs12509,%rs526,%rs476;
}
	// end inline asm
	bra.uni 	$L__BB1_421;
$L__BB1_420:
	setp.eq.s16 	%p2468, %rs527, 0;
	and.b16  	%rs10409, %rs476, 32767;
	setp.eq.s16 	%p2469, %rs10409, 0;
	and.b16  	%rs10410, %rs476, 1024;
	setp.eq.s16 	%p2470, %rs10410, 0;
	and.b16  	%rs10411, %rs476, 1792;
	setp.eq.s16 	%p2471, %rs10411, 256;
	setp.eq.s16 	%p2472, %rs10411, 768;
	xor.b16  	%rs10412, %rs476, %rs526;
	selp.b16 	%rs10413, 512, 0, %p2472;
	selp.b16 	%rs10414, %rs10413, %rs10409, %p2470;
	and.b16  	%rs10415, %rs10412, -32768;
	add.s16 	%rs10416, %rs10414, %rs527;
	setp.lt.u16 	%p2473, %rs10416, 970;
	selp.b16 	%rs10418, 31798, 54, %p2471;
	add.s16 	%rs10419, %rs10418, %rs10416;
	and.b16  	%rs10420, %rs10419, 32767;
	selp.b16 	%rs10421, 0, %rs10420, %p2473;
	selp.b16 	%rs10422, %rs10421, %rs10420, %p2471;
	or.b16  	%rs10423, %rs10422, %rs10415;
	selp.b16 	%rs10424, 0, %rs10423, %p2469;
	selp.b16 	%rs12509, 0, %rs10424, %p2468;
$L__BB1_421:
	// begin inline asm
	{add.f16 %rs12510,%rs12509,%rs12478;
}
	// end inline asm
	add.s32 	%r150, %r149, 1;
	setp.ne.s32 	%p2474, %r150, 64;
	@%p2474 bra 	$L__BB1_423;
	ld.shared.u16 	%rs10430, [%r17];
	// begin inline asm
	{mul.f16 %rs10428,%rs12525,%rs10430;
}
	// end inline asm
	// begin inline asm
	{  cvt.f32.f16 %f740, %rs10428;}

	// end inline asm
	add.f32 	%f867, %f740, %f867;
	ld.shared.u16 	%rs10434, [%r17+2];
	// begin inline asm
	{mul.f16 %rs10432,%rs12524,%rs10434;
}
	// end inline asm
	// begin inline asm
	{  cvt.f32.f16 %f741, %rs10432;}

	// end inline asm
	add.f32 	%f866, %f741, %f866;
	ld.shared.u16 	%rs10438, [%r17+4];
	// begin inline asm
	{mul.f16 %rs10436,%rs12523,%rs10438;
}
	// end inline asm
	// begin inline asm
	{  cvt.f32.f16 %f742, %rs10436;}

	// end inline asm
	add.f32 	%f865, %f742, %f865;
	ld.shared.u16 	%rs10442, [%r17+6];
	// begin inline asm
	{mul.f16 %rs10440,%rs12522,%rs10442;
}
	// end inline asm
	// begin inline asm
	{  cvt.f32.f16 %f743, %rs10440;}

	// end inline asm
	add.f32 	%f864, %f743, %f864;
	// begin inline asm
	{mul.f16 %rs10444,%rs12521,%rs10430;
}
	// end inline asm
	// begin inline asm
	{  cvt.f32.f16 %f744, %rs10444;}

	// end inline asm
	add.f32 	%f863, %f744, %f863;
	// begin inline asm
	{mul.f16 %rs10448,%rs12520,%rs10434;
}
	// end inline asm
	// begin inline asm
	{  cvt.f32.f16 %f745, %rs10448;}

	// end inline asm
	add.f32 	%f862, %f745, %f862;
	// begin inline asm
	{mul.f16 %rs10452,%rs12519,%rs10438;
}
	// end inline asm
	// begin inline asm
	{  cvt.f32.f16 %f746, %rs10452;}

	// end inline asm
	add.f32 	%f861, %f746, %f861;
	// begin inline asm
	{mul.f16 %rs10456,%rs12518,%rs10442;
}
	// end inline asm
	// begin inline asm
	{  cvt.f32.f16 %f747, %rs10456;}

	// end inline asm
	add.f32 	%f860, %f747, %f860;
	// begin inline asm
	{mul.f16 %rs10460,%rs12517,%rs10430;
}
	// end inline asm
	// begin inline asm
	{  cvt.f32.f16 %f748, %rs10460;}

	// end inline asm
	add.f32 	%f859, %f748, %f859;
	// begin inline asm
	{mul.f16 %rs10464,%rs12516,%rs10434;
}
	// end inline asm
	// begin inline asm
	{  cvt.f32.f16 %f749, %rs10464;}

	// end inline asm
	add.f32 	%f858, %f749, %f858;
	// begin inline asm
	{mul.f16 %rs10468,%rs12515,%rs10438;
}
	// end inline asm
	// begin inline asm
	{  cvt.f32.f16 %f750, %rs10468;}

	// end inline asm
	add.f32 	%f857, %f750, %f857;
	// begin inline asm
	{mul.f16 %rs10472,%rs12514,%rs10442;
}
	// end inline asm
	// begin inline asm
	{  cvt.f32.f16 %f751, %rs10472;}

	// end inline asm
	add.f32 	%f856, %f751, %f856;
	// begin inline asm
	{mul.f16 %rs10476,%rs12513,%rs10430;
}
	// end inline asm
	// begin inline asm
	{  cvt.f32.f16 %f752, %rs10476;}

	// end inline asm
	add.f32 	%f855, %f752, %f855;
	// begin inline asm
	{mul.f16 %rs10480,%rs12512,%rs10434;
}
	// end inline asm
	// begin inline asm
	{  cvt.f32.f16 %f753, %rs10480;}

	// end inline asm
	add.f32 	%f854, %f753, %f854;
	// begin inline asm
	{mul.f16 %rs10484,%rs12511,%rs10438;
}
	// end inline asm
	// begin inline asm
	{  cvt.f32.f16 %f754, %rs10484;}

	// end inline asm
	add.f32 	%f853, %f754, %f853;
	// begin inline asm
	{mul.f16 %rs10488,%rs12510,%rs10442;
}
	// end inline asm
	// begin inline asm
	{  cvt.f32.f16 %f755, %rs10488;}

	// end inline asm
	add.f32 	%f852, %f755, %f852;
	mov.b32 	%r150, 0;
	mov.u16 	%rs12510, %rs1749;
	mov.u16 	%rs12511, %rs1749;
	mov.u16 	%rs12512, %rs1749;
	mov.u16 	%rs12513, %rs1749;
	mov.u16 	%rs12514, %rs1749;
	mov.u16 	%rs12515, %rs1749;
	mov.u16 	%rs12516, %rs1749;
	mov.u16 	%rs12517, %rs1749;
	mov.u16 	%rs12518, %rs1749;
	mov.u16 	%rs12519, %rs1749;
	mov.u16 	%rs12520, %rs1749;
	mov.u16 	%rs12521, %rs1749;
	mov.u16 	%rs12522, %rs1749;
	mov.u16 	%rs12523, %rs1749;
	mov.u16 	%rs12524, %rs1749;
	mov.u16 	%rs12525, %rs1749;
$L__BB1_423:
	ld.shared.u16 	%rs564, [%r14+10];
	and.b16  	%rs565, %rs564, 32767;
	ld.shared.u16 	%rs566, [%r15+640];
	setp.eq.s16 	%p2475, %rs7452, 0;
	@%p2475 bra 	$L__BB1_426;
	setp.ne.s16 	%p2476, %rs7452, 1;
	@%p2476 bra 	$L__BB1_427;
	setp.eq.s16 	%p2477, %rs565, 0;
	and.b16  	%rs10493, %rs566, 32767;
	setp.eq.s16 	%p2478, %rs10493, 0;
	and.b16  	%rs10494, %rs566, 3072;
	setp.eq.s16 	%p2479, %rs10494, 0;
	xor.b16  	%rs10495, %rs566, %rs564;
	and.b16  	%rs10496, %rs10495, -32768;
	selp.b16 	%rs10497, 0, %rs10493, %p2479;
	add.s16 	%rs10498, %rs10497, %rs565;
	max.u16 	%rs10499, %rs10498, 981;
	add.s16 	%rs10500, %rs10499, -981;
	and.b16  	%rs10501, %rs10500, 32767;
	or.b16  	%rs10502, %rs10501, %rs10496;
	selp.b16 	%rs10503, 0, %rs10502, %p2478;
	selp.b16 	%rs12526, 0, %rs10503, %p2477;
	bra.uni 	$L__BB1_428;
$L__BB1_426:
	// begin inline asm
	{mul.f16 %rs12526,%rs564,%rs566;
}
	// end inline asm
	bra.uni 	$L__BB1_428;
$L__BB1_427:
	setp.eq.s16 	%p2480, %rs565, 0;
	and.b16  	%rs10507, %rs566, 32767;
	setp.eq.s16 	%p2481, %rs10507, 0;
	and.b16  	%rs10508, %rs566, 1024;
	setp.eq.s16 	%p2482, %rs10508, 0;
	and.b16  	%rs10509, %rs566, 1792;
	setp.eq.s16 	%p2483, %rs10509, 256;
	setp.eq.s16 	%p2484, %rs10509, 768;
	xor.b16  	%rs10510, %rs566, %rs564;
	selp.b16 	%rs10511, 512, 0, %p2484;
	selp.b16 	%rs10512, %rs10511, %rs10507, %p2482;
	and.b16  	%rs10513, %rs10510, -32768;
	add.s16 	%rs10514, %rs10512, %rs565;
	setp.lt.u16 	%p2485, %rs10514, 970;
	selp.b16 	%rs10516, 31798, 54, %p2483;
	add.s16 	%rs10517, %rs10516, %rs10514;
	and.b16  	%rs10518, %rs10517, 32767;
	selp.b16 	%rs10519, 0, %rs10518, %p2485;
	selp.b16 	%rs10520, %rs10519, %rs10518, %p2483;
	or.b16  	%rs10521, %rs10520, %rs10513;
	selp.b16 	%rs10522, 0, %rs10521, %p2481;
	selp.b16 	%rs12526, 0, %rs10522, %p2480;
$L__BB1_428:
	// begin inline asm
	{add.f16 %rs12557,%rs12526,%rs12525;
}
	// end inline asm
	ld.shared.u16 	%rs572, [%r15+642];
	setp.eq.s16 	%p2486, %rs7486, 0;
	@%p2486 bra 	$L__BB1_431;
	setp.ne.s16 	%p2487, %rs7486, 1;
	@%p2487 bra 	$L__BB1_432;
	setp.eq.s16 	%p2488, %rs565, 0;
	and.b16  	%rs10527, %rs572, 32767;
	setp.eq.s16 	%p2489, %rs10527, 0;
	and.b16  	%rs10528, %rs572, 3072;
	setp.eq.s16 	%p2490, %rs10528, 0;
	xor.b16  	%rs10529, %rs572, %rs564;
	and.b16  	%rs10530, %rs10529, -32768;
	selp.b16 	%rs10531, 0, %rs10527, %p2490;
	add.s16 	%rs10532, %rs10531, %rs565;
	max.u16 	%rs10533, %rs10532, 981;
	add.s16 	%rs10534, %rs10533, -981;
	and.b16  	%rs10535, %rs10534, 32767;
	or.b16  	%rs10536, %rs10535, %rs10530;
	selp.b16 	%rs10537, 0, %rs10536, %p2489;
	selp.b16 	%rs12527, 0, %rs10537, %p2488;
	bra.uni 	$L__BB1_433;
$L__BB1_431:
	// begin inline asm
	{mul.f16 %rs12527,%rs564,%rs572;
}
	// end inline asm
	bra.uni 	$L__BB1_433;
$L__BB1_432:
	setp.eq.s16 	%p2491, %rs565, 0;
	and.b16  	%rs10541, %rs572, 32767;
	setp.eq.s16 	%p2492, %rs10541, 0;
	and.b16  	%rs10542, %rs572, 1024;
	setp.eq.s16 	%p2493, %rs10542, 0;
	and.b16  	%rs10543, %rs572, 1792;
	setp.eq.s16 	%p2494, %rs10543, 256;
	setp.eq.s16 	%p2495, %rs10543, 768;
	xor.b16  	%rs10544, %rs572, %rs564;
	selp.b16 	%rs10545, 512, 0, %p2495;
	selp.b16 	%rs10546, %rs10545, %rs10541, %p2493;
	and.b16  	%rs10547, %rs10544, -32768;
	add.s16 	%rs10548, %rs10546, %rs565;
	setp.lt.u16 	%p2496, %rs10548, 970;
	selp.b16 	%rs10550, 31798, 54, %p2494;
	add.s16 	%rs10551, %rs10550, %rs10548;
	and.b16  	%rs10552, %rs10551, 32767;
	selp.b16 	%rs10553, 0, %rs10552, %p2496;
	selp.b16 	%rs10554, %rs10553, %rs10552, %p2494;
	or.b16  	%rs10555, %rs10554, %rs10547;
	selp.b16 	%rs10556, 0, %rs10555, %p2492;
	selp.b16 	%rs12527, 0, %rs10556, %p2491;
$L__BB1_433:
	// begin inline asm
	{add.f16 %rs12556,%rs12527,%rs12524;
}
	// end inline asm
	ld.shared.u16 	%rs578, [%r15+644];
	@%p2452 bra 	$L__BB1_436;
	setp.ne.s16 	%p2498, %rs7520, 1;
	@%p2498 bra 	$L__BB1_437;
	setp.eq.s16 	%p2499, %rs565, 0;
	and.b16  	%rs10561, %rs578, 32767;
	setp.eq.s16 	%p2500, %rs10561, 0;
	and.b16  	%rs10562, %rs578, 3072;
	setp.eq.s16 	%p2501, %rs10562, 0;
	xor.b16  	%rs10563, %rs578, %rs564;
	and.b16  	%rs10564, %rs10563, -32768;
	selp.b16 	%rs10565, 0, %rs10561, %p2501;
	add.s16 	%rs10566, %rs10565, %rs565;
	max.u16 	%rs10567, %rs10566, 981;
	add.s16 	%rs10568, %rs10567, -981;
	and.b16  	%rs10569, %rs10568, 32767;
	or.b16  	%rs10570, %rs10569, %rs10564;
	selp.b16 	%rs10571, 0, %rs10570, %p2500;
	selp.b16 	%rs12528, 0, %rs10571, %p2499;
	bra.uni 	$L__BB1_438;
$L__BB1_436:
	// begin inline asm
	{mul.f16 %rs12528,%rs564,%rs578;
}
	// end inline asm
	bra.uni 	$L__BB1_438;
$L__BB1_437:
	setp.eq.s16 	%p2502, %rs565, 0;
	and.b16  	%rs10575, %rs578, 32767;
	setp.eq.s16 	%p2503, %rs10575, 0;
	and.b16  	%rs10576, %rs578, 1024;
	setp.eq.s16 	%p2504, %rs10576, 0;
	and.b16  	%rs10577, %rs578, 1792;
	setp.eq.s16 	%p2505, %rs10577, 256;
	setp.eq.s16 	%p2506, %rs10577, 768;
	xor.b16  	%rs10578, %rs578, %rs564;
	selp.b16 	%rs10579, 512, 0, %p2506;
	selp.b16 	%rs10580, %rs10579, %rs10575, %p2504;
	and.b16  	%rs10581, %rs10578, -32768;
	add.s16 	%rs10582, %rs10580, %rs565;
	setp.lt.u16 	%p2507, %rs10582, 970;
	selp.b16 	%rs10584, 31798, 54, %p2505;
	add.s16 	%rs10585, %rs10584, %rs10582;
	and.b16  	%rs10586, %rs10585, 32767;
	selp.b16 	%rs10587, 0, %rs10586, %p2507;
	selp.b16 	%rs10588, %rs10587, %rs10586, %p2505;
	or.b16  	%rs10589, %rs10588, %rs10581;
	selp.b16 	%rs10590, 0, %rs10589, %p2503;
	selp.b16 	%rs12528, 0, %rs10590, %p2502;
$L__BB1_438:
	// begin inline asm
	{add.f16 %rs12555,%rs12528,%rs12523;
}
	// end inline asm
	ld.shared.u16 	%rs584, [%r15+646];
	@%p2463 bra 	$L__BB1_441;
	setp.ne.s16 	%p2509, %rs7554, 1;
	@%p2509 bra 	$L__BB1_442;
	setp.eq.s16 	%p2510, %rs565, 0;
	and.b16  	%rs10595, %rs584, 32767;
	setp.eq.s16 	%p2511, %rs10595, 0;
	and.b16  	%rs10596, %rs584, 3072;
	setp.eq.s16 	%p2512, %rs10596, 0;
	xor.b16  	%rs10597, %rs584, %rs564;
	and.b16  	%rs10598, %rs10597, -32768;
	selp.b16 	%rs10599, 0, %rs10595, %p2512;
	add.s16 	%rs10600, %rs10599, %rs565;
	max.u16 	%rs10601, %rs10600, 981;
	add.s16 	%rs10602, %rs10601, -981;
	and.b16  	%rs10603, %rs10602, 32767;
	or.b16  	%rs10604, %rs10603, %rs10598;
	selp.b16 	%rs10605, 0, %rs10604, %p2511;
	selp.b16 	%rs12529, 0, %rs10605, %p2510;
	bra.uni 	$L__BB1_443;
$L__BB1_441:
	// begin inline asm
	{mul.f16 %rs12529,%rs564,%rs584;
}
	// end inline asm
	bra.uni 	$L__BB1_443;
$L__BB1_442:
	setp.eq.s16 	%p2513, %rs565, 0;
	and.b16  	%rs10609, %rs584, 32767;
	setp.eq.s16 	%p2514, %rs10609, 0;
	and.b16  	%rs10610, %rs584, 1024;
	setp.eq.s16 	%p2515, %rs10610, 0;
	and.b16  	%rs10611, %rs584, 1792;
	setp.eq.s16 	%p2516, %rs10611, 256;
	setp.eq.s16 	%p2517, %rs10611, 768;
	xor.b16  	%rs10612, %rs584, %rs564;
	selp.b16 	%rs10613, 512, 0, %p2517;
	selp.b16 	%rs10614, %rs10613, %rs10609, %p2515;
	and.b16  	%rs10615, %rs10612, -32768;
	add.s16 	%rs10616, %rs10614, %rs565;
	setp.lt.u16 	%p2518, %rs10616, 970;
	selp.b16 	%rs10618, 31798, 54, %p2516;
	add.s16 	%rs10619, %rs10618, %rs10616;
	and.b16  	%rs10620, %rs10619, 32767;
	selp.b16 	%rs10621, 0, %rs10620, %p2518;
	selp.b16 	%rs10622, %rs10621, %rs10620, %p2516;
	or.b16  	%rs10623, %rs10622, %rs10615;
	selp.b16 	%rs10624, 0, %rs10623, %p2514;
	selp.b16 	%rs12529, 0, %rs10624, %p2513;
$L__BB1_443:
	// begin inline asm
	{add.f16 %rs12554,%rs12529,%rs12522;
}
	// end inline asm
	ld.shared.u16 	%rs590, [%r14+26];
	and.b16  	%rs591, %rs590, 32767;
	setp.eq.s16 	%p2519, %rs7452, 0;
	@%p2519 bra 	$L__BB1_446;
	setp.ne.s16 	%p2520, %rs7452, 1;
	@%p2520 bra 	$L__BB1_447;
	setp.eq.s16 	%p2521, %rs591, 0;
	and.b16  	%rs10629, %rs566, 32767;
	setp.eq.s16 	%p2522, %rs10629, 0;
	and.b16  	%rs10630, %rs566, 3072;
	setp.eq.s16 	%p2523, %rs10630, 0;
	xor.b16  	%rs10631, %rs566, %rs590;
	and.b16  	%rs10632, %rs10631, -32768;
	selp.b16 	%rs10633, 0, %rs10629, %p2523;
	add.s16 	%rs10634, %rs10633, %rs591;
	max.u16 	%rs10635, %rs10634, 981;
	add.s16 	%rs10636, %rs10635, -981;
	and.b16  	%rs10637, %rs10636, 32767;
	or.b16  	%rs10638, %rs10637, %rs10632;
	selp.b16 	%rs10639, 0, %rs10638, %p2522;
	selp.b16 	%rs12530, 0, %rs10639, %p2521;
	bra.uni 	$L__BB1_448;
$L__BB1_446:
	// begin inline asm
	{mul.f16 %rs12530,%rs590,%rs566;
}
	// end inline asm
	bra.uni 	$L__BB1_448;
$L__BB1_447:
	setp.eq.s16 	%p2524, %rs591, 0;
	and.b16  	%rs10643, %rs566, 32767;
	setp.eq.s16 	%p2525, %rs10643, 0;
	and.b16  	%rs10644, %rs566, 1024;
	setp.eq.s16 	%p2526, %rs10644, 0;
	and.b16  	%rs10645, %rs566, 1792;
	setp.eq.s16 	%p2527, %rs10645, 256;
	setp.eq.s16 	%p2528, %rs10645, 768;
	xor.b16  	%rs10646, %rs566, %rs590;
	selp.b16 	%rs10647, 512, 0, %p2528;
	selp.b16 	%rs10648, %rs10647, %rs10643, %p2526;
	and.b16  	%rs10649, %rs10646, -32768;
	add.s16 	%rs10650, %rs10648, %rs591;
	setp.lt.u16 	%p2529, %rs10650, 970;
	selp.b16 	%rs10652, 31798, 54, %p2527;
	add.s16 	%rs10653, %rs10652, %rs10650;
	and.b16  	%rs10654, %rs10653, 32767;
	selp.b16 	%rs10655, 0, %rs10654, %p2529;
	selp.b16 	%rs10656, %rs10655, %rs10654, %p2527;
	or.b16  	%rs10657, %rs10656, %rs10649;
	selp.b16 	%rs10658, 0, %rs10657, %p2525;
	selp.b16 	%rs12530, 0, %rs10658, %p2524;
$L__BB1_448:
	// begin inline asm
	{add.f16 %rs12553,%rs12530,%rs12521;
}
	// end inline asm
	setp.eq.s16 	%p2530, %rs7486, 0;
	@%p2530 bra 	$L__BB1_451;
	setp.ne.s16 	%p2531, %rs7486, 1;
	@%p2531 bra 	$L__BB1_452;
	setp.eq.s16 	%p2532, %rs591, 0;
	and.b16  	%rs10663, %rs572, 32767;
	setp.eq.s16 	%p2533, %rs10663, 0;
	and.b16  	%rs10664, %rs572, 3072;
	setp.eq.s16 	%p2534, %rs10664, 0;
	xor.b16  	%rs10665, %rs572, %rs590;
	and.b16  	%rs10666, %rs10665, -32768;
	selp.b16 	%rs10667, 0, %rs10663, %p2534;
	add.s16 	%rs10668, %rs10667, %rs591;
	max.u16 	%rs10669, %rs10668, 981;
	add.s16 	%rs10670, %rs10669, -981;
	and.b16  	%rs10671, %rs10670, 32767;
	or.b16  	%rs10672, %rs10671, %rs10666;
	selp.b16 	%rs10673, 0, %rs10672, %p2533;
	selp.b16 	%rs12531, 0, %rs10673, %p2532;
	bra.uni 	$L__BB1_453;
$L__BB1_451:
	// begin inline asm
	{mul.f16 %rs12531,%rs590,%rs572;
}
	// end inline asm
	bra.uni 	$L__BB1_453;
$L__BB1_452:
	setp.eq.s16 	%p2535, %rs591, 0;
	and.b16  	%rs10677, %rs572, 32767;
	setp.eq.s16 	%p2536, %rs10677, 0;
	and.b16  	%rs10678, %rs572, 1024;
	setp.eq.s16 	%p2537, %rs10678, 0;
	and.b16  	%rs10679, %rs572, 1792;
	setp.eq.s16 	%p2538, %rs10679, 256;
	setp.eq.s16 	%p2539, %rs10679, 768;
	xor.b16  	%rs10680, %rs572, %rs590;
	selp.b16 	%rs10681, 512, 0, %p2539;
	selp.b16 	%rs10682, %rs10681, %rs10677, %p2537;
	and.b16  	%rs10683, %rs10680, -32768;
	add.s16 	%rs10684, %rs10682, %rs591;
	setp.lt.u16 	%p2540, %rs10684, 970;
	selp.b16 	%rs10686, 31798, 54, %p2538;
	add.s16 	%rs10687, %rs10686, %rs10684;
	and.b16  	%rs10688, %rs10687, 32767;
	selp.b16 	%rs10689, 0, %rs10688, %p2540;
	selp.b16 	%rs10690, %rs10689, %rs10688, %p2538;
	or.b16  	%rs10691, %rs10690, %rs10683;
	selp.b16 	%rs10692, 0, %rs10691, %p2536;
	selp.b16 	%rs12531, 0, %rs10692, %p2535;
$L__BB1_453:
	// begin inline asm
	{add.f16 %rs12552,%rs12531,%rs12520;
}
	// end inline asm
	setp.eq.s16 	%p2541, %rs7520, 0;
	@%p2541 bra 	$L__BB1_456;
	setp.ne.s16 	%p2542, %rs7520, 1;
	@%p2542 bra 	$L__BB1_457;
	setp.eq.s16 	%p2543, %rs591, 0;
	and.b16  	%rs10697, %rs578, 32767;
	setp.eq.s16 	%p2544, %rs10697, 0;
	and.b16  	%rs10698, %rs578, 3072;
	setp.eq.s16 	%p2545, %rs10698, 0;
	xor.b16  	%rs10699, %rs578, %rs590;
	and.b16  	%rs10700, %rs10699, -32768;
	selp.b16 	%rs10701, 0, %rs10697, %p2545;
	add.s16 	%rs10702, %rs10701, %rs591;
	max.u16 	%rs10703, %rs10702, 981;
	add.s16 	%rs10704, %rs10703, -981;
	and.b16  	%rs10705, %rs10704, 32767;
	or.b16  	%rs10706, %rs10705, %rs10700;
	selp.b16 	%rs10707, 0, %rs10706, %p2544;
	selp.b16 	%rs12532, 0, %rs10707, %p2543;
	bra.uni 	$L__BB1_458;
$L__BB1_456:
	// begin inline asm
	{mul.f16 %rs12532,%rs590,%rs578;
}
	// end inline asm
	bra.uni 	$L__BB1_458;
$L__BB1_457:
	setp.eq.s16 	%p2546, %rs591, 0;
	and.b16  	%rs10711, %rs578, 32767;
	setp.eq.s16 	%p2547, %rs10711, 0;
	and.b16  	%rs10712, %rs578, 1024;
	setp.eq.s16 	%p2548, %rs10712, 0;
	and.b16  	%rs10713, %rs578, 1792;
	setp.eq.s16 	%p2549, %rs10713, 256;
	setp.eq.s16 	%p2550, %rs10713, 768;
	xor.b16  	%rs10714, %rs578, %rs590;
	selp.b16 	%rs10715, 512, 0, %p2550;
	selp.b16 	%rs10716, %rs10715, %rs10711, %p2548;
	and.b16  	%rs10717, %rs10714, -32768;
	add.s16 	%rs10718, %rs10716, %rs591;
	setp.lt.u16 	%p2551, %rs10718, 970;
	selp.b16 	%rs10720, 31798, 54, %p2549;
	add.s16 	%rs10721, %rs10720, %rs10718;
	and.b16  	%rs10722, %rs10721, 32767;
	selp.b16 	%rs10723, 0, %rs10722, %p2551;
	selp.b16 	%rs10724, %rs10723, %rs10722, %p2549;
	or.b16  	%rs10725, %rs10724, %rs10717;
	selp.b16 	%rs10726, 0, %rs10725, %p2547;
	selp.b16 	%rs12532, 0, %rs10726, %p2546;
$L__BB1_458:
	// begin inline asm
	{add.f16 %rs12551,%rs12532,%rs12519;
}
	// end inline asm
	setp.eq.s16 	%p2552, %rs7554, 0;
	@%p2552 bra 	$L__BB1_461;
	setp.ne.s16 	%p2553, %rs7554, 1;
	@%p2553 bra 	$L__BB1_462;
	setp.eq.s16 	%p2554, %rs591, 0;
	and.b16  	%rs10731, %rs584, 32767;
	setp.eq.s16 	%p2555, %rs10731, 0;
	and.b16  	%rs10732, %rs584, 3072;
	setp.eq.s16 	%p2556, %rs10732, 0;
	xor.b16  	%rs10733, %rs584, %rs590;
	and.b16  	%rs10734, %rs10733, -32768;
	selp.b16 	%rs10735, 0, %rs10731, %p2556;
	add.s16 	%rs10736, %rs10735, %rs591;
	max.u16 	%rs10737, %rs10736, 981;
	add.s16 	%rs10738, %rs10737, -981;
	and.b16  	%rs10739, %rs10738, 32767;
	or.b16  	%rs10740, %rs10739, %rs10734;
	selp.b16 	%rs10741, 0, %rs10740, %p2555;
	selp.b16 	%rs12533, 0, %rs10741, %p2554;
	bra.uni 	$L__BB1_463;
$L__BB1_461:
	// begin inline asm
	{mul.f16 %rs12533,%rs590,%rs584;
}
	// end inline asm
	bra.uni 	$L__BB1_463;
$L__BB1_462:
	setp.eq.s16 	%p2557, %rs591, 0;
	and.b16  	%rs10745, %rs584, 32767;
	setp.eq.s16 	%p2558, %rs10745, 0;
	and.b16  	%rs10746, %rs584, 1024;
	setp.eq.s16 	%p2559, %rs10746, 0;
	and.b16  	%rs10747, %rs584, 1792;
	setp.eq.s16 	%p2560, %rs10747, 256;
	setp.eq.s16 	%p2561, %rs10747, 768;
	xor.b16  	%rs10748, %rs584, %rs590;
	selp.b16 	%rs10749, 512, 0, %p2561;
	selp.b16 	%rs10750, %rs10749, %rs10745, %p2559;
	and.b16  	%rs10751, %rs10748, -32768;
	add.s16 	%rs10752, %rs10750, %rs591;
	setp.lt.u16 	%p2562, %rs10752, 970;
	selp.b16 	%rs10754, 31798, 54, %p2560;
	add.s16 	%rs10755, %rs10754, %rs10752;
	and.b16  	%rs10756, %rs10755, 32767;
	selp.b16 	%rs10757, 0, %rs10756, %p2562;
	selp.b16 	%rs10758, %rs10757, %rs10756, %p2560;
	or.b16  	%rs10759, %rs10758, %rs10751;
	selp.b16 	%rs10760, 0, %rs10759, %p2558;
	selp.b16 	%rs12533, 0, %rs10760, %p2557;
$L__BB1_463:
	// begin inline asm
	{add.f16 %rs12550,%rs12533,%rs12518;
}
	// end inline asm
	ld.shared.u16 	%rs612, [%r14+42];
	and.b16  	%rs613, %rs612, 32767;
	@%p2519 bra 	$L__BB1_466;
	setp.ne.s16 	%p2564, %rs7452, 1;
	@%p2564 bra 	$L__BB1_467;
	setp.eq.s16 	%p2565, %rs613, 0;
	and.b16  	%rs10765, %rs566, 32767;
	setp.eq.s16 	%p2566, %rs10765, 0;
	and.b16  	%rs10766, %rs566, 3072;
	setp.eq.s16 	%p2567, %rs10766, 0;
	xor.b16  	%rs10767, %rs566, %rs612;
	and.b16  	%rs10768, %rs10767, -32768;
	selp.b16 	%rs10769, 0, %rs10765, %p2567;
	add.s16 	%rs10770, %rs10769, %rs613;
	max.u16 	%rs10771, %rs10770, 981;
	add.s16 	%rs10772, %rs10771, -981;
	and.b16  	%rs10773, %rs10772, 32767;
	or.b16  	%rs10774, %rs10773, %rs10768;
	selp.b16 	%rs10775, 0, %rs10774, %p2566;
	selp.b16 	%rs12534, 0, %rs10775, %p2565;
	bra.uni 	$L__BB1_468;
$L__BB1_466:
	// begin inline asm
	{mul.f16 %rs12534,%rs612,%rs566;
}
	// end inline asm
	bra.uni 	$L__BB1_468;
$L__BB1_467:
	setp.eq.s16 	%p2568, %rs613, 0;
	and.b16  	%rs10779, %rs566, 32767;
	setp.eq.s16 	%p2569, %rs10779, 0;
	and.b16  	%rs10780, %rs566, 1024;
	setp.eq.s16 	%p2570, %rs10780, 0;
	and.b16  	%rs10781, %rs566, 1792;
	setp.eq.s16 	%p2571, %rs10781, 256;
	setp.eq.s16 	%p2572, %rs10781, 768;
	xor.b16  	%rs10782, %rs566, %rs612;
	selp.b16 	%rs10783, 512, 0, %p2572;
	selp.b16 	%rs10784, %rs10783, %rs10779, %p2570;
	and.b16  	%rs10785, %rs10782, -32768;
	add.s16 	%rs10786, %rs10784, %rs613;
	setp.lt.u16 	%p2573, %rs10786, 970;
	selp.b16 	%rs10788, 31798, 54, %p2571;
	add.s16 	%rs10789, %rs10788, %rs10786;
	and.b16  	%rs10790, %rs10789, 32767;
	selp.b16 	%rs10791, 0, %rs10790, %p2573;
	selp.b16 	%rs10792, %rs10791, %rs10790, %p2571;
	or.b16  	%rs10793, %rs10792, %rs10785;
	selp.b16 	%rs10794, 0, %rs10793, %p2569;
	selp.b16 	%rs12534, 0, %rs10794, %p2568;
$L__BB1_468:
	// begin inline asm
	{add.f16 %rs12549,%rs12534,%rs12517;
}
	// end inline asm
	@%p2530 bra 	$L__BB1_471;
	setp.ne.s16 	%p2575, %rs7486, 1;
	@%p2575 bra 	$L__BB1_472;
	setp.eq.s16 	%p2576, %rs613, 0;
	and.b16  	%rs10799, %rs572, 32767;
	setp.eq.s16 	%p2577, %rs10799, 0;
	and.b16  	%rs10800, %rs572, 3072;
	setp.eq.s16 	%p2578, %rs10800, 0;
	xor.b16  	%rs10801, %rs572, %rs612;
	and.b16  	%rs10802, %rs10801, -32768;
	selp.b16 	%rs10803, 0, %rs10799, %p2578;
	add.s16 	%rs10804, %rs10803, %rs613;
	max.u16 	%rs10805, %rs10804, 981;
	add.s16 	%rs10806, %rs10805, -981;
	and.b16  	%rs10807, %rs10806, 32767;
	or.b16  	%rs10808, %rs10807, %rs10802;
	selp.b16 	%rs10809, 0, %rs10808, %p2577;
	selp.b16 	%rs12535, 0, %rs10809, %p2576;
	bra.uni 	$L__BB1_473;
$L__BB1_471:
	// begin inline asm
	{mul.f16 %rs12535,%rs612,%rs572;
}
	// end inline asm
	bra.uni 	$L__BB1_473;
$L__BB1_472:
	setp.eq.s16 	%p2579, %rs613, 0;
	and.b16  	%rs10813, %rs572, 32767;
	setp.eq.s16 	%p2580, %rs10813, 0;
	and.b16  	%rs10814, %rs572, 1024;
	setp.eq.s16 	%p2581, %rs10814, 0;
	and.b16  	%rs10815, %rs572, 1792;
	setp.eq.s16 	%p2582, %rs10815, 256;
	setp.eq.s16 	%p2583, %rs10815, 768;
	xor.b16  	%rs10816, %rs572, %rs612;
	selp.b16 	%rs10817, 512, 0, %p2583;
	selp.b16 	%rs10818, %rs10817, %rs10813, %p2581;
	and.b16  	%rs10819, %rs10816, -32768;
	add.s16 	%rs10820, %rs10818, %rs613;
	setp.lt.u16 	%p2584, %rs10820, 970;
	selp.b16 	%rs10822, 31798, 54, %p2582;
	add.s16 	%rs10823, %rs10822, %rs10820;
	and.b16  	%rs10824, %rs10823, 32767;
	selp.b16 	%rs10825, 0, %rs10824, %p2584;
	selp.b16 	%rs10826, %rs10825, %rs10824, %p2582;
	or.b16  	%rs10827, %rs10826, %rs10819;
	selp.b16 	%rs10828, 0, %rs10827, %p2580;
	selp.b16 	%rs12535, 0, %rs10828, %p2579;
$L__BB1_473:
	// begin inline asm
	{add.f16 %rs12548,%rs12535,%rs12516;
}
	// end inline asm
	setp.eq.s16 	%p2585, %rs7520, 0;
	@%p2585 bra 	$L__BB1_476;
	setp.ne.s16 	%p2586, %rs7520, 1;
	@%p2586 bra 	$L__BB1_477;
	setp.eq.s16 	%p2587, %rs613, 0;
	and.b16  	%rs10833, %rs578, 32767;
	setp.eq.s16 	%p2588, %rs10833, 0;
	and.b16  	%rs10834, %rs578, 3072;
	setp.eq.s16 	%p2589, %rs10834, 0;
	xor.b16  	%rs10835, %rs578, %rs612;
	and.b16  	%rs10836, %rs10835, -32768;
	selp.b16 	%rs10837, 0, %rs10833, %p2589;
	add.s16 	%rs10838, %rs10837, %rs613;
	max.u16 	%rs10839, %rs10838, 981;
	add.s16 	%rs10840, %rs10839, -981;
	and.b16  	%rs10841, %rs10840, 32767;
	or.b16  	%rs10842, %rs10841, %rs10836;
	selp.b16 	%rs10843, 0, %rs10842, %p2588;
	selp.b16 	%rs12536, 0, %rs10843, %p2587;
	bra.uni 	$L__BB1_478;
$L__BB1_476:
	// begin inline asm
	{mul.f16 %rs12536,%rs612,%rs578;
}
	// end inline asm
	bra.uni 	$L__BB1_478;
$L__BB1_477:
	setp.eq.s16 	%p2590, %rs613, 0;
	and.b16  	%rs10847, %rs578, 32767;
	setp.eq.s16 	%p2591, %rs10847, 0;
	and.b16  	%rs10848, %rs578, 1024;
	setp.eq.s16 	%p2592, %rs10848, 0;
	and.b16  	%rs10849, %rs578, 1792;
	setp.eq.s16 	%p2593, %rs10849, 256;
	setp.eq.s16 	%p2594, %rs10849, 768;
	xor.b16  	%rs10850, %rs578, %rs612;
	selp.b16 	%rs10851, 512, 0, %p2594;
	selp.b16 	%rs10852, %rs10851, %rs10847, %p2592;
	and.b16  	%rs10853, %rs10850, -32768;
	add.s16 	%rs10854, %rs10852, %rs613;
	setp.lt.u16 	%p2595, %rs10854, 970;
	selp.b16 	%rs10856, 31798, 54, %p2593;
	add.s16 	%rs10857, %rs10856, %rs10854;
	and.b16  	%rs10858, %rs10857, 32767;
	selp.b16 	%rs10859, 0, %rs10858, %p2595;
	selp.b16 	%rs10860, %rs10859, %rs10858, %p2593;
	or.b16  	%rs10861, %rs10860, %rs10853;
	selp.b16 	%rs10862, 0, %rs10861, %p2591;
	selp.b16 	%rs12536, 0, %rs10862, %p2590;
$L__BB1_478:
	// begin inline asm
	{add.f16 %rs12547,%rs12536,%rs12515;
}
	// end inline asm
	setp.eq.s16 	%p2596, %rs7554, 0;
	@%p2596 bra 	$L__BB1_481;
	setp.ne.s16 	%p2597, %rs7554, 1;
	@%p2597 bra 	$L__BB1_482;
	setp.eq.s16 	%p2598, %rs613, 0;
	and.b16  	%rs10867, %rs584, 32767;
	setp.eq.s16 	%p2599, %rs10867, 0;
	and.b16  	%rs10868, %rs584, 3072;
	setp.eq.s16 	%p2600, %rs10868, 0;
	xor.b16  	%rs10869, %rs584, %rs612;
	and.b16  	%rs10870, %rs10869, -32768;
	selp.b16 	%rs10871, 0, %rs10867, %p2600;
	add.s16 	%rs10872, %rs10871, %rs613;
	max.u16 	%rs10873, %rs10872, 981;
	add.s16 	%rs10874, %rs10873, -981;
	and.b16  	%rs10875, %rs10874, 32767;
	or.b16  	%rs10876, %rs10875, %rs10870;
	selp.b16 	%rs10877, 0, %rs10876, %p2599;
	selp.b16 	%rs12537, 0, %rs10877, %p2598;
	bra.uni 	$L__BB1_483;
$L__BB1_481:
	// begin inline asm
	{mul.f16 %rs12537,%rs612,%rs584;
}
	// end inline asm
	bra.uni 	$L__BB1_483;
$L__BB1_482:
	setp.eq.s16 	%p2601, %rs613, 0;
	and.b16  	%rs10881, %rs584, 32767;
	setp.eq.s16 	%p2602, %rs10881, 0;
	and.b16  	%rs10882, %rs584, 1024;
	setp.eq.s16 	%p2603, %rs10882, 0;
	and.b16  	%rs10883, %rs584, 1792;
	setp.eq.s16 	%p2604, %rs10883, 256;
	setp.eq.s16 	%p2605, %rs10883, 768;
	xor.b16  	%rs10884, %rs584, %rs612;
	selp.b16 	%rs10885, 512, 0, %p2605;
	selp.b16 	%rs10886, %rs10885, %rs10881, %p2603;
	and.b16  	%rs10887, %rs10884, -32768;
	add.s16 	%rs10888, %rs10886, %rs613;
	setp.lt.u16 	%p2606, %rs10888, 970;
	selp.b16 	%rs10890, 31798, 54, %p2604;
	add.s16 	%rs10891, %rs10890, %rs10888;
	and.b16  	%rs10892, %rs10891, 32767;
	selp.b16 	%rs10893, 0, %rs10892, %p2606;
	selp.b16 	%rs10894, %rs10893, %rs10892, %p2604;
	or.b16  	%rs10895, %rs10894, %rs10887;
	selp.b16 	%rs10896, 0, %rs10895, %p2602;
	selp.b16 	%rs12537, 0, %rs10896, %p2601;
$L__BB1_483:
	// begin inline asm
	{add.f16 %rs12546,%rs12537,%rs12514;
}
	// end inline asm
	ld.shared.u16 	%rs634, [%r14+58];
	and.b16  	%rs635, %rs634, 32767;
	setp.eq.s16 	%p2607, %rs7452, 0;
	@%p2607 bra 	$L__BB1_486;
	setp.ne.s16 	%p2608, %rs7452, 1;
	@%p2608 bra 	$L__BB1_487;
	setp.eq.s16 	%p2609, %rs635, 0;
	and.b16  	%rs10901, %rs566, 32767;
	setp.eq.s16 	%p2610, %rs10901, 0;
	and.b16  	%rs10902, %rs566, 3072;
	setp.eq.s16 	%p2611, %rs10902, 0;
	xor.b16  	%rs10903, %rs566, %rs634;
	and.b16  	%rs10904, %rs10903, -32768;
	selp.b16 	%rs10905, 0, %rs10901, %p2611;
	add.s16 	%rs10906, %rs10905, %rs635;
	max.u16 	%rs10907, %rs10906, 981;
	add.s16 	%rs10908, %rs10907, -981;
	and.b16  	%rs10909, %rs10908, 32767;
	or.b16  	%rs10910, %rs10909, %rs10904;
	selp.b16 	%rs10911, 0, %rs10910, %p2610;
	selp.b16 	%rs12538, 0, %rs10911, %p2609;
	bra.uni 	$L__BB1_488;
$L__BB1_486:
	// begin inline asm
	{mul.f16 %rs12538,%rs634,%rs566;
}
	// end inline asm
	bra.uni 	$L__BB1_488;
$L__BB1_487:
	setp.eq.s16 	%p2612, %rs635, 0;
	and.b16  	%rs10915, %rs566, 32767;
	setp.eq.s16 	%p2613, %rs10915, 0;
	and.b16  	%rs10916, %rs566, 1024;
	setp.eq.s16 	%p2614, %rs10916, 0;
	and.b16  	%rs10917, %rs566, 1792;
	setp.eq.s16 	%p2615, %rs10917, 256;
	setp.eq.s16 	%p2616, %rs10917, 768;
	xor.b16  	%rs10918, %rs566, %rs634;
	selp.b16 	%rs10919, 512, 0, %p2616;
	selp.b16 	%rs10920, %rs10919, %rs10915, %p2614;
	and.b16  	%rs10921, %rs10918, -32768;
	add.s16 	%rs10922, %rs10920, %rs635;
	setp.lt.u16 	%p2617, %rs10922, 970;
	selp.b16 	%rs10924, 31798, 54, %p2615;
	add.s16 	%rs10925, %rs10924, %rs10922;
	and.b16  	%rs10926, %rs10925, 32767;
	selp.b16 	%rs10927, 0, %rs10926, %p2617;
	selp.b16 	%rs10928, %rs10927, %rs10926, %p2615;
	or.b16  	%rs10929, %rs10928, %rs10921;
	selp.b16 	%rs10930, 0, %rs10929, %p2613;
	selp.b16 	%rs12538, 0, %rs10930, %p2612;
$L__BB1_488:
	// begin inline asm
	{add.f16 %rs12545,%rs12538,%rs12513;
}
	// end inline asm
	setp.eq.s16 	%p2618, %rs7486, 0;
	@%p2618 bra 	$L__BB1_491;
	setp.ne.s16 	%p2619, %rs7486, 1;
	@%p2619 bra 	$L__BB1_492;
	setp.eq.s16 	%p2620, %rs635, 0;
	and.b16  	%rs10935, %rs572, 32767;
	setp.eq.s16 	%p2621, %rs10935, 0;
	and.b16  	%rs10936, %rs572, 3072;
	setp.eq.s16 	%p2622, %rs10936, 0;
	xor.b16  	%rs10937, %rs572, %rs634;
	and.b16  	%rs10938, %rs10937, -32768;
	selp.b16 	%rs10939, 0, %rs10935, %p2622;
	add.s16 	%rs10940, %rs10939, %rs635;
	max.u16 	%rs10941, %rs10940, 981;
	add.s16 	%rs10942, %rs10941, -981;
	and.b16  	%rs10943, %rs10942, 32767;
	or.b16  	%rs10944, %rs10943, %rs10938;
	selp.b16 	%rs10945, 0, %rs10944, %p2621;
	selp.b16 	%rs12539, 0, %rs10945, %p2620;
	bra.uni 	$L__BB1_493;
$L__BB1_491:
	// begin inline asm
	{mul.f16 %rs12539,%rs634,%rs572;
}
	// end inline asm
	bra.uni 	$L__BB1_493;
$L__BB1_492:
	setp.eq.s16 	%p2623, %rs635, 0;
	and.b16  	%rs10949, %rs572, 32767;
	setp.eq.s16 	%p2624, %rs10949, 0;
	and.b16  	%rs10950, %rs572, 1024;
	setp.eq.s16 	%p2625, %rs10950, 0;
	and.b16  	%rs10951, %rs572, 1792;
	setp.eq.s16 	%p2626, %rs10951, 256;
	setp.eq.s16 	%p2627, %rs10951, 768;
	xor.b16  	%rs10952, %rs572, %rs634;
	selp.b16 	%rs10953, 512, 0, %p2627;
	selp.b16 	%rs10954, %rs10953, %rs10949, %p2625;
	and.b16  	%rs10955, %rs10952, -32768;
	add.s16 	%rs10956, %rs10954, %rs635;
	setp.lt.u16 	%p2628, %rs10956, 970;
	selp.b16 	%rs10958, 31798, 54, %p2626;
	add.s16 	%rs10959, %rs10958, %rs10956;
	and.b16  	%rs10960, %rs10959, 32767;
	selp.b16 	%rs10961, 0, %rs10960, %p2628;
	selp.b16 	%rs10962, %rs10961, %rs10960, %p2626;
	or.b16  	%rs10963, %rs10962, %rs10955;
	selp.b16 	%rs10964, 0, %rs10963, %p2624;
	selp.b16 	%rs12539, 0, %rs10964, %p2623;
$L__BB1_493:
	// begin inline asm
	{add.f16 %rs12544,%rs12539,%rs12512;
}
	// end inline asm
	@%p2585 bra 	$L__BB1_496;
	setp.ne.s16 	%p2630, %rs7520, 1;
	@%p2630 bra 	$L__BB1_497;
	setp.eq.s16 	%p2631, %rs635, 0;
	and.b16  	%rs10969, %rs578, 32767;
	setp.eq.s16 	%p2632, %rs10969, 0;
	and.b16  	%rs10970, %rs578, 3072;
	setp.eq.s16 	%p2633, %rs10970, 0;
	xor.b16  	%rs10971, %rs578, %rs634;
	and.b16  	%rs10972, %rs10971, -32768;
	selp.b16 	%rs10973, 0, %rs10969, %p2633;
	add.s16 	%rs10974, %rs10973, %rs635;
	max.u16 	%rs10975, %rs10974, 981;
	add.s16 	%rs10976, %rs10975, -981;
	and.b16  	%rs10977, %rs10976, 32767;
	or.b16  	%rs10978, %rs10977, %rs10972;
	selp.b16 	%rs10979, 0, %rs10978, %p2632;
	selp.b16 	%rs12540, 0, %rs10979, %p2631;
	bra.uni 	$L__BB1_498;
$L__BB1_496:
	// begin inline asm
	{mul.f16 %rs12540,%rs634,%rs578;
}
	// end inline asm
	bra.uni 	$L__BB1_498;
$L__BB1_497:
	setp.eq.s16 	%p2634, %rs635, 0;
	and.b16  	%rs10983, %rs578, 32767;
	setp.eq.s16 	%p2635, %rs10983, 0;
	and.b16  	%rs10984, %rs578, 1024;
	setp.eq.s16 	%p2636, %rs10984, 0;
	and.b16  	%rs10985, %rs578, 1792;
	setp.eq.s16 	%p2637, %rs10985, 256;
	setp.eq.s16 	%p2638, %rs10985, 768;
	xor.b16  	%rs10986, %rs578, %rs634;
	selp.b16 	%rs10987, 512, 0, %p2638;
	selp.b16 	%rs10988, %rs10987, %rs10983, %p2636;
	and.b16  	%rs10989, %rs10986, -32768;
	add.s16 	%rs10990, %rs10988, %rs635;
	setp.lt.u16 	%p2639, %rs10990, 970;
	selp.b16 	%rs10992, 31798, 54, %p2637;
	add.s16 	%rs10993, %rs10992, %rs10990;
	and.b16  	%rs10994, %rs10993, 32767;
	selp.b16 	%rs10995, 0, %rs10994, %p2639;
	selp.b16 	%rs10996, %rs10995, %rs10994, %p2637;
	or.b16  	%rs10997, %rs10996, %rs10989;
	selp.b16 	%rs10998, 0, %rs10997, %p2635;
	selp.b16 	%rs12540, 0, %rs10998, %p2634;
$L__BB1_498:
	// begin inline asm
	{add.f16 %rs12543,%rs12540,%rs12511;
}
	// end inline asm
	@%p2596 bra 	$L__BB1_501;
	setp.ne.s16 	%p2641, %rs7554, 1;
	@%p2641 bra 	$L__BB1_502;
	setp.eq.s16 	%p2642, %rs635, 0;
	and.b16  	%rs11003, %rs584, 32767;
	setp.eq.s16 	%p2643, %rs11003, 0;
	and.b16  	%rs11004, %rs584, 3072;
	setp.eq.s16 	%p2644, %rs11004, 0;
	xor.b16  	%rs11005, %rs584, %rs634;
	and.b16  	%rs11006, %rs11005, -32768;
	selp.b16 	%rs11007, 0, %rs11003, %p2644;
	add.s16 	%rs11008, %rs11007, %rs635;
	max.u16 	%rs11009, %rs11008, 981;
	add.s16 	%rs11010, %rs11009, -981;
	and.b16  	%rs11011, %rs11010, 32767;
	or.b16  	%rs11012, %rs11011, %rs11006;
	selp.b16 	%rs11013, 0, %rs11012, %p2643;
	selp.b16 	%rs12541, 0, %rs11013, %p2642;
	bra.uni 	$L__BB1_503;
$L__BB1_501:
	// begin inline asm
	{mul.f16 %rs12541,%rs634,%rs584;
}
	// end inline asm
	bra.uni 	$L__BB1_503;
$L__BB1_502:
	setp.eq.s16 	%p2645, %rs635, 0;
	and.b16  	%rs11017, %rs584, 32767;
	setp.eq.s16 	%p2646, %rs11017, 0;
	and.b16  	%rs11018, %rs584, 1024;
	setp.eq.s16 	%p2647, %rs11018, 0;
	and.b16  	%rs11019, %rs584, 1792;
	setp.eq.s16 	%p2648, %rs11019, 256;
	setp.eq.s16 	%p2649, %rs11019, 768;
	xor.b16  	%rs11020, %rs584, %rs634;
	selp.b16 	%rs11021, 512, 0, %p2649;
	selp.b16 	%rs11022, %rs11021, %rs11017, %p2647;
	and.b16  	%rs11023, %rs11020, -32768;
	add.s16 	%rs11024, %rs11022, %rs635;
	setp.lt.u16 	%p2650, %rs11024, 970;
	selp.b16 	%rs11026, 31798, 54, %p2648;
	add.s16 	%rs11027, %rs11026, %rs11024;
	and.b16  	%rs11028, %rs11027, 32767;
	selp.b16 	%rs11029, 0, %rs11028, %p2650;
	selp.b16 	%rs11030, %rs11029, %rs11028, %p2648;
	or.b16  	%rs11031, %rs11030, %rs11023;
	selp.b16 	%rs11032, 0, %rs11031, %p2646;
	selp.b16 	%rs12541, 0, %rs11032, %p2645;
$L__BB1_503:
	// begin inline asm
	{add.f16 %rs12542,%rs12541,%rs12510;
}
	// end inline asm
	add.s32 	%r151, %r150, 1;
	setp.ne.s32 	%p2651, %r151, 64;
	@%p2651 bra 	$L__BB1_505;
	ld.shared.u16 	%rs11038, [%r17];
	// begin inline asm
	{mul.f16 %rs11036,%rs12557,%rs11038;
}
	// end inline asm
	// begin inline asm
	{  cvt.f32.f16 %f756, %rs11036;}

	// end inline asm
	add.f32 	%f867, %f756, %f867;
	ld.shared.u16 	%rs11042, [%r17+2];
	// begin inline asm
	{mul.f16 %rs11040,%rs12556,%rs11042;
}
	// end inline asm
	// begin inline asm
	{  cvt.f32.f16 %f757, %rs11040;}

	// end inline asm
	add.f32 	%f866, %f757, %f866;
	ld.shared.u16 	%rs11046, [%r17+4];
	// begin inline asm
	{mul.f16 %rs11044,%rs12555,%rs11046;
}
	// end inline asm
	// begin inline asm
	{  cvt.f32.f16 %f758, %rs11044;}

	// end inline asm
	add.f32 	%f865, %f758, %f865;
	ld.shared.u16 	%rs11050, [%r17+6];
	// begin inline asm
	{mul.f16 %rs11048,%rs12554,%rs11050;
}
	// end inline asm
	// begin inline asm
	{  cvt.f32.f16 %f759, %rs11048;}

	// end inline asm
	add.f32 	%f864, %f759, %f864;
	// begin inline asm
	{mul.f16 %rs11052,%rs12553,%rs11038;
}
	// end inline asm
	// begin inline asm
	{  cvt.f32.f16 %f760, %rs11052;}

	// end inline asm
	add.f32 	%f863, %f760, %f863;
	// begin inline asm
	{mul.f16 %rs11056,%rs12552,%rs11042;
}
	// end inline asm
	// begin inline asm
	{  cvt.f32.f16 %f761, %rs11056;}

	// end inline asm
	add.f32 	%f862, %f761, %f862;
	// begin inline asm
	{mul.f16 %rs11060,%rs12551,%rs11046;
}
	// end inline asm
	// begin inline asm
	{  cvt.f32.f16 %f762, %rs11060;}

	// end inline asm
	add.f32 	%f861, %f762, %f861;
	// begin inline asm
	{mul.f16 %rs11064,%rs12550,%rs11050;
}
	// end inline asm
	// begin inline asm
	{  cvt.f32.f16 %f763, %rs11064;}

	// end inline asm
	add.f32 	%f860, %f763, %f860;
	// begin inline asm
	{mul.f16 %rs11068,%rs12549,%rs11038;
}
	// end inline asm
	// begin inline asm
	{  cvt.f32.f16 %f764, %rs11068;}

	// end inline asm
	add.f32 	%f859, %f764, %f859;
	// begin inline asm
	{mul.f16 %rs11072,%rs12548,%rs11042;
}
	// end inline asm
	// begin inline asm
	{  cvt.f32.f16 %f765, %rs11072;}

	// end inline asm
	add.f32 	%f858, %f765, %f858;
	// begin inline asm
	{mul.f16 %rs11076,%rs12547,%rs11046;
}
	// end inline asm
	// begin inline asm
	{  cvt.f32.f16 %f766, %rs11076;}

	// end inline asm
	add.f32 	%f857, %f766, %f857;
	// begin inline asm
	{mul.f16 %rs11080,%rs12546,%rs11050;
}
	// end inline asm
	// begin inline asm
	{  cvt.f32.f16 %f767, %rs11080;}

	// end inline asm
	add.f32 	%f856, %f767, %f856;
	// begin inline asm
	{mul.f16 %rs11084,%rs12545,%rs11038;
}
	// end inline asm
	// begin inline asm
	{  cvt.f32.f16 %f768, %rs11084;}

	// end inline asm
	add.f32 	%f855, %f768, %f855;
	// begin inline asm
	{mul.f16 %rs11088,%rs12544,%rs11042;
}
	// end inline asm
	// begin inline asm
	{  cvt.f32.f16 %f769, %rs11088;}

	// end inline asm
	add.f32 	%f854, %f769, %f854;
	// begin inline asm
	{mul.f16 %rs11092,%rs12543,%rs11046;
}
	// end inline asm
	// begin inline asm
	{  cvt.f32.f16 %f770, %rs11092;}

	// end inline asm
	add.f32 	%f853, %f770, %f853;
	// begin inline asm
	{mul.f16 %rs11096,%rs12542,%rs11050;
}
	// end inline asm
	// begin inline asm
	{  cvt.f32.f16 %f771, %rs11096;}

	// end inline asm
	add.f32 	%f852, %f771, %f852;
	mov.b32 	%r151, 0;
	mov.u16 	%rs12542, %rs1749;
	mov.u16 	%rs12543, %rs1749;
	mov.u16 	%rs12544, %rs1749;
	mov.u16 	%rs12545, %rs1749;
	mov.u16 	%rs12546, %rs1749;
	mov.u16 	%rs12547, %rs1749;
	mov.u16 	%rs12548, %rs1749;
	mov.u16 	%rs12549, %rs1749;
	mov.u16 	%rs12550, %rs1749;
	mov.u16 	%rs12551, %rs1749;
	mov.u16 	%rs12552, %rs1749;
	mov.u16 	%rs12553, %rs1749;
	mov.u16 	%rs12554, %rs1749;
	mov.u16 	%rs12555, %rs1749;
	mov.u16 	%rs12556, %rs1749;
	mov.u16 	%rs12557, %rs1749;
$L__BB1_505:
	ld.shared.u16 	%rs672, [%r14+12];
	and.b16  	%rs673, %rs672, 32767;
	ld.shared.u16 	%rs674, [%r15+768];
	setp.eq.s16 	%p2652, %rs7452, 0;
	@%p2652 bra 	$L__BB1_508;
	setp.ne.s16 	%p2653, %rs7452, 1;
	@%p2653 bra 	$L__BB1_509;
	setp.eq.s16 	%p2654, %rs673, 0;
	and.b16  	%rs11101, %rs674, 32767;
	setp.eq.s16 	%p2655, %rs11101, 0;
	and.b16  	%rs11102, %rs674, 3072;
	setp.eq.s16 	%p2656, %rs11102, 0;
	xor.b16  	%rs11103, %rs674, %rs672;
	and.b16  	%rs11104, %rs11103, -32768;
	selp.b16 	%rs11105, 0, %rs11101, %p2656;
	add.s16 	%rs11106, %rs11105, %rs673;
	max.u16 	%rs11107, %rs11106, 981;
	add.s16 	%rs11108, %rs11107, -981;
	and.b16  	%rs11109, %rs11108, 32767;
	or.b16  	%rs11110, %rs11109, %rs11104;
	selp.b16 	%rs11111, 0, %rs11110, %p2655;
	selp.b16 	%rs12558, 0, %rs11111, %p2654;
	bra.uni 	$L__BB1_510;
$L__BB1_508:
	// begin inline asm
	{mul.f16 %rs12558,%rs672,%rs674;
}
	// end inline asm
	bra.uni 	$L__BB1_510;
$L__BB1_509:
	setp.eq.s16 	%p2657, %rs673, 0;
	and.b16  	%rs11115, %rs674, 32767;
	setp.eq.s16 	%p2658, %rs11115, 0;
	and.b16  	%rs11116, %rs674, 1024;
	setp.eq.s16 	%p2659, %rs11116, 0;
	and.b16  	%rs11117, %rs674, 1792;
	setp.eq.s16 	%p2660, %rs11117, 256;
	setp.eq.s16 	%p2661, %rs11117, 768;
	xor.b16  	%rs11118, %rs674, %rs672;
	selp.b16 	%rs11119, 512, 0, %p2661;
	selp.b16 	%rs11120, %rs11119, %rs11115, %p2659;
	and.b16  	%rs11121, %rs11118, -32768;
	add.s16 	%rs11122, %rs11120, %rs673;
	setp.lt.u16 	%p2662, %rs11122, 970;
	selp.b16 	%rs11124, 31798, 54, %p2660;
	add.s16 	%rs11125, %rs11124, %rs11122;
	and.b16  	%rs11126, %rs11125, 32767;
	selp.b16 	%rs11127, 0, %rs11126, %p2662;
	selp.b16 	%rs11128, %rs11127, %rs11126, %p2660;
	or.b16  	%rs11129, %rs11128, %rs11121;
	selp.b16 	%rs11130, 0, %rs11129, %p2658;
	selp.b16 	%rs12558, 0, %rs11130, %p2657;
$L__BB1_510:
	// begin inline asm
	{add.f16 %rs12589,%rs12558,%rs12557;
}
	// end inline asm
	ld.shared.u16 	%rs680, [%r15+770];
	setp.eq.s16 	%p2663, %rs7486, 0;
	@%p2663 bra 	$L__BB1_513;
	setp.ne.s16 	%p2664, %rs7486, 1;
	@%p2664 bra 	$L__BB1_514;
	setp.eq.s16 	%p2665, %rs673, 0;
	and.b16  	%rs11135, %rs680, 32767;
	setp.eq.s16 	%p2666, %rs11135, 0;
	and.b16  	%rs11136, %rs680, 3072;
	setp.eq.s16 	%p2667, %rs11136, 0;
	xor.b16  	%rs11137, %rs680, %rs672;
	and.b16  	%rs11138, %rs11137, -32768;
	selp.b16 	%rs11139, 0, %rs11135, %p2667;
	add.s16 	%rs11140, %rs11139, %rs673;
	max.u16 	%rs11141, %rs11140, 981;
	add.s16 	%rs11142, %rs11141, -981;
	and.b16  	%rs11143, %rs11142, 32767;
	or.b16  	%rs11144, %rs11143, %rs11138;
	selp.b16 	%rs11145, 0, %rs11144, %p2666;
	selp.b16 	%rs12559, 0, %rs11145, %p2665;
	bra.uni 	$L__BB1_515;
$L__BB1_513:
	// begin inline asm
	{mul.f16 %rs12559,%rs672,%rs680;
}
	// end inline asm
	bra.uni 	$L__BB1_515;
$L__BB1_514:
	setp.eq.s16 	%p2668, %rs673, 0;
	and.b16  	%rs11149, %rs680, 32767;
	setp.eq.s16 	%p2669, %rs11149, 0;
	and.b16  	%rs11150, %rs680, 1024;
	setp.eq.s16 	%p2670, %rs11150, 0;
	and.b16  	%rs11151, %rs680, 1792;
	setp.eq.s16 	%p2671, %rs11151, 256;
	setp.eq.s16 	%p2672, %rs11151, 768;
	xor.b16  	%rs11152, %rs680, %rs672;
	selp.b16 	%rs11153, 512, 0, %p2672;
	selp.b16 	%rs11154, %rs11153, %rs11149, %p2670;
	and.b16  	%rs11155, %rs11152, -32768;
	add.s16 	%rs11156, %rs11154, %rs673;
	setp.lt.u16 	%p2673, %rs11156, 970;
	selp.b16 	%rs11158, 31798, 54, %p2671;
	add.s16 	%rs11159, %rs11158, %rs11156;
	and.b16  	%rs11160, %rs11159, 32767;
	selp.b16 	%rs11161, 0, %rs11160, %p2673;
	selp.b16 	%rs11162, %rs11161, %rs11160, %p2671;
	or.b16  	%rs11163, %rs11162, %rs11155;
	selp.b16 	%rs11164, 0, %rs11163, %p2669;
	selp.b16 	%rs12559, 0, %rs11164, %p2668;
$L__BB1_515:
	// begin inline asm
	{add.f16 %rs12588,%rs12559,%rs12556;
}
	// end inline asm
	ld.shared.u16 	%rs686, [%r15+772];
	setp.eq.s16 	%p2674, %rs7520, 0;
	@%p2674 bra 	$L__BB1_518;
	setp.ne.s16 	%p2675, %rs7520, 1;
	@%p2675 bra 	$L__BB1_519;
	setp.eq.s16 	%p2676, %rs673, 0;
	and.b16  	%rs11169, %rs686, 32767;
	setp.eq.s16 	%p2677, %rs11169, 0;
	and.b16  	%rs11170, %rs686, 3072;
	setp.eq.s16 	%p2678, %rs11170, 0;
	xor.b16  	%rs11171, %rs686, %rs672;
	and.b16  	%rs11172, %rs11171, -32768;
	selp.b16 	%rs11173, 0, %rs11169, %p2678;
	add.s16 	%rs11174, %rs11173, %rs673;
	max.u16 	%rs11175, %rs11174, 981;
	add.s16 	%rs11176, %rs11175, -981;
	and.b16  	%rs11177, %rs11176, 32767;
	or.b16  	%rs11178, %rs11177, %rs11172;
	selp.b16 	%rs11179, 0, %rs11178, %p2677;
	selp.b16 	%rs12560, 0, %rs11179, %p2676;
	bra.uni 	$L__BB1_520;
$L__BB1_518:
	// begin inline asm
	{mul.f16 %rs12560,%rs672,%rs686;
}
	// end inline asm
	bra.uni 	$L__BB1_520;
$L__BB1_519:
	setp.eq.s16 	%p2679, %rs673, 0;
	and.b16  	%rs11183, %rs686, 32767;
	setp.eq.s16 	%p2680, %rs11183, 0;
	and.b16  	%rs11184, %rs686, 1024;
	setp.eq.s16 	%p2681, %rs11184, 0;
	and.b16  	%rs11185, %rs686, 1792;
	setp.eq.s16 	%p2682, %rs11185, 256;
	setp.eq.s16 	%p2683, %rs11185, 768;
	xor.b16  	%rs11186, %rs686, %rs672;
	selp.b16 	%rs11187, 512, 0, %p2683;
	selp.b16 	%rs11188, %rs11187, %rs11183, %p2681;
	and.b16  	%rs11189, %rs11186, -32768;
	add.s16 	%rs11190, %rs11188, %rs673;
	setp.lt.u16 	%p2684, %rs11190, 970;
	selp.b16 	%rs11192, 31798, 54, %p2682;
	add.s16 	%rs11193, %rs11192, %rs11190;
	and.b16  	%rs11194, %rs11193, 32767;
	selp.b16 	%rs11195, 0, %rs11194, %p2684;
	selp.b16 	%rs11196, %rs11195, %rs11194, %p2682;
	or.b16  	%rs11197, %rs11196, %rs11189;
	selp.b16 	%rs11198, 0, %rs11197, %p2680;
	selp.b16 	%rs12560, 0, %rs11198, %p2679;
$L__BB1_520:
	// begin inline asm
	{add.f16 %rs12587,%rs12560,%rs12555;
}
	// end inline asm
	ld.shared.u16 	%rs692, [%r15+774];
	setp.eq.s16 	%p2685, %rs7554, 0;
	@%p2685 bra 	$L__BB1_523;
	setp.ne.s16 	%p2686, %rs7554, 1;
	@%p2686 bra 	$L__BB1_524;
	setp.eq.s16 	%p2687, %rs673, 0;
	and.b16  	%rs11203, %rs692, 32767;
	setp.eq.s16 	%p2688, %rs11203, 0;
	and.b16  	%rs11204, %rs692, 3072;
	setp.eq.s16 	%p2689, %rs11204, 0;
	xor.b16  	%rs11205, %rs692, %rs672;
	and.b16  	%rs11206, %rs11205, -32768;
	selp.b16 	%rs11207, 0, %rs11203, %p2689;
	add.s16 	%rs11208, %rs11207, %rs673;
	max.u16 	%rs11209, %rs11208, 981;
	add.s16 	%rs11210, %rs11209, -981;
	and.b16  	%rs11211, %rs11210, 32767;
	or.b16  	%rs11212, %rs11211, %rs11206;
	selp.b16 	%rs11213, 0, %rs11212, %p2688;
	selp.b16 	%rs12561, 0, %rs11213, %p2687;
	bra.uni 	$L__BB1_525;
$L__BB1_523:
	// begin inline asm
	{mul.f16 %rs12561,%rs672,%rs692;
}
	// end inline asm
	bra.uni 	$L__BB1_525;
$L__BB1_524:
	setp.eq.s16 	%p2690, %rs673, 0;
	and.b16  	%rs11217, %rs692, 32767;
	setp.eq.s16 	%p2691, %rs11217, 0;
	and.b16  	%rs11218, %rs692, 1024;
	setp.eq.s16 	%p2692, %rs11218, 0;
	and.b16  	%rs11219, %rs692, 1792;
	setp.eq.s16 	%p2693, %rs11219, 256;
	setp.eq.s16 	%p2694, %rs11219, 768;
	xor.b16  	%rs11220, %rs692, %rs672;
	selp.b16 	%rs11221, 512, 0, %p2694;
	selp.b16 	%rs11222, %rs11221, %rs11217, %p2692;
	and.b16  	%rs11223, %rs11220, -32768;
	add.s16 	%rs11224, %rs11222, %rs673;
	setp.lt.u16 	%p2695, %rs11224, 970;
	selp.b16 	%rs11226, 31798, 54, %p2693;
	add.s16 	%rs11227, %rs11226, %rs11224;
	and.b16  	%rs11228, %rs11227, 32767;
	selp.b16 	%rs11229, 0, %rs11228, %p2695;
	selp.b16 	%rs11230, %rs11229, %rs11228, %p2693;
	or.b16  	%rs11231, %rs11230, %rs11223;
	selp.b16 	%rs11232, 0, %rs11231, %p2691;
	selp.b16 	%rs12561, 0, %rs11232, %p2690;
$L__BB1_525:
	// begin inline asm
	{add.f16 %rs12586,%rs12561,%rs12554;
}
	// end inline asm
	ld.shared.u16 	%rs698, [%r14+28];
	and.b16  	%rs699, %rs698, 32767;
	ld.shared.u8 	%rs11236, [%r16];
	setp.eq.s16 	%p2696, %rs11236, 0;
	@%p2696 bra 	$L__BB1_528;
	setp.ne.s16 	%p2697, %rs11236, 1;
	@%p2697 bra 	$L__BB1_529;
	setp.eq.s16 	%p2698, %rs699, 0;
	and.b16  	%rs11237, %rs674, 32767;
	setp.eq.s16 	%p2699, %rs11237, 0;
	and.b16  	%rs11238, %rs674, 3072;
	setp.eq.s16 	%p2700, %rs11238, 0;
	xor.b16  	%rs11239, %rs674, %rs698;
	and.b16  	%rs11240, %rs11239, -32768;
	selp.b16 	%rs11241, 0, %rs11237, %p2700;
	add.s16 	%rs11242, %rs11241, %rs699;
	max.u16 	%rs11243, %rs11242, 981;
	add.s16 	%rs11244, %rs11243, -981;
	and.b16  	%rs11245, %rs11244, 32767;
	or.b16  	%rs11246, %rs11245, %rs11240;
	selp.b16 	%rs11247, 0, %rs11246, %p2699;
	selp.b16 	%rs12562, 0, %rs11247, %p2698;
	bra.uni 	$L__BB1_530;
$L__BB1_528:
	// begin inline asm
	{mul.f16 %rs12562,%rs698,%rs674;
}
	// end inline asm
	bra.uni 	$L__BB1_530;
$L__BB1_529:
	setp.eq.s16 	%p2701, %rs699, 0;
	and.b16  	%rs11251, %rs674, 32767;
	setp.eq.s16 	%p2702, %rs11251, 0;
	and.b16  	%rs11252, %rs674, 1024;
	setp.eq.s16 	%p2703, %rs11252, 0;
	and.b16  	%rs11253, %rs674, 1792;
	setp.eq.s16 	%p2704, %rs11253, 256;
	setp.eq.s16 	%p2705, %rs11253, 768;
	xor.b16  	%rs11254, %rs674, %rs698;
	selp.b16 	%rs11255, 512, 0, %p2705;
	selp.b16 	%rs11256, %rs11255, %rs11251, %p2703;
	and.b16  	%rs11257, %rs11254, -32768;
	add.s16 	%rs11258, %rs11256, %rs699;
	setp.lt.u16 	%p2706, %rs11258, 970;
	selp.b16 	%rs11260, 31798, 54, %p2704;
	add.s16 	%rs11261, %rs11260, %rs11258;
	and.b16  	%rs11262, %rs11261, 32767;
	selp.b16 	%rs11263, 0, %rs11262, %p2706;
	selp.b16 	%rs11264, %rs11263, %rs11262, %p2704;
	or.b16  	%rs11265, %rs11264, %rs11257;
	selp.b16 	%rs11266, 0, %rs11265, %p2702;
	selp.b16 	%rs12562, 0, %rs11266, %p2701;
$L__BB1_530:
	// begin inline asm
	{add.f16 %rs12585,%rs12562,%rs12553;
}
	// end inline asm
	ld.shared.u8 	%rs11270, [%r16+1];
	setp.eq.s16 	%p2707, %rs11270, 0;
	@%p2707 bra 	$L__BB1_533;
	setp.ne.s16 	%p2708, %rs11270, 1;
	@%p2708 bra 	$L__BB1_534;
	setp.eq.s16 	%p2709, %rs699, 0;
	and.b16  	%rs11271, %rs680, 32767;
	setp.eq.s16 	%p2710, %rs11271, 0;
	and.b16  	%rs11272, %rs680, 3072;
	setp.eq.s16 	%p2711, %rs11272, 0;
	xor.b16  	%rs11273, %rs680, %rs698;
	and.b16  	%rs11274, %rs11273, -32768;
	selp.b16 	%rs11275, 0, %rs11271, %p2711;
	add.s16 	%rs11276, %rs11275, %rs699;
	max.u16 	%rs11277, %rs11276, 981;
	add.s16 	%rs11278, %rs11277, -981;
	and.b16  	%rs11279, %rs11278, 32767;
	or.b16  	%rs11280, %rs11279, %rs11274;
	selp.b16 	%rs11281, 0, %rs11280, %p2710;
	selp.b16 	%rs12563, 0, %rs11281, %p2709;
	bra.uni 	$L__BB1_535;
$L__BB1_533:
	// begin inline asm
	{mul.f16 %rs12563,%rs698,%rs680;
}
	// end inline asm
	bra.uni 	$L__BB1_535;
$L__BB1_534:
	setp.eq.s16 	%p2712, %rs699, 0;
	and.b16  	%rs11285, %rs680, 32767;
	setp.eq.s16 	%p2713, %rs11285, 0;
	and.b16  	%rs11286, %rs680, 1024;
	setp.eq.s16 	%p2714, %rs11286, 0;
	and.b16  	%rs11287, %rs680, 1792;
	setp.eq.s16 	%p2715, %rs11287, 256;
	setp.eq.s16 	%p2716, %rs11287, 768;
	xor.b16  	%rs11288, %rs680, %rs698;
	selp.b16 	%rs11289, 512, 0, %p2716;
	selp.b16 	%rs11290, %rs11289, %rs11285, %p2714;
	and.b16  	%rs11291, %rs11288, -32768;
	add.s16 	%rs11292, %rs11290, %rs699;
	setp.lt.u16 	%p2717, %rs11292, 970;
	selp.b16 	%rs11294, 31798, 54, %p2715;
	add.s16 	%rs11295, %rs11294, %rs11292;
	and.b16  	%rs11296, %rs11295, 32767;
	selp.b16 	%rs11297, 0, %rs11296, %p2717;
	selp.b16 	%rs11298, %rs11297, %rs11296, %p2715;
	or.b16  	%rs11299, %rs11298, %rs11291;
	selp.b16 	%rs11300, 0, %rs11299, %p2713;
	selp.b16 	%rs12563, 0, %rs11300, %p2712;
$L__BB1_535:
	// begin inline asm
	{add.f16 %rs12584,%rs12563,%rs12552;
}
	// end inline asm
	ld.shared.u8 	%rs11304, [%r16+2];
	setp.eq.s16 	%p2718, %rs11304, 0;
	@%p2718 bra 	$L__BB1_538;
	setp.ne.s16 	%p2719, %rs11304, 1;
	@%p2719 bra 	$L__BB1_539;
	setp.eq.s16 	%p2720, %rs699, 0;
	and.b16  	%rs11305, %rs686, 32767;
	setp.eq.s16 	%p2721, %rs11305, 0;
	and.b16  	%rs11306, %rs686, 3072;
	setp.eq.s16 	%p2722, %rs11306, 0;
	xor.b16  	%rs11307, %rs686, %rs698;
	and.b16  	%rs11308, %rs11307, -32768;
	selp.b16 	%rs11309, 0, %rs11305, %p2722;
	add.s16 	%rs11310, %rs11309, %rs699;
	max.u16 	%rs11311, %rs11310, 981;
	add.s16 	%rs11312, %rs11311, -981;
	and.b16  	%rs11313, %rs11312, 32767;
	or.b16  	%rs11314, %rs11313, %rs11308;
	selp.b16 	%rs11315, 0, %rs11314, %p2721;
	selp.b16 	%rs12564, 0, %rs11315, %p2720;
	bra.uni 	$L__BB1_540;
$L__BB1_538:
	// begin inline asm
	{mul.f16 %rs12564,%rs698,%rs686;
}
	// end inline asm
	bra.uni 	$L__BB1_540;
$L__BB1_539:
	setp.eq.s16 	%p2723, %rs699, 0;
	and.b16  	%rs11319, %rs686, 32767;
	setp.eq.s16 	%p2724, %rs11319, 0;
	and.b16  	%rs11320, %rs686, 1024;
	setp.eq.s16 	%p2725, %rs11320, 0;
	and.b16  	%rs11321, %rs686, 1792;
	setp.eq.s16 	%p2726, %rs11321, 256;
	setp.eq.s16 	%p2727, %rs11321, 768;
	xor.b16  	%rs11322, %rs686, %rs698;
	selp.b16 	%rs11323, 512, 0, %p2727;
	selp.b16 	%rs11324, %rs11323, %rs11319, %p2725;
	and.b16  	%rs11325, %rs11322, -32768;
	add.s16 	%rs11326, %rs11324, %rs699;
	setp.lt.u16 	%p2728, %rs11326, 970;
	selp.b16 	%rs11328, 31798, 54, %p2726;
	add.s16 	%rs11329, %rs11328, %rs11326;
	and.b16  	%rs11330, %rs11329, 32767;
	selp.b16 	%rs11331, 0, %rs11330, %p2728;
	selp.b16 	%rs11332, %rs11331, %rs11330, %p2726;
	or.b16  	%rs11333, %rs11332, %rs11325;
	selp.b16 	%rs11334, 0, %rs11333, %p2724;
	selp.b16 	%rs12564, 0, %rs11334, %p2723;
$L__BB1_540:
	// begin inline asm
	{add.f16 %rs12583,%rs12564,%rs12551;
}
	// end inline asm
	ld.shared.u8 	%rs11338, [%r16+3];
	setp.eq.s16 	%p2729, %rs11338, 0;
	@%p2729 bra 	$L__BB1_543;
	setp.ne.s16 	%p2730, %rs11338, 1;
	@%p2730 bra 	$L__BB1_544;
	setp.eq.s16 	%p2731, %rs699, 0;
	and.b16  	%rs11339, %rs692, 32767;
	setp.eq.s16 	%p2732, %rs11339, 0;
	and.b16  	%rs11340, %rs692, 3072;
	setp.eq.s16 	%p2733, %rs11340, 0;
	xor.b16  	%rs11341, %rs692, %rs698;
	and.b16  	%rs11342, %rs11341, -32768;
	selp.b16 	%rs11343, 0, %rs11339, %p2733;
	add.s16 	%rs11344, %rs11343, %rs699;
	max.u16 	%rs11345, %rs11344, 981;
	add.s16 	%rs11346, %rs11345, -981;
	and.b16  	%rs11347, %rs11346, 32767;
	or.b16  	%rs11348, %rs11347, %rs11342;
	selp.b16 	%rs11349, 0, %rs11348, %p2732;
	selp.b16 	%rs12565, 0, %rs11349, %p2731;
	bra.uni 	$L__BB1_545;
$L__BB1_543:
	// begin inline asm
	{mul.f16 %rs12565,%rs698,%rs692;
}
	// end inline asm
	bra.uni 	$L__BB1_545;
$L__BB1_544:
	setp.eq.s16 	%p2734, %rs699, 0;
	and.b16  	%rs11353, %rs692, 32767;
	setp.eq.s16 	%p2735, %rs11353, 0;
	and.b16  	%rs11354, %rs692, 1024;
	setp.eq.s16 	%p2736, %rs11354, 0;
	and.b16  	%rs11355, %rs692, 1792;
	setp.eq.s16 	%p2737, %rs11355, 256;
	setp.eq.s16 	%p2738, %rs11355, 768;
	xor.b16  	%rs11356, %rs692, %rs698;
	selp.b16 	%rs11357, 512, 0, %p2738;
	selp.b16 	%rs11358, %rs11357, %rs11353, %p2736;
	and.b16  	%rs11359, %rs11356, -32768;
	add.s16 	%rs11360, %rs11358, %rs699;
	setp.lt.u16 	%p2739, %rs11360, 970;
	selp.b16 	%rs11362, 31798, 54, %p2737;
	add.s16 	%rs11363, %rs11362, %rs11360;
	and.b16  	%rs11364, %rs11363, 32767;
	selp.b16 	%rs11365, 0, %rs11364, %p2739;
	selp.b16 	%rs11366, %rs11365, %rs11364, %p2737;
	or.b16  	%rs11367, %rs11366, %rs11359;
	selp.b16 	%rs11368, 0, %rs11367, %p2735;
	selp.b16 	%rs12565, 0, %rs11368, %p2734;
$L__BB1_545:
	// begin inline asm
	{add.f16 %rs12582,%rs12565,%rs12550;
}
	// end inline asm
	ld.shared.u16 	%rs724, [%r14+44];
	and.b16  	%rs725, %rs724, 32767;
	@%p2696 bra 	$L__BB1_548;
	setp.ne.s16 	%p2741, %rs11236, 1;
	@%p2741 bra 	$L__BB1_549;
	setp.eq.s16 	%p2742, %rs725, 0;
	and.b16  	%rs11373, %rs674, 32767;
	setp.eq.s16 	%p2743, %rs11373, 0;
	and.b16  	%rs11374, %rs674, 3072;
	setp.eq.s16 	%p2744, %rs11374, 0;
	xor.b16  	%rs11375, %rs674, %rs724;
	and.b16  	%rs11376, %rs11375, -32768;
	selp.b16 	%rs11377, 0, %rs11373, %p2744;
	add.s16 	%rs11378, %rs11377, %rs725;
	max.u16 	%rs11379, %rs11378, 981;
	add.s16 	%rs11380, %rs11379, -981;
	and.b16  	%rs11381, %rs11380, 32767;
	or.b16  	%rs11382, %rs11381, %rs11376;
	selp.b16 	%rs11383, 0, %rs11382, %p2743;
	selp.b16 	%rs12566, 0, %rs11383, %p2742;
	bra.uni 	$L__BB1_550;
$L__BB1_548:
	// begin inline asm
	{mul.f16 %rs12566,%rs724,%rs674;
}
	// end inline asm
	bra.uni 	$L__BB1_550;
$L__BB1_549:
	setp.eq.s16 	%p2745, %rs725, 0;
	and.b16  	%rs11387, %rs674, 32767;
	setp.eq.s16 	%p2746, %rs11387, 0;
	and.b16  	%rs11388, %rs674, 1024;
	setp.eq.s16 	%p2747, %rs11388, 0;
	and.b16  	%rs11389, %rs674, 1792;
	setp.eq.s16 	%p2748, %rs11389, 256;
	setp.eq.s16 	%p2749, %rs11389, 768;
	xor.b16  	%rs11390, %rs674, %rs724;
	selp.b16 	%rs11391, 512, 0, %p2749;
	selp.b16 	%rs11392, %rs11391, %rs11387, %p2747;
	and.b16  	%rs11393, %rs11390, -32768;
	add.s16 	%rs11394, %rs11392, %rs725;
	setp.lt.u16 	%p2750, %rs11394, 970;
	selp.b16 	%rs11396, 31798, 54, %p2748;
	add.s16 	%rs11397, %rs11396, %rs11394;
	and.b16  	%rs11398, %rs11397, 32767;
	selp.b16 	%rs11399, 0, %rs11398, %p2750;
	selp.b16 	%rs11400, %rs11399, %rs11398, %p2748;
	or.b16  	%rs11401, %rs11400, %rs11393;
	selp.b16 	%rs11402, 0, %rs11401, %p2746;
	selp.b16 	%rs12566, 0, %rs11402, %p2745;
$L__BB1_550:
	// begin inline asm
	{add.f16 %rs12581,%rs12566,%rs12549;
}
	// end inline asm
	@%p2707 bra 	$L__BB1_553;
	setp.ne.s16 	%p2752, %rs11270, 1;
	@%p2752 bra 	$L__BB1_554;
	setp.eq.s16 	%p2753, %rs725, 0;
	and.b16  	%rs11407, %rs680, 32767;
	setp.eq.s16 	%p2754, %rs11407, 0;
	and.b16  	%rs11408, %rs680, 3072;
	setp.eq.s16 	%p2755, %rs11408, 0;
	xor.b16  	%rs11409, %rs680, %rs724;
	and.b16  	%rs11410, %rs11409, -32768;
	selp.b16 	%rs11411, 0, %rs11407, %p2755;
	add.s16 	%rs11412, %rs11411, %rs725;
	max.u16 	%rs11413, %rs11412, 981;
	add.s16 	%rs11414, %rs11413, -981;
	and.b16  	%rs11415, %rs11414, 32767;
	or.b16  	%rs11416, %rs11415, %rs11410;
	selp.b16 	%rs11417, 0, %rs11416, %p2754;
	selp.b16 	%rs12567, 0, %rs11417, %p2753;
	bra.uni 	$L__BB1_555;
$L__BB1_553:
	// begin inline asm
	{mul.f16 %rs12567,%rs724,%rs680;
}
	// end inline asm
	bra.uni 	$L__BB1_555;
$L__BB1_554:
	setp.eq.s16 	%p2756, %rs725, 0;
	and.b16  	%rs11421, %rs680, 32767;
	setp.eq.s16 	%p2757, %rs11421, 0;
	and.b16  	%rs11422, %rs680, 1024;
	setp.eq.s16 	%p2758, %rs11422, 0;
	and.b16  	%rs11423, %rs680, 1792;
	setp.eq.s16 	%p2759, %rs11423, 256;
	setp.eq.s16 	%p2760, %rs11423, 768;
	xor.b16  	%rs11424, %rs680, %rs724;
	selp.b16 	%rs11425, 512, 0, %p2760;
	selp.b16 	%rs11426, %rs11425, %rs11421, %p2758;
	and.b16  	%rs11427, %rs11424, -32768;
	add.s16 	%rs11428, %rs11426, %rs725;
	setp.lt.u16 	%p2761, %rs11428, 970;
	selp.b16 	%rs11430, 31798, 54, %p2759;
	add.s16 	%rs11431, %rs11430, %rs11428;
	and.b16  	%rs11432, %rs11431, 32767;
	selp.b16 	%rs11433, 0, %rs11432, %p2761;
	selp.b16 	%rs11434, %rs11433, %rs11432, %p2759;
	or.b16  	%rs11435, %rs11434, %rs11427;
	selp.b16 	%rs11436, 0, %rs11435, %p2757;
	selp.b16 	%rs12567, 0, %rs11436, %p2756;
$L__BB1_555:
	// begin inline asm
	{add.f16 %rs12580,%rs12567,%rs12548;
}
	// end inline asm
	setp.eq.s16 	%p2762, %rs11304, 0;
	@%p2762 bra 	$L__BB1_558;
	setp.ne.s16 	%p2763, %rs11304, 1;
	@%p2763 bra 	$L__BB1_559;
	setp.eq.s16 	%p2764, %rs725, 0;
	and.b16  	%rs11441, %rs686, 32767;
	setp.eq.s16 	%p2765, %rs11441, 0;
	and.b16  	%rs11442, %rs686, 3072;
	setp.eq.s16 	%p2766, %rs11442, 0;
	xor.b16  	%rs11443, %rs686, %rs724;
	and.b16  	%rs11444, %rs11443, -32768;
	selp.b16 	%rs11445, 0, %rs11441, %p2766;
	add.s16 	%rs11446, %rs11445, %rs725;
	max.u16 	%rs11447, %rs11446, 981;
	add.s16 	%rs11448, %rs11447, -981;
	and.b16  	%rs11449, %rs11448, 32767;
	or.b16  	%rs11450, %rs11449, %rs11444;
	selp.b16 	%rs11451, 0, %rs11450, %p2765;
	selp.b16 	%rs12568, 0, %rs11451, %p2764;
	bra.uni 	$L__BB1_560;
$L__BB1_558:
	// begin inline asm
	{mul.f16 %rs12568,%rs724,%rs686;
}
	// end inline asm
	bra.uni 	$L__BB1_560;
$L__BB1_559:
	setp.eq.s16 	%p2767, %rs725, 0;
	and.b16  	%rs11455, %rs686, 32767;
	setp.eq.s16 	%p2768, %rs11455, 0;
	and.b16  	%rs11456, %rs686, 1024;
	setp.eq.s16 	%p2769, %rs11456, 0;
	and.b16  	%rs11457, %rs686, 1792;
	setp.eq.s16 	%p2770, %rs11457, 256;
	setp.eq.s16 	%p2771, %rs11457, 768;
	xor.b16  	%rs11458, %rs686, %rs724;
	selp.b16 	%rs11459, 512, 0, %p2771;
	selp.b16 	%rs11460, %rs11459, %rs11455, %p2769;
	and.b16  	%rs11461, %rs11458, -32768;
	add.s16 	%rs11462, %rs11460, %rs725;
	setp.lt.u16 	%p2772, %rs11462, 970;
	selp.b16 	%rs11464, 31798, 54, %p2770;
	add.s16 	%rs11465, %rs11464, %rs11462;
	and.b16  	%rs11466, %rs11465, 32767;
	selp.b16 	%rs11467, 0, %rs11466, %p2772;
	selp.b16 	%rs11468, %rs11467, %rs11466, %p2770;
	or.b16  	%rs11469, %rs11468, %rs11461;
	selp.b16 	%rs11470, 0, %rs11469, %p2768;
	selp.b16 	%rs12568, 0, %rs11470, %p2767;
$L__BB1_560:
	// begin inline asm
	{add.f16 %rs12579,%rs12568,%rs12547;
}
	// end inline asm
	setp.eq.s16 	%p2773, %rs11338, 0;
	@%p2773 bra 	$L__BB1_563;
	setp.ne.s16 	%p2774, %rs11338, 1;
	@%p2774 bra 	$L__BB1_564;
	setp.eq.s16 	%p2775, %rs725, 0;
	and.b16  	%rs11475, %rs692, 32767;
	setp.eq.s16 	%p2776, %rs11475, 0;
	and.b16  	%rs11476, %rs692, 3072;
	setp.eq.s16 	%p2777, %rs11476, 0;
	xor.b16  	%rs11477, %rs692, %rs724;
	and.b16  	%rs11478, %rs11477, -32768;
	selp.b16 	%rs11479, 0, %rs11475, %p2777;
	add.s16 	%rs11480, %rs11479, %rs725;
	max.u16 	%rs11481, %rs11480, 981;
	add.s16 	%rs11482, %rs11481, -981;
	and.b16  	%rs11483, %rs11482, 32767;
	or.b16  	%rs11484, %rs11483, %rs11478;
	selp.b16 	%rs11485, 0, %rs11484, %p2776;
	selp.b16 	%rs12569, 0, %rs11485, %p2775;
	bra.uni 	$L__BB1_565;
$L__BB1_563:
	// begin inline asm
	{mul.f16 %rs12569,%rs724,%rs692;
}
	// end inline asm
	bra.uni 	$L__BB1_565;
$L__BB1_564:
	setp.eq.s16 	%p2778, %rs725, 0;
	and.b16  	%rs11489, %rs692, 32767;
	setp.eq.s16 	%p2779, %rs11489, 0;
	and.b16  	%rs11490, %rs692, 1024;
	setp.eq.s16 	%p2780, %rs11490, 0;
	and.b16  	%rs11491, %rs692, 1792;
	setp.eq.s16 	%p2781, %rs11491, 256;
	setp.eq.s16 	%p2782, %rs11491, 768;
	xor.b16  	%rs11492, %rs692, %rs724;
	selp.b16 	%rs11493, 512, 0, %p2782;
	selp.b16 	%rs11494, %rs11493, %rs11489, %p2780;
	and.b16  	%rs11495, %rs11492, -32768;
	add.s16 	%rs11496, %rs11494, %rs725;
	setp.lt.u16 	%p2783, %rs11496, 970;
	selp.b16 	%rs11498, 31798, 54, %p2781;
	add.s16 	%rs11499, %rs11498, %rs11496;
	and.b16  	%rs11500, %rs11499, 32767;
	selp.b16 	%rs11501, 0, %rs11500, %p2783;
	selp.b16 	%rs11502, %rs11501, %rs11500, %p2781;
	or.b16  	%rs11503, %rs11502, %rs11495;
	selp.b16 	%rs11504, 0, %rs11503, %p2779;
	selp.b16 	%rs12569, 0, %rs11504, %p2778;
$L__BB1_565:
	// begin inline asm
	{add.f16 %rs12578,%rs12569,%rs12546;
}
	// end inline asm
	ld.shared.u16 	%rs746, [%r14+60];
	and.b16  	%rs747, %rs746, 32767;
	setp.eq.s16 	%p2784, %rs11236, 0;
	@%p2784 bra 	$L__BB1_568;
	setp.ne.s16 	%p2785, %rs11236, 1;
	@%p2785 bra 	$L__BB1_569;
	setp.eq.s16 	%p2786, %rs747, 0;
	and.b16  	%rs11509, %rs674, 32767;
	setp.eq.s16 	%p2787, %rs11509, 0;
	and.b16  	%rs11510, %rs674, 3072;
	setp.eq.s16 	%p2788, %rs11510, 0;
	xor.b16  	%rs11511, %rs674, %rs746;
	and.b16  	%rs11512, %rs11511, -32768;
	selp.b16 	%rs11513, 0, %rs11509, %p2788;
	add.s16 	%rs11514, %rs11513, %rs747;
	max.u16 	%rs11515, %rs11514, 981;
	add.s16 	%rs11516, %rs11515, -981;
	and.b16  	%rs11517, %rs11516, 32767;
	or.b16  	%rs11518, %rs11517, %rs11512;
	selp.b16 	%rs11519, 0, %rs11518, %p2787;
	selp.b16 	%rs12570, 0, %rs11519, %p2786;
	bra.uni 	$L__BB1_570;
$L__BB1_568:
	// begin inline asm
	{mul.f16 %rs12570,%rs746,%rs674;
}
	// end inline asm
	bra.uni 	$L__BB1_570;
$L__BB1_569:
	setp.eq.s16 	%p2789, %rs747, 0;
	and.b16  	%rs11523, %rs674, 32767;
	setp.eq.s16 	%p2790, %rs11523, 0;
	and.b16  	%rs11524, %rs674, 1024;
	setp.eq.s16 	%p2791, %rs11524, 0;
	and.b16  	%rs11525, %rs674, 1792;
	setp.eq.s16 	%p2792, %rs11525, 256;
	setp.eq.s16 	%p2793, %rs11525, 768;
	xor.b16  	%rs11526, %rs674, %rs746;
	selp.b16 	%rs11527, 512, 0, %p2793;
	selp.b16 	%rs11528, %rs11527, %rs11523, %p2791;
	and.b16  	%rs11529, %rs11526, -32768;
	add.s16 	%rs11530, %rs11528, %rs747;
	setp.lt.u16 	%p2794, %rs11530, 970;
	selp.b16 	%rs11532, 31798, 54, %p2792;
	add.s16 	%rs11533, %rs11532, %rs11530;
	and.b16  	%rs11534, %rs11533, 32767;
	selp.b16 	%rs11535, 0, %rs11534, %p2794;
	selp.b16 	%rs11536, %rs11535, %rs11534, %p2792;
	or.b16  	%rs11537, %rs11536, %rs11529;
	selp.b16 	%rs11538, 0, %rs11537, %p2790;
	selp.b16 	%rs12570, 0, %rs11538, %p2789;
$L__BB1_570:
	// begin inline asm
	{add.f16 %rs12577,%rs12570,%rs12545;
}
	// end inline asm
	setp.eq.s16 	%p2795, %rs11270, 0;
	@%p2795 bra 	$L__BB1_573;
	setp.ne.s16 	%p2796, %rs11270, 1;
	@%p2796 bra 	$L__BB1_574;
	setp.eq.s16 	%p2797, %rs747, 0;
	and.b16  	%rs11543, %rs680, 32767;
	setp.eq.s16 	%p2798, %rs11543, 0;
	and.b16  	%rs11544, %rs680, 3072;
	setp.eq.s16 	%p2799, %rs11544, 0;
	xor.b16  	%rs11545, %rs680, %rs746;
	and.b16  	%rs11546, %rs11545, -32768;
	selp.b16 	%rs11547, 0, %rs11543, %p2799;
	add.s16 	%rs11548, %rs11547, %rs747;
	max.u16 	%rs11549, %rs11548, 981;
	add.s16 	%rs11550, %rs11549, -981;
	and.b16  	%rs11551, %rs11550, 32767;
	or.b16  	%rs11552, %rs11551, %rs11546;
	selp.b16 	%rs11553, 0, %rs11552, %p2798;
	selp.b16 	%rs12571, 0, %rs11553, %p2797;
	bra.uni 	$L__BB1_575;
$L__BB1_573:
	// begin inline asm
	{mul.f16 %rs12571,%rs746,%rs680;
}
	// end inline asm
	bra.uni 	$L__BB1_575;
$L__BB1_574:
	setp.eq.s16 	%p2800, %rs747, 0;
	and.b16  	%rs11557, %rs680, 32767;
	setp.eq.s16 	%p2801, %rs11557, 0;
	and.b16  	%rs11558, %rs680, 1024;
	setp.eq.s16 	%p2802, %rs11558, 0;
	and.b16  	%rs11559, %rs680, 1792;
	setp.eq.s16 	%p2803, %rs11559, 256;
	setp.eq.s16 	%p2804, %rs11559, 768;
	xor.b16  	%rs11560, %rs680, %rs746;
	selp.b16 	%rs11561, 512, 0, %p2804;
	selp.b16 	%rs11562, %rs11561, %rs11557, %p2802;
	and.b16  	%rs11563, %rs11560, -32768;
	add.s16 	%rs11564, %rs11562, %rs747;
	setp.lt.u16 	%p2805, %rs11564, 970;
	selp.b16 	%rs11566, 31798, 54, %p2803;
	add.s16 	%rs11567, %rs11566, %rs11564;
	and.b16  	%rs11568, %rs11567, 32767;
	selp.b16 	%rs11569, 0, %rs11568, %p2805;
	selp.b16 	%rs11570, %rs11569, %rs11568, %p2803;
	or.b16  	%rs11571, %rs11570, %rs11563;
	selp.b16 	%rs11572, 0, %rs11571, %p2801;
	selp.b16 	%rs12571, 0, %rs11572, %p2800;
$L__BB1_575:
	// begin inline asm
	{add.f16 %rs12576,%rs12571,%rs12544;
}
	// end inline asm
	@%p2762 bra 	$L__BB1_578;
	setp.ne.s16 	%p2807, %rs11304, 1;
	@%p2807 bra 	$L__BB1_579;
	setp.eq.s16 	%p2808, %rs747, 0;
	and.b16  	%rs11577, %rs686, 32767;
	setp.eq.s16 	%p2809, %rs11577, 0;
	and.b16  	%rs11578, %rs686, 3072;
	setp.eq.s16 	%p2810, %rs11578, 0;
	xor.b16  	%rs11579, %rs686, %rs746;
	and.b16  	%rs11580, %rs11579, -32768;
	selp.b16 	%rs11581, 0, %rs11577, %p2810;
	add.s16 	%rs11582, %rs11581, %rs747;
	max.u16 	%rs11583, %rs11582, 981;
	add.s16 	%rs11584, %rs11583, -981;
	and.b16  	%rs11585, %rs11584, 32767;
	or.b16  	%rs11586, %rs11585, %rs11580;
	selp.b16 	%rs11587, 0, %rs11586, %p2809;
	selp.b16 	%rs12572, 0, %rs11587, %p2808;
	bra.uni 	$L__BB1_580;
$L__BB1_578:
	// begin inline asm
	{mul.f16 %rs12572,%rs746,%rs686;
}
	// end inline asm
	bra.uni 	$L__BB1_580;
$L__BB1_579:
	setp.eq.s16 	%p2811, %rs747, 0;
	and.b16  	%rs11591, %rs686, 32767;
	setp.eq.s16 	%p2812, %rs11591, 0;
	and.b16  	%rs11592, %rs686, 1024;
	setp.eq.s16 	%p2813, %rs11592, 0;
	and.b16  	%rs11593, %rs686, 1792;
	setp.eq.s16 	%p2814, %rs11593, 256;
	setp.eq.s16 	%p2815, %rs11593, 768;
	xor.b16  	%rs11594, %rs686, %rs746;
	selp.b16 	%rs11595, 512, 0, %p2815;
	selp.b16 	%rs11596, %rs11595, %rs11591, %p2813;
	and.b16  	%rs11597, %rs11594, -32768;
	add.s16 	%rs11598, %rs11596, %rs747;
	setp.lt.u16 	%p2816, %rs11598, 970;
	selp.b16 	%rs11600, 31798, 54, %p2814;
	add.s16 	%rs11601, %rs11600, %rs11598;
	and.b16  	%rs11602, %rs11601, 32767;
	selp.b16 	%rs11603, 0, %rs11602, %p2816;
	selp.b16 	%rs11604, %rs11603, %rs11602, %p2814;
	or.b16  	%rs11605, %rs11604, %rs11597;
	selp.b16 	%rs11606, 0, %rs11605, %p2812;
	selp.b16 	%rs12572, 0, %rs11606, %p2811;
$L__BB1_580:
	// begin inline asm
	{add.f16 %rs12575,%rs12572,%rs12543;
}
	// end inline asm
	@%p2773 bra 	$L__BB1_583;
	setp.ne.s16 	%p2818, %rs11338, 1;
	@%p2818 bra 	$L__BB1_584;
	setp.eq.s16 	%p2819, %rs747, 0;
	and.b16  	%rs11611, %rs692, 32767;
	setp.eq.s16 	%p2820, %rs11611, 0;
	and.b16  	%rs11612, %rs692, 3072;
	setp.eq.s16 	%p2821, %rs11612, 0;
	xor.b16  	%rs11613, %rs692, %rs746;
	and.b16  	%rs11614, %rs11613, -32768;
	selp.b16 	%rs11615, 0, %rs11611, %p2821;
	add.s16 	%rs11616, %rs11615, %rs747;
	max.u16 	%rs11617, %rs11616, 981;
	add.s16 	%rs11618, %rs11617, -981;
	and.b16  	%rs11619, %rs11618, 32767;
	or.b16  	%rs11620, %rs11619, %rs11614;
	selp.b16 	%rs11621, 0, %rs11620, %p2820;
	selp.b16 	%rs12573, 0, %rs11621, %p2819;
	bra.uni 	$L__BB1_585;
$L__BB1_583:
	// begin inline asm
	{mul.f16 %rs12573,%rs746,%rs692;
}
	// end inline asm
	bra.uni 	$L__BB1_585;
$L__BB1_584:
	setp.eq.s16 	%p2822, %rs747, 0;
	and.b16  	%rs11625, %rs692, 32767;
	setp.eq.s16 	%p2823, %rs11625, 0;
	and.b16  	%rs11626, %rs692, 1024;
	setp.eq.s16 	%p2824, %rs11626, 0;
	and.b16  	%rs11627, %rs692, 1792;
	setp.eq.s16 	%p2825, %rs11627, 256;
	setp.eq.s16 	%p2826, %rs11627, 768;
	xor.b16  	%rs11628, %rs692, %rs746;
	selp.b16 	%rs11629, 512, 0, %p2826;
	selp.b16 	%rs11630, %rs11629, %rs11625, %p2824;
	and.b16  	%rs11631, %rs11628, -32768;
	add.s16 	%rs11632, %rs11630, %rs747;
	setp.lt.u16 	%p2827, %rs11632, 970;
	selp.b16 	%rs11634, 31798, 54, %p2825;
	add.s16 	%rs11635, %rs11634, %rs11632;
	and.b16  	%rs11636, %rs11635, 32767;
	selp.b16 	%rs11637, 0, %rs11636, %p2827;
	selp.b16 	%rs11638, %rs11637, %rs11636, %p2825;
	or.b16  	%rs11639, %rs11638, %rs11631;
	selp.b16 	%rs11640, 0, %rs11639, %p2823;
	selp.b16 	%rs12573, 0, %rs11640, %p2822;
$L__BB1_585:
	// begin inline asm
	{add.f16 %rs12574,%rs12573,%rs12542;
}
	// end inline asm
	add.s32 	%r152, %r151, 1;
	setp.ne.s32 	%p2828, %r152, 64;
	@%p2828 bra 	$L__BB1_587;
	ld.shared.u16 	%rs11646, [%r17];
	// begin inline asm
	{mul.f16 %rs11644,%rs12589,%rs11646;
}
	// end inline asm
	// begin inline asm
	{  cvt.f32.f16 %f772, %rs11644;}

	// end inline asm
	add.f32 	%f867, %f772, %f867;
	ld.shared.u16 	%rs11650, [%r17+2];
	// begin inline asm
	{mul.f16 %rs11648,%rs12588,%rs11650;
}
	// end inline asm
	// begin inline asm
	{  cvt.f32.f16 %f773, %rs11648;}

	// end inline asm
	add.f32 	%f866, %f773, %f866;
	ld.shared.u16 	%rs11654, [%r17+4];
	// begin inline asm
	{mul.f16 %rs11652,%rs12587,%rs11654;
}
	// end inline asm
	// begin inline asm
	{  cvt.f32.f16 %f774, %rs11652;}

	// end inline asm
	add.f32 	%f865, %f774, %f865;
	ld.shared.u16 	%rs11658, [%r17+6];
	// begin inline asm
	{mul.f16 %rs11656,%rs12586,%rs11658;
}
	// end inline asm
	// begin inline asm
	{  cvt.f32.f16 %f775, %rs11656;}

	// end inline asm
	add.f32 	%f864, %f775, %f864;
	// begin inline asm
	{mul.f16 %rs11660,%rs12585,%rs11646;
}
	// end inline asm
	// begin inline asm
	{  cvt.f32.f16 %f776, %rs11660;}

	// end inline asm
	add.f32 	%f863, %f776, %f863;
	// begin inline asm
	{mul.f16 %rs11664,%rs12584,%rs11650;
}
	// end inline asm
	// begin inline asm
	{  cvt.f32.f16 %f777, %rs11664;}

	// end inline asm
	add.f32 	%f862, %f777, %f862;
	// begin inline asm
	{mul.f16 %rs11668,%rs12583,%rs11654;
}
	// end inline asm
	// begin inline asm
	{  cvt.f32.f16 %f778, %rs11668;}

	// end inline asm
	add.f32 	%f861, %f778, %f861;
	// begin inline asm
	{mul.f16 %rs11672,%rs12582,%rs11658;
}
	// end inline asm
	// begin inline asm
	{  cvt.f32.f16 %f779, %rs11672;}

	// end inline asm
	add.f32 	%f860, %f779, %f860;
	// begin inline asm
	{mul.f16 %rs11676,%rs12581,%rs11646;
}
	// end inline asm
	// begin inline asm
	{  cvt.f32.f16 %f780, %rs11676;}

	// end inline asm
	add.f32 	%f859, %f780, %f859;
	// begin inline asm
	{mul.f16 %rs11680,%rs12580,%rs11650;
}
	// end inline asm
	// begin inline asm
	{  cvt.f32.f16 %f781, %rs11680;}

	// end inline asm
	add.f32 	%f858, %f781, %f858;
	// begin inline asm
	{mul.f16 %rs11684,%rs12579,%rs11654;
}
	// end inline asm
	// begin inline asm
	{  cvt.f32.f16 %f782, %rs11684;}

	// end inline asm
	add.f32 	%f857, %f782, %f857;
	// begin inline asm
	{mul.f16 %rs11688,%rs12578,%rs11658;
}
	// end inline asm
	// begin inline asm
	{  cvt.f32.f16 %f783, %rs11688;}

	// end inline asm
	add.f32 	%f856, %f783, %f856;
	// begin inline asm
	{mul.f16 %rs11692,%rs12577,%rs11646;
}
	// end inline asm
	// begin inline asm
	{  cvt.f32.f16 %f784, %rs11692;}

	// end inline asm
	add.f32 	%f855, %f784, %f855;
	// begin inline asm
	{mul.f16 %rs11696,%rs12576,%rs11650;
}
	// end inline asm
	// begin inline asm
	{  cvt.f32.f16 %f785, %rs11696;}

	// end inline asm
	add.f32 	%f854, %f785, %f854;
	// begin inline asm
	{mul.f16 %rs11700,%rs12575,%rs11654;
}
	// end inline asm
	// begin inline asm
	{  cvt.f32.f16 %f786, %rs11700;}

	// end inline asm
	add.f32 	%f853, %f786, %f853;
	// begin inline asm
	{mul.f16 %rs11704,%rs12574,%rs11658;
}
	// end inline asm
	// begin inline asm
	{  cvt.f32.f16 %f787, %rs11704;}

	// end inline asm
	add.f32 	%f852, %f787, %f852;
	mov.b32 	%r152, 0;
	mov.u16 	%rs12574, %rs1749;
	mov.u16 	%rs12575, %rs1749;
	mov.u16 	%rs12576, %rs1749;
	mov.u16 	%rs12577, %rs1749;
	mov.u16 	%rs12578, %rs1749;
	mov.u16 	%rs12579, %rs1749;
	mov.u16 	%rs12580, %rs1749;
	mov.u16 	%rs12581, %rs1749;
	mov.u16 	%rs12582, %rs1749;
	mov.u16 	%rs12583, %rs1749;
	mov.u16 	%rs12584, %rs1749;
	mov.u16 	%rs12585, %rs1749;
	mov.u16 	%rs12586, %rs1749;
	mov.u16 	%rs12587, %rs1749;
	mov.u16 	%rs12588, %rs1749;
	mov.u16 	%rs12589, %rs1749;
$L__BB1_587:
	ld.shared.u16 	%rs784, [%r14+14];
	and.b16  	%rs785, %rs784, 32767;
	ld.shared.u16 	%rs786, [%r15+896];
	setp.eq.s16 	%p2829, %rs11236, 0;
	@%p2829 bra 	$L__BB1_590;
	setp.ne.s16 	%p2830, %rs11236, 1;
	@%p2830 bra 	$L__BB1_591;
	setp.eq.s16 	%p2831, %rs785, 0;
	and.b16  	%rs11709, %rs786, 32767;
	setp.eq.s16 	%p2832, %rs11709, 0;
	and.b16  	%rs11710, %rs786, 3072;
	setp.eq.s16 	%p2833, %rs11710, 0;
	xor.b16  	%rs11711, %rs786, %rs784;
	and.b16  	%rs11712, %rs11711, -32768;
	selp.b16 	%rs11713, 0, %rs11709, %p2833;
	add.s16 	%rs11714, %rs11713, %rs785;
	max.u16 	%rs11715, %rs11714, 981;
	add.s16 	%rs11716, %rs11715, -981;
	and.b16  	%rs11717, %rs11716, 32767;
	or.b16  	%rs11718, %rs11717, %rs11712;
	selp.b16 	%rs11719, 0, %rs11718, %p2832;
	selp.b16 	%rs12590, 0, %rs11719, %p2831;
	bra.uni 	$L__BB1_592;
$L__BB1_590:
	// begin inline asm
	{mul.f16 %rs12590,%rs784,%rs786;
}
	// end inline asm
	bra.uni 	$L__BB1_592;
$L__BB1_591:
	setp.eq.s16 	%p2834, %rs785, 0;
	and.b16  	%rs11723, %rs786, 32767;
	setp.eq.s16 	%p2835, %rs11723, 0;
	and.b16  	%rs11724, %rs786, 1024;
	setp.eq.s16 	%p2836, %rs11724, 0;
	and.b16  	%rs11725, %rs786, 1792;
	setp.eq.s16 	%p2837, %rs11725, 256;
	setp.eq.s16 	%p2838, %rs11725, 768;
	xor.b16  	%rs11726, %rs786, %rs784;
	selp.b16 	%rs11727, 512, 0, %p2838;
	selp.b16 	%rs11728, %rs11727, %rs11723, %p2836;
	and.b16  	%rs11729, %rs11726, -32768;
	add.s16 	%rs11730, %rs11728, %rs785;
	setp.lt.u16 	%p2839, %rs11730, 970;
	selp.b16 	%rs11732, 31798, 54, %p2837;
	add.s16 	%rs11733, %rs11732, %rs11730;
	and.b16  	%rs11734, %rs11733, 32767;
	selp.b16 	%rs11735, 0, %rs11734, %p2839;
	selp.b16 	%rs11736, %rs11735, %rs11734, %p2837;
	or.b16  	%rs11737, %rs11736, %rs11729;
	selp.b16 	%rs11738, 0, %rs11737, %p2835;
	selp.b16 	%rs12590, 0, %rs11738, %p2834;
$L__BB1_592:
	// begin inline asm
	{add.f16 %rs12861,%rs12590,%rs12589;
}
	// end inline asm
	ld.shared.u16 	%rs792, [%r15+898];
	setp.eq.s16 	%p2840, %rs11270, 0;
	@%p2840 bra 	$L__BB1_595;
	setp.ne.s16 	%p2841, %rs11270, 1;
	@%p2841 bra 	$L__BB1_596;
	setp.eq.s16 	%p2842, %rs785, 0;
	and.b16  	%rs11743, %rs792, 32767;
	setp.eq.s16 	%p2843, %rs11743, 0;
	and.b16  	%rs11744, %rs792, 3072;
	setp.eq.s16 	%p2844, %rs11744, 0;
	xor.b16  	%rs11745, %rs792, %rs784;
	and.b16  	%rs11746, %rs11745, -32768;
	selp.b16 	%rs11747, 0, %rs11743, %p2844;
	add.s16 	%rs11748, %rs11747, %rs785;
	max.u16 	%rs11749, %rs11748, 981;
	add.s16 	%rs11750, %rs11749, -981;
	and.b16  	%rs11751, %rs11750, 32767;
	or.b16  	%rs11752, %rs11751, %rs11746;
	selp.b16 	%rs11753, 0, %rs11752, %p2843;
	selp.b16 	%rs12591, 0, %rs11753, %p2842;
	bra.uni 	$L__BB1_597;
$L__BB1_595:
	// begin inline asm
	{mul.f16 %rs12591,%rs784,%rs792;
}
	// end inline asm
	bra.uni 	$L__BB1_597;
$L__BB1_596:
	setp.eq.s16 	%p2845, %rs785, 0;
	and.b16  	%rs11757, %rs792, 32767;
	setp.eq.s16 	%p2846, %rs11757, 0;
	and.b16  	%rs11758, %rs792, 1024;
	setp.eq.s16 	%p2847, %rs11758, 0;
	and.b16  	%rs11759, %rs792, 1792;
	setp.eq.s16 	%p2848, %rs11759, 256;
	setp.eq.s16 	%p2849, %rs11759, 768;
	xor.b16  	%rs11760, %rs792, %rs784;
	selp.b16 	%rs11761, 512, 0, %p2849;
	selp.b16 	%rs11762, %rs11761, %rs11757, %p2847;
	and.b16  	%rs11763, %rs11760, -32768;
	add.s16 	%rs11764, %rs11762, %rs785;
	setp.lt.u16 	%p2850, %rs11764, 970;
	selp.b16 	%rs11766, 31798, 54, %p2848;
	add.s16 	%rs11767, %rs11766, %rs11764;
	and.b16  	%rs11768, %rs11767, 32767;
	selp.b16 	%rs11769, 0, %rs11768, %p2850;
	selp.b16 	%rs11770, %rs11769, %rs11768, %p2848;
	or.b16  	%rs11771, %rs11770, %rs11763;
	selp.b16 	%rs11772, 0, %rs11771, %p2846;
	selp.b16 	%rs12591, 0, %rs11772, %p2845;
$L__BB1_597:
	// begin inline asm
	{add.f16 %rs12860,%rs12591,%rs12588;
}
	// end inline asm
	ld.shared.u16 	%rs798, [%r15+900];
	setp.eq.s16 	%p2851, %rs11304, 0;
	@%p2851 bra 	$L__BB1_600;
	setp.ne.s16 	%p2852, %rs11304, 1;
	@%p2852 bra 	$L__BB1_601;
	setp.eq.s16 	%p2853, %rs785, 0;
	and.b16  	%rs11777, %rs798, 32767;
	setp.eq.s16 	%p2854, %rs11777, 0;
	and.b16  	%rs11778, %rs798, 3072;
	setp.eq.s16 	%p2855, %rs11778, 0;
	xor.b16  	%rs11779, %rs798, %rs784;
	and.b16  	%rs11780, %rs11779, -32768;
	selp.b16 	%rs11781, 0, %rs11777, %p2855;
	add.s16 	%rs11782, %rs11781, %rs785;
	max.u16 	%rs11783, %rs11782, 981;
	add.s16 	%rs11784, %rs11783, -981;
	and.b16  	%rs11785, %rs11784, 32767;
	or.b16  	%rs11786, %rs11785, %rs11780;
	selp.b16 	%rs11787, 0, %rs11786, %p2854;
	selp.b16 	%rs12592, 0, %rs11787, %p2853;
	bra.uni 	$L__BB1_602;
$L__BB1_600:
	// begin inline asm
	{mul.f16 %rs12592,%rs784,%rs798;
}
	// end inline asm
	bra.uni 	$L__BB1_602;
$L__BB1_601:
	setp.eq.s16 	%p2856, %rs785, 0;
	and.b16  	%rs11791, %rs798, 32767;
	setp.eq.s16 	%p2857, %rs11791, 0;
	and.b16  	%rs11792, %rs798, 1024;
	setp.eq.s16 	%p2858, %rs11792, 0;
	and.b16  	%rs11793, %rs798, 1792;
	setp.eq.s16 	%p2859, %rs11793, 256;
	setp.eq.s16 	%p2860, %rs11793, 768;
	xor.b16  	%rs11794, %rs798, %rs784;
	selp.b16 	%rs11795, 512, 0, %p2860;
	selp.b16 	%rs11796, %rs11795, %rs11791, %p2858;
	and.b16  	%rs11797, %rs11794, -32768;
	add.s16 	%rs11798, %rs11796, %rs785;
	setp.lt.u16 	%p2861, %rs11798, 970;
	selp.b16 	%rs11800, 31798, 54, %p2859;
	add.s16 	%rs11801, %rs11800, %rs11798;
	and.b16  	%rs11802, %rs11801, 32767;
	selp.b16 	%rs11803, 0, %rs11802, %p2861;
	selp.b16 	%rs11804, %rs11803, %rs11802, %p2859;
	or.b16  	%rs11805, %rs11804, %rs11797;
	selp.b16 	%rs11806, 0, %rs11805, %p2857;
	selp.b16 	%rs12592, 0, %rs11806, %p2856;
$L__BB1_602:
	// begin inline asm
	{add.f16 %rs12859,%rs12592,%rs12587;
}
	// end inline asm
	ld.shared.u16 	%rs804, [%r15+902];
	setp.eq.s16 	%p2862, %rs11338, 0;
	@%p2862 bra 	$L__BB1_605;
	setp.ne.s16 	%p2863, %rs11338, 1;
	@%p2863 bra 	$L__BB1_606;
	setp.eq.s16 	%p2864, %rs785, 0;
	and.b16  	%rs11811, %rs804, 32767;
	setp.eq.s16 	%p2865, %rs11811, 0;
	and.b16  	%rs11812, %rs804, 3072;
	setp.eq.s16 	%p2866, %rs11812, 0;
	xor.b16  	%rs11813, %rs804, %rs784;
	and.b16  	%rs11814, %rs11813, -32768;
	selp.b16 	%rs11815, 0, %rs11811, %p2866;
	add.s16 	%rs11816, %rs11815, %rs785;
	max.u16 	%rs11817, %rs11816, 981;
	add.s16 	%rs11818, %rs11817, -981;
	and.b16  	%rs11819, %rs11818, 32767;
	or.b16  	%rs11820, %rs11819, %rs11814;
	selp.b16 	%rs11821, 0, %rs11820, %p2865;
	selp.b16 	%rs12593, 0, %rs11821, %p2864;
	bra.uni 	$L__BB1_607;
$L__BB1_605:
	// begin inline asm
	{mul.f16 %rs12593,%rs784,%rs804;
}
	// end inline asm
	bra.uni 	$L__BB1_607;
$L__BB1_606:
	setp.eq.s16 	%p2867, %rs785, 0;
	and.b16  	%rs11825, %rs804, 32767;
	setp.eq.s16 	%p2868, %rs11825, 0;
	and.b16  	%rs11826, %rs804, 1024;
	setp.eq.s16 	%p2869, %rs11826, 0;
	and.b16  	%rs11827, %rs804, 1792;
	setp.eq.s16 	%p2870, %rs11827, 256;
	setp.eq.s16 	%p2871, %rs11827, 768;
	xor.b16  	%rs11828, %rs804, %rs784;
	selp.b16 	%rs11829, 512, 0, %p2871;
	selp.b16 	%rs11830, %rs11829, %rs11825, %p2869;
	and.b16  	%rs11831, %rs11828, -32768;
	add.s16 	%rs11832, %rs11830, %rs785;
	setp.lt.u16 	%p2872, %rs11832, 970;
	selp.b16 	%rs11834, 31798, 54, %p2870;
	add.s16 	%rs11835, %rs11834, %rs11832;
	and.b16  	%rs11836, %rs11835, 32767;
	selp.b16 	%rs11837, 0, %rs11836, %p2872;
	selp.b16 	%rs11838, %rs11837, %rs11836, %p2870;
	or.b16  	%rs11839, %rs11838, %rs11831;
	selp.b16 	%rs11840, 0, %rs11839, %p2868;
	selp.b16 	%rs12593, 0, %rs11840, %p2867;
$L__BB1_607:
	// begin inline asm
	{add.f16 %rs12858,%rs12593,%rs12586;
}
	// end inline asm
	ld.shared.u16 	%rs810, [%r14+30];
	and.b16  	%rs811, %rs810, 32767;
	@%p2829 bra 	$L__BB1_610;
	setp.ne.s16 	%p2874, %rs11236, 1;
	@%p2874 bra 	$L__BB1_611;
	setp.eq.s16 	%p2875, %rs811, 0;
	and.b16  	%rs11845, %rs786, 32767;
	setp.eq.s16 	%p2876, %rs11845, 0;
	and.b16  	%rs11846, %rs786, 3072;
	setp.eq.s16 	%p2877, %rs11846, 0;
	xor.b16  	%rs11847, %rs786, %rs810;
	and.b16  	%rs11848, %rs11847, -32768;
	selp.b16 	%rs11849, 0, %rs11845, %p2877;
	add.s16 	%rs11850, %rs11849, %rs811;
	max.u16 	%rs11851, %rs11850, 981;
	add.s16 	%rs11852, %rs11851, -981;
	and.b16  	%rs11853, %rs11852, 32767;
	or.b16  	%rs11854, %rs11853, %rs11848;
	selp.b16 	%rs11855, 0, %rs11854, %p2876;
	selp.b16 	%rs12594, 0, %rs11855, %p2875;
	bra.uni 	$L__BB1_612;
$L__BB1_610:
	// begin inline asm
	{mul.f16 %rs12594,%rs810,%rs786;
}
	// end inline asm
	bra.uni 	$L__BB1_612;
$L__BB1_611:
	setp.eq.s16 	%p2878, %rs811, 0;
	and.b16  	%rs11859, %rs786, 32767;
	setp.eq.s16 	%p2879, %rs11859, 0;
	and.b16  	%rs11860, %rs786, 1024;
	setp.eq.s16 	%p2880, %rs11860, 0;
	and.b16  	%rs11861, %rs786, 1792;
	setp.eq.s16 	%p2881, %rs11861, 256;
	setp.eq.s16 	%p2882, %rs11861, 768;
	xor.b16  	%rs11862, %rs786, %rs810;
	selp.b16 	%rs11863, 512, 0, %p2882;
	selp.b16 	%rs11864, %rs11863, %rs11859, %p2880;
	and.b16  	%rs11865, %rs11862, -32768;
	add.s16 	%rs11866, %rs11864, %rs811;
	setp.lt.u16 	%p2883, %rs11866, 970;
	selp.b16 	%rs11868, 31798, 54, %p2881;
	add.s16 	%rs11869, %rs11868, %rs11866;
	and.b16  	%rs11870, %rs11869, 32767;
	selp.b16 	%rs11871, 0, %rs11870, %p2883;
	selp.b16 	%rs11872, %rs11871, %rs11870, %p2881;
	or.b16  	%rs11873, %rs11872, %rs11865;
	selp.b16 	%rs11874, 0, %rs11873, %p2879;
	selp.b16 	%rs12594, 0, %rs11874, %p2878;
$L__BB1_612:
	// begin inline asm
	{add.f16 %rs12857,%rs12594,%rs12585;
}
	// end inline asm
	@%p2840 bra 	$L__BB1_615;
	setp.ne.s16 	%p2885, %rs11270, 1;
	@%p2885 bra 	$L__BB1_616;
	setp.eq.s16 	%p2886, %rs811, 0;
	and.b16  	%rs11879, %rs792, 32767;
	setp.eq.s16 	%p2887, %rs11879, 0;
	and.b16  	%rs11880, %rs792, 3072;
	setp.eq.s16 	%p2888, %rs11880, 0;
	xor.b16  	%rs11881, %rs792, %rs810;
	and.b16  	%rs11882, %rs11881, -32768;
	selp.b16 	%rs11883, 0, %rs11879, %p2888;
	add.s16 	%rs11884, %rs11883, %rs811;
	max.u16 	%rs11885, %rs11884, 981;
	add.s16 	%rs11886, %rs11885, -981;
	and.b16  	%rs11887, %rs11886, 32767;
	or.b16  	%rs11888, %rs11887, %rs11882;
	selp.b16 	%rs11889, 0, %rs11888, %p2887;
	selp.b16 	%rs12595, 0, %rs11889, %p2886;
	bra.uni 	$L__BB1_617;
$L__BB1_615:
	// begin inline asm
	{mul.f16 %rs12595,%rs810,%rs792;
}
	// end inline asm
	bra.uni 	$L__BB1_617;
$L__BB1_616:
	setp.eq.s16 	%p2889, %rs811, 0;
	and.b16  	%rs11893, %rs792, 32767;
	setp.eq.s16 	%p2890, %rs11893, 0;
	and.b16  	%rs11894, %rs792, 1024;
	setp.eq.s16 	%p2891, %rs11894, 0;
	and.b16  	%rs11895, %rs792, 1792;
	setp.eq.s16 	%p2892, %rs11895, 256;
	setp.eq.s16 	%p2893, %rs11895, 768;
	xor.b16  	%rs11896, %rs792, %rs810;
	selp.b16 	%rs11897, 512, 0, %p2893;
	selp.b16 	%rs11898, %rs11897, %rs11893, %p2891;
	and.b16  	%rs11899, %rs11896, -32768;
	add.s16 	%rs11900, %rs11898, %rs811;
	setp.lt.u16 	%p2894, %rs11900, 970;
	selp.b16 	%rs11902, 31798, 54, %p2892;
	add.s16 	%rs11903, %rs11902, %rs11900;
	and.b16  	%rs11904, %rs11903, 32767;
	selp.b16 	%rs11905, 0, %rs11904, %p2894;
	selp.b16 	%rs11906, %rs11905, %rs11904, %p2892;
	or.b16  	%rs11907, %rs11906, %rs11899;
	selp.b16 	%rs11908, 0, %rs11907, %p2890;
	selp.b16 	%rs12595, 0, %rs11908, %p2889;
$L__BB1_617:
	// begin inline asm
	{add.f16 %rs12856,%rs12595,%rs12584;
}
	// end inline asm
	setp.eq.s16 	%p2895, %rs11304, 0;
	@%p2895 bra 	$L__BB1_620;
	setp.ne.s16 	%p2896, %rs11304, 1;
	@%p2896 bra 	$L__BB1_621;
	setp.eq.s16 	%p2897, %rs811, 0;
	and.b16  	%rs11913, %rs798, 32767;
	setp.eq.s16 	%p2898, %rs11913, 0;
	and.b16  	%rs11914, %rs798, 3072;
	setp.eq.s16 	%p2899, %rs11914, 0;
	xor.b16  	%rs11915, %rs798, %rs810;
	and.b16  	%rs11916, %rs11915, -32768;
	selp.b16 	%rs11917, 0, %rs11913, %p2899;
	add.s16 	%rs11918, %rs11917, %rs811;
	max.u16 	%rs11919, %rs11918, 981;
	add.s16 	%rs11920, %rs11919, -981;
	and.b16  	%rs11921, %rs11920, 32767;
	or.b16  	%rs11922, %rs11921, %rs11916;
	selp.b16 	%rs11923, 0, %rs11922, %p2898;
	selp.b16 	%rs12596, 0, %rs11923, %p2897;
	bra.uni 	$L__BB1_622;
$L__BB1_620:
	// begin inline asm
	{mul.f16 %rs12596,%rs810,%rs798;
}
	// end inline asm
	bra.uni 	$L__BB1_622;
$L__BB1_621:
	setp.eq.s16 	%p2900, %rs811, 0;
	and.b16  	%rs11927, %rs798, 32767;
	setp.eq.s16 	%p2901, %rs11927, 0;
	and.b16  	%rs11928, %rs798, 1024;
	setp.eq.s16 	%p2902, %rs11928, 0;
	and.b16  	%rs11929, %rs798, 1792;
	setp.eq.s16 	%p2903, %rs11929, 256;
	setp.eq.s16 	%p2904, %rs11929, 768;
	xor.b16  	%rs11930, %rs798, %rs810;
	selp.b16 	%rs11931, 512, 0, %p2904;
	selp.b16 	%rs11932, %rs11931, %rs11927, %p2902;
	and.b16  	%rs11933, %rs11930, -32768;
	add.s16 	%rs11934, %rs11932, %rs811;
	setp.lt.u16 	%p2905, %rs11934, 970;
	selp.b16 	%rs11936, 31798, 54, %p2903;
	add.s16 	%rs11937, %rs11936, %rs11934;
	and.b16  	%rs11938, %rs11937, 32767;
	selp.b16 	%rs11939, 0, %rs11938, %p2905;
	selp.b16 	%rs11940, %rs11939, %rs11938, %p2903;
	or.b16  	%rs11941, %rs11940, %rs11933;
	selp.b16 	%rs11942, 0, %rs11941, %p2901;
	selp.b16 	%rs12596, 0, %rs11942, %p2900;
$L__BB1_622:
	// begin inline asm
	{add.f16 %rs12855,%rs12596,%rs12583;
}
	// end inline asm
	setp.eq.s16 	%p2906, %rs11338, 0;
	@%p2906 bra 	$L__BB1_625;
	setp.ne.s16 	%p2907, %rs11338, 1;
	@%p2907 bra 	$L__BB1_626;
	setp.eq.s16 	%p2908, %rs811, 0;
	and.b16  	%rs11947, %rs804, 32767;
	setp.eq.s16 	%p2909, %rs11947, 0;
	and.b16  	%rs11948, %rs804, 3072;
	setp.eq.s16 	%p2910, %rs11948, 0;
	xor.b16  	%rs11949, %rs804, %rs810;
	and.b16  	%rs11950, %rs11949, -32768;
	selp.b16 	%rs11951, 0, %rs11947, %p2910;
	add.s16 	%rs11952, %rs11951, %rs811;
	max.u16 	%rs11953, %rs11952, 981;
	add.s16 	%rs11954, %rs11953, -981;
	and.b16  	%rs11955, %rs11954, 32767;
	or.b16  	%rs11956, %rs11955, %rs11950;
	selp.b16 	%rs11957, 0, %rs11956, %p2909;
	selp.b16 	%rs12597, 0, %rs11957, %p2908;
	bra.uni 	$L__BB1_627;
$L__BB1_625:
	// begin inline asm
	{mul.f16 %rs12597,%rs810,%rs804;
}
	// end inline asm
	bra.uni 	$L__BB1_627;
$L__BB1_626:
	setp.eq.s16 	%p2911, %rs811, 0;
	and.b16  	%rs11961, %rs804, 32767;
	setp.eq.s16 	%p2912, %rs11961, 0;
	and.b16  	%rs11962, %rs804, 1024;
	setp.eq.s16 	%p2913, %rs11962, 0;
	and.b16  	%rs11963, %rs804, 1792;
	setp.eq.s16 	%p2914, %rs11963, 256;
	setp.eq.s16 	%p2915, %rs11963, 768;
	xor.b16  	%rs11964, %rs804, %rs810;
	selp.b16 	%rs11965, 512, 0, %p2915;
	selp.b16 	%rs11966, %rs11965, %rs11961, %p2913;
	and.b16  	%rs11967, %rs11964, -32768;
	add.s16 	%rs11968, %rs11966, %rs811;
	setp.lt.u16 	%p2916, %rs11968, 970;
	selp.b16 	%rs11970, 31798, 54, %p2914;
	add.s16 	%rs11971, %rs11970, %rs11968;
	and.b16  	%rs11972, %rs11971, 32767;
	selp.b16 	%rs11973, 0, %rs11972, %p2916;
	selp.b16 	%rs11974, %rs11973, %rs11972, %p2914;
	or.b16  	%rs11975, %rs11974, %rs11967;
	selp.b16 	%rs11976, 0, %rs11975, %p2912;
	selp.b16 	%rs12597, 0, %rs11976, %p2911;
$L__BB1_627:
	// begin inline asm
	{add.f16 %rs12854,%rs12597,%rs12582;
}
	// end inline asm
	ld.shared.u16 	%rs832, [%r14+46];
	and.b16  	%rs833, %rs832, 32767;
	setp.eq.s16 	%p2917, %rs11236, 0;
	@%p2917 bra 	$L__BB1_630;
	setp.ne.s16 	%p2918, %rs11236, 1;
	@%p2918 bra 	$L__BB1_631;
	setp.eq.s16 	%p2919, %rs833, 0;
	and.b16  	%rs11981, %rs786, 32767;
	setp.eq.s16 	%p2920, %rs11981, 0;
	and.b16  	%rs11982, %rs786, 3072;
	setp.eq.s16 	%p2921, %rs11982, 0;
	xor.b16  	%rs11983, %rs786, %rs832;
	and.b16  	%rs11984, %rs11983, -32768;
	selp.b16 	%rs11985, 0, %rs11981, %p2921;
	add.s16 	%rs11986, %rs11985, %rs833;
	max.u16 	%rs11987, %rs11986, 981;
	add.s16 	%rs11988, %rs11987, -981;
	and.b16  	%rs11989, %rs11988, 32767;
	or.b16  	%rs11990, %rs11989, %rs11984;
	selp.b16 	%rs11991, 0, %rs11990, %p2920;
	selp.b16 	%rs12598, 0, %rs11991, %p2919;
	bra.uni 	$L__BB1_632;
$L__BB1_630:
	// begin inline asm
	{mul.f16 %rs12598,%rs832,%rs786;
}
	// end inline asm
	bra.uni 	$L__BB1_632;
$L__BB1_631:
	setp.eq.s16 	%p2922, %rs833, 0;
	and.b16  	%rs11995, %rs786, 32767;
	setp.eq.s16 	%p2923, %rs11995, 0;
	and.b16  	%rs11996, %rs786, 1024;
	setp.eq.s16 	%p2924, %rs11996, 0;
	and.b16  	%rs11997, %rs786, 1792;
	setp.eq.s16 	%p2925, %rs11997, 256;
	setp.eq.s16 	%p2926, %rs11997, 768;
	xor.b16  	%rs11998, %rs786, %rs832;
	selp.b16 	%rs11999, 512, 0, %p2926;
	selp.b16 	%rs12000, %rs11999, %rs11995, %p2924;
	and.b16  	%rs12001, %rs11998, -32768;
	add.s16 	%rs12002, %rs12000, %rs833;
	setp.lt.u16 	%p2927, %rs12002, 970;
	selp.b16 	%rs12004, 31798, 54, %p2925;
	add.s16 	%rs12005, %rs12004, %rs12002;
	and.b16  	%rs12006, %rs12005, 32767;
	selp.b16 	%rs12007, 0, %rs12006, %p2927;
	selp.b16 	%rs12008, %rs12007, %rs12006, %p2925;
	or.b16  	%rs12009, %rs12008, %rs12001;
	selp.b16 	%rs12010, 0, %rs12009, %p2923;
	selp.b16 	%rs12598, 0, %rs12010, %p2922;
$L__BB1_632:
	// begin inline asm
	{add.f16 %rs12853,%rs12598,%rs12581;
}
	// end inline asm
	setp.eq.s16 	%p2928, %rs11270, 0;
	@%p2928 bra 	$L__BB1_635;
	setp.ne.s16 	%p2929, %rs11270, 1;
	@%p2929 bra 	$L__BB1_636;
	setp.eq.s16 	%p2930, %rs833, 0;
	and.b16  	%rs12015, %rs792, 32767;
	setp.eq.s16 	%p2931, %rs12015, 0;
	and.b16  	%rs12016, %rs792, 3072;
	setp.eq.s16 	%p2932, %rs12016, 0;
	xor.b16  	%rs12017, %rs792, %rs832;
	and.b16  	%rs12018, %rs12017, -32768;
	selp.b16 	%rs12019, 0, %rs12015, %p2932;
	add.s16 	%rs12020, %rs12019, %rs833;
	max.u16 	%rs12021, %rs12020, 981;
	add.s16 	%rs12022, %rs12021, -981;
	and.b16  	%rs12023, %rs12022, 32767;
	or.b16  	%rs12024, %rs12023, %rs12018;
	selp.b16 	%rs12025, 0, %rs12024, %p2931;
	selp.b16 	%rs12599, 0, %rs12025, %p2930;
	bra.uni 	$L__BB1_637;
$L__BB1_635:
	// begin inline asm
	{mul.f16 %rs12599,%rs832,%rs792;
}
	// end inline asm
	bra.uni 	$L__BB1_637;
$L__BB1_636:
	setp.eq.s16 	%p2933, %rs833, 0;
	and.b16  	%rs12029, %rs792, 32767;
	setp.eq.s16 	%p2934, %rs12029, 0;
	and.b16  	%rs12030, %rs792, 1024;
	setp.eq.s16 	%p2935, %rs12030, 0;
	and.b16  	%rs12031, %rs792, 1792;
	setp.eq.s16 	%p2936, %rs12031, 256;
	setp.eq.s16 	%p2937, %rs12031, 768;
	xor.b16  	%rs12032, %rs792, %rs832;
	selp.b16 	%rs12033, 512, 0, %p2937;
	selp.b16 	%rs12034, %rs12033, %rs12029, %p2935;
	and.b16  	%rs12035, %rs12032, -32768;
	add.s16 	%rs12036, %rs12034, %rs833;
	setp.lt.u16 	%p2938, %rs12036, 970;
	selp.b16 	%rs12038, 31798, 54, %p2936;
	add.s16 	%rs12039, %rs12038, %rs12036;
	and.b16  	%rs12040, %rs12039, 32767;
	selp.b16 	%rs12041, 0, %rs12040, %p2938;
	selp.b16 	%rs12042, %rs12041, %rs12040, %p2936;
	or.b16  	%rs12043, %rs12042, %rs12035;
	selp.b16 	%rs12044, 0, %rs12043, %p2934;
	selp.b16 	%rs12599, 0, %rs12044, %p2933;
$L__BB1_637:
	// begin inline asm
	{add.f16 %rs12852,%rs12599,%rs12580;
}
	// end inline asm
	@%p2895 bra 	$L__BB1_640;
	setp.ne.s16 	%p2940, %rs11304, 1;
	@%p2940 bra 	$L__BB1_641;
	setp.eq.s16 	%p2941, %rs833, 0;
	and.b16  	%rs12049, %rs798, 32767;
	setp.eq.s16 	%p2942, %rs12049, 0;
	and.b16  	%rs12050, %rs798, 3072;
	setp.eq.s16 	%p2943, %rs12050, 0;
	xor.b16  	%rs12051, %rs798, %rs832;
	and.b16  	%rs12052, %rs12051, -32768;
	selp.b16 	%rs12053, 0, %rs12049, %p2943;
	add.s16 	%rs12054, %rs12053, %rs833;
	max.u16 	%rs12055, %rs12054, 981;
	add.s16 	%rs12056, %rs12055, -981;
	and.b16  	%rs12057, %rs12056, 32767;
	or.b16  	%rs12058, %rs12057, %rs12052;
	selp.b16 	%rs12059, 0, %rs12058, %p2942;
	selp.b16 	%rs12600, 0, %rs12059, %p2941;
	bra.uni 	$L__BB1_642;
$L__BB1_640:
	// begin inline asm
	{mul.f16 %rs12600,%rs832,%rs798;
}
	// end inline asm
	bra.uni 	$L__BB1_642;
$L__BB1_641:
	setp.eq.s16 	%p2944, %rs833, 0;
	and.b16  	%rs12063, %rs798, 32767;
	setp.eq.s16 	%p2945, %rs12063, 0;
	and.b16  	%rs12064, %rs798, 1024;
	setp.eq.s16 	%p2946, %rs12064, 0;
	and.b16  	%rs12065, %rs798, 1792;
	setp.eq.s16 	%p2947, %rs12065, 256;
	setp.eq.s16 	%p2948, %rs12065, 768;
	xor.b16  	%rs12066, %rs798, %rs832;
	selp.b16 	%rs12067, 512, 0, %p2948;
	selp.b16 	%rs12068, %rs12067, %rs12063, %p2946;
	and.b16  	%rs12069, %rs12066, -32768;
	add.s16 	%rs12070, %rs12068, %rs833;
	setp.lt.u16 	%p2949, %rs12070, 970;
	selp.b16 	%rs12072, 31798, 54, %p2947;
	add.s16 	%rs12073, %rs12072, %rs12070;
	and.b16  	%rs12074, %rs12073, 32767;
	selp.b16 	%rs12075, 0, %rs12074, %p2949;
	selp.b16 	%rs12076, %rs12075, %rs12074, %p2947;
	or.b16  	%rs12077, %rs12076, %rs12069;
	selp.b16 	%rs12078, 0, %rs12077, %p2945;
	selp.b16 	%rs12600, 0, %rs12078, %p2944;
$L__BB1_642:
	// begin inline asm
	{add.f16 %rs12851,%rs12600,%rs12579;
}
	// end inline asm
	@%p2906 bra 	$L__BB1_645;
	setp.ne.s16 	%p2951, %rs11338, 1;
	@%p2951 bra 	$L__BB1_646;
	setp.eq.s16 	%p2952, %rs833, 0;
	and.b16  	%rs12083, %rs804, 32767;
	setp.eq.s16 	%p2953, %rs12083, 0;
	and.b16  	%rs12084, %rs804, 3072;
	setp.eq.s16 	%p2954, %rs12084, 0;
	xor.b16  	%rs12085, %rs804, %rs832;
	and.b16  	%rs12086, %rs12085, -32768;
	selp.b16 	%rs12087, 0, %rs12083, %p2954;
	add.s16 	%rs12088, %rs12087, %rs833;
	max.u16 	%rs12089, %rs12088, 981;
	add.s16 	%rs12090, %rs12089, -981;
	and.b16  	%rs12091, %rs12090, 32767;
	or.b16  	%rs12092, %rs12091, %rs12086;
	selp.b16 	%rs12093, 0, %rs12092, %p2953;
	selp.b16 	%rs12601, 0, %rs12093, %p2952;
	bra.uni 	$L__BB1_647;
$L__BB1_645:
	// begin inline asm
	{mul.f16 %rs12601,%rs832,%rs804;
}
	// end inline asm
	bra.uni 	$L__BB1_647;
$L__BB1_646:
	setp.eq.s16 	%p2955, %rs833, 0;
	and.b16  	%rs12097, %rs804, 32767;
	setp.eq.s16 	%p2956, %rs12097, 0;
	and.b16  	%rs12098, %rs804, 1024;
	setp.eq.s16 	%p2957, %rs12098, 0;
	and.b16  	%rs12099, %rs804, 1792;
	setp.eq.s16 	%p2958, %rs12099, 256;
	setp.eq.s16 	%p2959, %rs12099, 768;
	xor.b16  	%rs12100, %rs804, %rs832;
	selp.b16 	%rs12101, 512, 0, %p2959;
	selp.b16 	%rs12102, %rs12101, %rs12097, %p2957;
	and.b16  	%rs12103, %rs12100, -32768;
	add.s16 	%rs12104, %rs12102, %rs833;
	setp.lt.u16 	%p2960, %rs12104, 970;
	selp.b16 	%rs12106, 31798, 54, %p2958;
	add.s16 	%rs12107, %rs12106, %rs12104;
	and.b16  	%rs12108, %rs12107, 32767;
	selp.b16 	%rs12109, 0, %rs12108, %p2960;
	selp.b16 	%rs12110, %rs12109, %rs12108, %p2958;
	or.b16  	%rs12111, %rs12110, %rs12103;
	selp.b16 	%rs12112, 0, %rs12111, %p2956;
	selp.b16 	%rs12601, 0, %rs12112, %p2955;
$L__BB1_647:
	// begin inline asm
	{add.f16 %rs12850,%rs12601,%rs12578;
}
	// end inline asm
	ld.shared.u16 	%rs854, [%r14+62];
	and.b16  	%rs855, %rs854, 32767;
	setp.eq.s16 	%p2961, %rs11236, 0;
	@%p2961 bra 	$L__BB1_650;
	setp.ne.s16 	%p2962, %rs11236, 1;
	@%p2962 bra 	$L__BB1_651;
	setp.eq.s16 	%p2963, %rs855, 0;
	and.b16  	%rs12117, %rs786, 32767;
	setp.eq.s16 	%p2964, %rs12117, 0;
	and.b16  	%rs12118, %rs786, 3072;
	setp.eq.s16 	%p2965, %rs12118, 0;
	xor.b16  	%rs12119, %rs786, %rs854;
	and.b16  	%rs12120, %rs12119, -32768;
	selp.b16 	%rs12121, 0, %rs12117, %p2965;
	add.s16 	%rs12122, %rs12121, %rs855;
	max.u16 	%rs12123, %rs12122, 981;
	add.s16 	%rs12124, %rs12123, -981;
	and.b16  	%rs12125, %rs12124, 32767;
	or.b16  	%rs12126, %rs12125, %rs12120;
	selp.b16 	%rs12127, 0, %rs12126, %p2964;
	selp.b16 	%rs12602, 0, %rs12127, %p2963;
	bra.uni 	$L__BB1_652;
$L__BB1_650:
	// begin inline asm
	{mul.f16 %rs12602,%rs854,%rs786;
}
	// end inline asm
	bra.uni 	$L__BB1_652;
$L__BB1_651:
	setp.eq.s16 	%p2966, %rs855, 0;
	and.b16  	%rs12131, %rs786, 32767;
	setp.eq.s16 	%p2967, %rs12131, 0;
	and.b16  	%rs12132, %rs786, 1024;
	setp.eq.s16 	%p2968, %rs12132, 0;
	and.b16  	%rs12133, %rs786, 1792;
	setp.eq.s16 	%p2969, %rs12133, 256;
	setp.eq.s16 	%p2970, %rs12133, 768;
	xor.b16  	%rs12134, %rs786, %rs854;
	selp.b16 	%rs12135, 512, 0, %p2970;
	selp.b16 	%rs12136, %rs12135, %rs12131, %p2968;
	and.b16  	%rs12137, %rs12134, -32768;
	add.s16 	%rs12138, %rs12136, %rs855;
	setp.lt.u16 	%p2971, %rs12138, 970;
	selp.b16 	%rs12140, 31798, 54, %p2969;
	add.s16 	%rs12141, %rs12140, %rs12138;
	and.b16  	%rs12142, %rs12141, 32767;
	selp.b16 	%rs12143, 0, %rs12142, %p2971;
	selp.b16 	%rs12144, %rs12143, %rs12142, %p2969;
	or.b16  	%rs12145, %rs12144, %rs12137;
	selp.b16 	%rs12146, 0, %rs12145, %p2967;
	selp.b16 	%rs12602, 0, %rs12146, %p2966;
$L__BB1_652:
	// begin inline asm
	{add.f16 %rs12849,%rs12602,%rs12577;
}
	// end inline asm
	setp.eq.s16 	%p2972, %rs11270, 0;
	@%p2972 bra 	$L__BB1_655;
	setp.ne.s16 	%p2973, %rs11270, 1;
	@%p2973 bra 	$L__BB1_656;
	setp.eq.s16 	%p2974, %rs855, 0;
	and.b16  	%rs12151, %rs792, 32767;
	setp.eq.s16 	%p2975, %rs12151, 0;
	and.b16  	%rs12152, %rs792, 3072;
	setp.eq.s16 	%p2976, %rs12152, 0;
	xor.b16  	%rs12153, %rs792, %rs854;
	and.b16  	%rs12154, %rs12153, -32768;
	selp.b16 	%rs12155, 0, %rs12151, %p2976;
	add.s16 	%rs12156, %rs12155, %rs855;
	max.u16 	%rs12157, %rs12156, 981;
	add.s16 	%rs12158, %rs12157, -981;
	and.b16  	%rs12159, %rs12158, 32767;
	or.b16  	%rs12160, %rs12159, %rs12154;
	selp.b16 	%rs12161, 0, %rs12160, %p2975;
	selp.b16 	%rs12603, 0, %rs12161, %p2974;
	bra.uni 	$L__BB1_657;
$L__BB1_655:
	// begin inline asm
	{mul.f16 %rs12603,%rs854,%rs792;
}
	// end inline asm
	bra.uni 	$L__BB1_657;
$L__BB1_656:
	setp.eq.s16 	%p2977, %rs855, 0;
	and.b16  	%rs12165, %rs792, 32767;
	setp.eq.s16 	%p2978, %rs12165, 0;
	and.b16  	%rs12166, %rs792, 1024;
	setp.eq.s16 	%p2979, %rs12166, 0;
	and.b16  	%rs12167, %rs792, 1792;
	setp.eq.s16 	%p2980, %rs12167, 256;
	setp.eq.s16 	%p2981, %rs12167, 768;
	xor.b16  	%rs12168, %rs792, %rs854;
	selp.b16 	%rs12169, 512, 0, %p2981;
	selp.b16 	%rs12170, %rs12169, %rs12165, %p2979;
	and.b16  	%rs12171, %rs12168, -32768;
	add.s16 	%rs12172, %rs12170, %rs855;
	setp.lt.u16 	%p2982, %rs12172, 970;
	selp.b16 	%rs12174, 31798, 54, %p2980;
	add.s16 	%rs12175, %rs12174, %rs12172;
	and.b16  	%rs12176, %rs12175, 32767;
	selp.b16 	%rs12177, 0, %rs12176, %p2982;
	selp.b16 	%rs12178, %rs12177, %rs12176, %p2980;
	or.b16  	%rs12179, %rs12178, %rs12171;
	selp.b16 	%rs12180, 0, %rs12179, %p2978;
	selp.b16 	%rs12603, 0, %rs12180, %p2977;
$L__BB1_657:
	// begin inline asm
	{add.f16 %rs12848,%rs12603,%rs12576;
}
	// end inline asm
	setp.eq.s16 	%p2983, %rs11304, 0;
	@%p2983 bra 	$L__BB1_660;
	setp.ne.s16 	%p2984, %rs11304, 1;
	@%p2984 bra 	$L__BB1_661;
	setp.eq.s16 	%p2985, %rs855, 0;
	and.b16  	%rs12185, %rs798, 32767;
	setp.eq.s16 	%p2986, %rs12185, 0;
	and.b16  	%rs12186, %rs798, 3072;
	setp.eq.s16 	%p2987, %rs12186, 0;
	xor.b16  	%rs12187, %rs798, %rs854;
	and.b16  	%rs12188, %rs12187, -32768;
	selp.b16 	%rs12189, 0, %rs12185, %p2987;
	add.s16 	%rs12190, %rs12189, %rs855;
	max.u16 	%rs12191, %rs12190, 981;
	add.s16 	%rs12192, %rs12191, -981;
	and.b16  	%rs12193, %rs12192, 32767;
	or.b16  	%rs12194, %rs12193, %rs12188;
	selp.b16 	%rs12195, 0, %rs12194, %p2986;
	selp.b16 	%rs12604, 0, %rs12195, %p2985;
	bra.uni 	$L__BB1_662;
$L__BB1_660:
	// begin inline asm
	{mul.f16 %rs12604,%rs854,%rs798;
}
	// end inline asm
	bra.uni 	$L__BB1_662;
$L__BB1_661:
	setp.eq.s16 	%p2988, %rs855, 0;
	and.b16  	%rs12199, %rs798, 32767;
	setp.eq.s16 	%p2989, %rs12199, 0;
	and.b16  	%rs12200, %rs798, 1024;
	setp.eq.s16 	%p2990, %rs12200, 0;
	and.b16  	%rs12201, %rs798, 1792;
	setp.eq.s16 	%p2991, %rs12201, 256;
	setp.eq.s16 	%p2992, %rs12201, 768;
	xor.b16  	%rs12202, %rs798, %rs854;
	selp.b16 	%rs12203, 512, 0, %p2992;
	selp.b16 	%rs12204, %rs12203, %rs12199, %p2990;
	and.b16  	%rs12205, %rs12202, -32768;
	add.s16 	%rs12206, %rs12204, %rs855;
	setp.lt.u16 	%p2993, %rs12206, 970;
	selp.b16 	%rs12208, 31798, 54, %p2991;
	add.s16 	%rs12209, %rs12208, %rs12206;
	and.b16  	%rs12210, %rs12209, 32767;
	selp.b16 	%rs12211, 0, %rs12210, %p2993;
	selp.b16 	%rs12212, %rs12211, %rs12210, %p2991;
	or.b16  	%rs12213, %rs12212, %rs12205;
	selp.b16 	%rs12214, 0, %rs12213, %p2989;
	selp.b16 	%rs12604, 0, %rs12214, %p2988;
$L__BB1_662:
	// begin inline asm
	{add.f16 %rs12847,%rs12604,%rs12575;
}
	// end inline asm
	setp.eq.s16 	%p2994, %rs11338, 0;
	@%p2994 bra 	$L__BB1_665;
	setp.ne.s16 	%p2995, %rs11338, 1;
	@%p2995 bra 	$L__BB1_666;
	setp.eq.s16 	%p2996, %rs855, 0;
	and.b16  	%rs12219, %rs804, 32767;
	setp.eq.s16 	%p2997, %rs12219, 0;
	and.b16  	%rs12220, %rs804, 3072;
	setp.eq.s16 	%p2998, %rs12220, 0;
	xor.b16  	%rs12221, %rs804, %rs854;
	and.b16  	%rs12222, %rs12221, -32768;
	selp.b16 	%rs12223, 0, %rs12219, %p2998;
	add.s16 	%rs12224, %rs12223, %rs855;
	max.u16 	%rs12225, %rs12224, 981;
	add.s16 	%rs12226, %rs12225, -981;
	and.b16  	%rs12227, %rs12226, 32767;
	or.b16  	%rs12228, %rs12227, %rs12222;
	selp.b16 	%rs12229, 0, %rs12228, %p2997;
	selp.b16 	%rs12605, 0, %rs12229, %p2996;
	bra.uni 	$L__BB1_667;
$L__BB1_665:
	// begin inline asm
	{mul.f16 %rs12605,%rs854,%rs804;
}
	// end inline asm
	bra.uni 	$L__BB1_667;
$L__BB1_666:
	setp.eq.s16 	%p2999, %rs855, 0;
	and.b16  	%rs12233, %rs804, 32767;
	setp.eq.s16 	%p3000, %rs12233, 0;
	and.b16  	%rs12234, %rs804, 1024;
	setp.eq.s16 	%p3001, %rs12234, 0;
	and.b16  	%rs12235, %rs804, 1792;
	setp.eq.s16 	%p3002, %rs12235, 256;
	setp.eq.s16 	%p3003, %rs12235, 768;
	xor.b16  	%rs12236, %rs804, %rs854;
	selp.b16 	%rs12237, 512, 0, %p3003;
	selp.b16 	%rs12238, %rs12237, %rs12233, %p3001;
	and.b16  	%rs12239, %rs12236, -32768;
	add.s16 	%rs12240, %rs12238, %rs855;
	setp.lt.u16 	%p3004, %rs12240, 970;
	selp.b16 	%rs12242, 31798, 54, %p3002;
	add.s16 	%rs12243, %rs12242, %rs12240;
	and.b16  	%rs12244, %rs12243, 32767;
	selp.b16 	%rs12245, 0, %rs12244, %p3004;
	selp.b16 	%rs12246, %rs12245, %rs12244, %p3002;
	or.b16  	%rs12247, %rs12246, %rs12239;
	selp.b16 	%rs12248, 0, %rs12247, %p3000;
	selp.b16 	%rs12605, 0, %rs12248, %p2999;
$L__BB1_667:
	// begin inline asm
	{add.f16 %rs12846,%rs12605,%rs12574;
}
	// end inline asm
	add.s32 	%r160, %r152, 1;
	setp.ne.s32 	%p3005, %r160, 64;
	@%p3005 bra 	$L__BB1_1326;
	ld.shared.u16 	%rs12254, [%r17];
	// begin inline asm
	{mul.f16 %rs12252,%rs12861,%rs12254;
}
	// end inline asm
	// begin inline asm
	{  cvt.f32.f16 %f788, %rs12252;}

	// end inline asm
	add.f32 	%f867, %f788, %f867;
	ld.shared.u16 	%rs12258, [%r17+2];
	// begin inline asm
	{mul.f16 %rs12256,%rs12860,%rs12258;
}
	// end inline asm
	// begin inline asm
	{  cvt.f32.f16 %f789, %rs12256;}

	// end inline asm
	add.f32 	%f866, %f789, %f866;
	ld.shared.u16 	%rs12262, [%r17+4];
	// begin inline asm
	{mul.f16 %rs12260,%rs12859,%rs12262;
}
	// end inline asm
	// begin inline asm
	{  cvt.f32.f16 %f790, %rs12260;}

	// end inline asm
	add.f32 	%f865, %f790, %f865;
	ld.shared.u16 	%rs12266, [%r17+6];
	// begin inline asm
	{mul.f16 %rs12264,%rs12858,%rs12266;
}
	// end inline asm
	// begin inline asm
	{  cvt.f32.f16 %f791, %rs12264;}

	// end inline asm
	add.f32 	%f864, %f791, %f864;
	// begin inline asm
	{mul.f16 %rs12268,%rs12857,%rs12254;
}
	// end inline asm
	// begin inline asm
	{  cvt.f32.f16 %f792, %rs12268;}

	// end inline asm
	add.f32 	%f863, %f792, %f863;
	// begin inline asm
	{mul.f16 %rs12272,%rs12856,%rs12258;
}
	// end inline asm
	// begin inline asm
	{  cvt.f32.f16 %f793, %rs12272;}

	// end inline asm
	add.f32 	%f862, %f793, %f862;
	// begin inline asm
	{mul.f16 %rs12276,%rs12855,%rs12262;
}
	// end inline asm
	// begin inline asm
	{  cvt.f32.f16 %f794, %rs12276;}

	// end inline asm
	add.f32 	%f861, %f794, %f861;
	// begin inline asm
	{mul.f16 %rs12280,%rs12854,%rs12266;
}
	// end inline asm
	// begin inline asm
	{  cvt.f32.f16 %f795, %rs12280;}

	// end inline asm
	add.f32 	%f860, %f795, %f860;
	// begin inline asm
	{mul.f16 %rs12284,%rs12853,%rs12254;
}
	// end inline asm
	// begin inline asm
	{  cvt.f32.f16 %f796, %rs12284;}

	// end inline asm
	add.f32 	%f859, %f796, %f859;
	// begin inline asm
	{mul.f16 %rs12288,%rs12852,%rs12258;
}
	// end inline asm
	// begin inline asm
	{  cvt.f32.f16 %f797, %rs12288;}

	// end inline asm
	add.f32 	%f858, %f797, %f858;
	// begin inline asm
	{mul.f16 %rs12292,%rs12851,%rs12262;
}
	// end inline asm
	// begin inline asm
	{  cvt.f32.f16 %f798, %rs12292;}

	// end inline asm
	add.f32 	%f857, %f798, %f857;
	// begin inline asm
	{mul.f16 %rs12296,%rs12850,%rs12266;
}
	// end inline asm
	// begin inline asm
	{  cvt.f32.f16 %f799, %rs12296;}

	// end inline asm
	add.f32 	%f856, %f799, %f856;
	// begin inline asm
	{mul.f16 %rs12300,%rs12849,%rs12254;
}
	// end inline asm
	// begin inline asm
	{  cvt.f32.f16 %f800, %rs12300;}

	// end inline asm
	add.f32 	%f855, %f800, %f855;
	// begin inline asm
	{mul.f16 %rs12304,%rs12848,%rs12258;
}
	// end inline asm
	// begin inline asm
	{  cvt.f32.f16 %f801, %rs12304;}

	// end inline asm
	add.f32 	%f854, %f801, %f854;
	// begin inline asm
	{mul.f16 %rs12308,%rs12847,%rs12262;
}
	// end inline asm
	// begin inline asm
	{  cvt.f32.f16 %f802, %rs12308;}

	// end inline asm
	add.f32 	%f853, %f802, %f853;
	// begin inline asm
	{mul.f16 %rs12312,%rs12846,%rs12266;
}
	// end inline asm
	// begin inline asm
	{  cvt.f32.f16 %f803, %rs12312;}

	// end inline asm
	add.f32 	%f852, %f803, %f852;
	mov.b32 	%r160, 0;
	mov.u16 	%rs12846, %rs1749;
	mov.u16 	%rs12847, %rs1749;
	mov.u16 	%rs12848, %rs1749;
	mov.u16 	%rs12849, %rs1749;
	mov.u16 	%rs12850, %rs1749;
	mov.u16 	%rs12851, %rs1749;
	mov.u16 	%rs12852, %rs1749;
	mov.u16 	%rs12853, %rs1749;
	mov.u16 	%rs12854, %rs1749;
	mov.u16 	%rs12855, %rs1749;
	mov.u16 	%rs12856, %rs1749;
	mov.u16 	%rs12857, %rs1749;
	mov.u16 	%rs12858, %rs1749;
	mov.u16 	%rs12859, %rs1749;
	mov.u16 	%rs12860, %rs1749;
	mov.u16 	%rs12861, %rs1749;
	bra.uni 	$L__BB1_1326;
$L__BB1_669:
	ld.shared.u16 	%rs7998, [%r17];
	// begin inline asm
	{mul.f16 %rs7996,%rs12397,%rs7998;
}
	// end inline asm
	// begin inline asm
	{  cvt.f32.f16 %f676, %rs7996;}

	// end inline asm
	add.f32 	%f867, %f676, %f867;
	ld.shared.u16 	%rs8002, [%r17+2];
	// begin inline asm
	{mul.f16 %rs8000,%rs12396,%rs8002;
}
	// end inline asm
	// begin inline asm
	{  cvt.f32.f16 %f677, %rs8000;}

	// end inline asm
	add.f32 	%f866, %f677, %f866;
	ld.shared.u16 	%rs8006, [%r17+4];
	// begin inline asm
	{mul.f16 %rs8004,%rs12395,%rs8006;
}
	// end inline asm
	// begin inline asm
	{  cvt.f32.f16 %f678, %rs8004;}

	// end inline asm
	add.f32 	%f865, %f678, %f865;
	ld.shared.u16 	%rs8010, [%r17+6];
	// begin inline asm
	{mul.f16 %rs8008,%rs12394,%rs8010;
}
	// end inline asm
	// begin inline asm
	{  cvt.f32.f16 %f679, %rs8008;}

	// end inline asm
	add.f32 	%f864, %f679, %f864;
	// begin inline asm
	{mul.f16 %rs8012,%rs12393,%rs7998;
}
	// end inline asm
	// begin inline asm
	{  cvt.f32.f16 %f680, %rs8012;}

	// end inline asm
	add.f32 	%f863, %f680, %f863;
	// begin inline asm
	{mul.f16 %rs8016,%rs12392,%rs8002;
}
	// end inline asm
	// begin inline asm
	{  cvt.f32.f16 %f681, %rs8016;}

	// end inline asm
	add.f32 	%f862, %f681, %f862;
	// begin inline asm
	{mul.f16 %rs8020,%rs12391,%rs8006;
}
	// end inline asm
	// begin inline asm
	{  cvt.f32.f16 %f682, %rs8020;}

	// end inline asm
	add.f32 	%f861, %f682, %f861;
	// begin inline asm
	{mul.f16 %rs8024,%rs12390,%rs8010;
}
	// end inline asm
	// begin inline asm
	{  cvt.f32.f16 %f683, %rs8024;}

	// end inline asm
	add.f32 	%f860, %f683, %f860;
	// begin inline asm
	{mul.f16 %rs8028,%rs12389,%rs7998;
}
	// end inline asm
	// begin inline asm
	{  cvt.f32.f16 %f684, %rs8028;}

	// end inline asm
	add.f32 	%f859, %f684, %f859;
	// begin inline asm
	{mul.f16 %rs8032,%rs12388,%rs8002;
}
	// end inline asm
	// begin inline asm
	{  cvt.f32.f16 %f685, %rs8032;}

	// end inline asm
	add.f32 	%f858, %f685, %f858;
	// begin inline asm
	{mul.f16 %rs8036,%rs12387,%rs8006;
}
	// end inline asm
	// begin inline asm
	{  cvt.f32.f16 %f686, %rs8036;}

	// end inline asm
	add.f32 	%f857, %f686, %f857;
	// begin inline asm
	{mul.f16 %rs8040,%rs12386,%rs8010;
}
	// end inline asm
	// begin inline asm
	{  cvt.f32.f16 %f687, %rs8040;}

	// end inline asm
	add.f32 	%f856, %f687, %f856;
	// begin inline asm
	{mul.f16 %rs8044,%rs12385,%rs7998;
}
	// end inline asm
	// begin inline asm
	{  cvt.f32.f16 %f688, %rs8044;}

	// end inline asm
	add.f32 	%f855, %f688, %f855;
	// begin inline asm
	{mul.f16 %rs8048,%rs12384,%rs8002;
}
	// end inline asm
	// begin inline asm
	{  cvt.f32.f16 %f689, %rs8048;}

	// end inline asm
	add.f32 	%f854, %f689, %f854;
	// begin inline asm
	{mul.f16 %rs8052,%rs12383,%rs8006;
}
	// end inline asm
	// begin inline asm
	{  cvt.f32.f16 %f690, %rs8052;}

	// end inline asm
	add.f32 	%f853, %f690, %f853;
	// begin inline asm
	{mul.f16 %rs8056,%rs12382,%rs8010;
}
	// end inline asm
	// begin inline asm
	{  cvt.f32.f16 %f691, %rs8056;}

	// end inline asm
	add.f32 	%f852, %f691, %f852;
	mov.b32 	%r146, 0;
	mov.u16 	%rs12382, %rs1749;
	mov.u16 	%rs12383, %rs1749;
	mov.u16 	%rs12384, %rs1749;
	mov.u16 	%rs12385, %rs1749;
	mov.u16 	%rs12386, %rs1749;
	mov.u16 	%rs12387, %rs1749;
	mov.u16 	%rs12388, %rs1749;
	mov.u16 	%rs12389, %rs1749;
	mov.u16 	%rs12390, %rs1749;
	mov.u16 	%rs12391, %rs1749;
	mov.u16 	%rs12392, %rs1749;
	mov.u16 	%rs12393, %rs1749;
	mov.u16 	%rs12394, %rs1749;
	mov.u16 	%rs12395, %rs1749;
	mov.u16 	%rs12396, %rs1749;
	mov.u16 	%rs12397, %rs1749;
	bra.uni 	$L__BB1_95;
$L__BB1_670:
	ld.shared.u16 	%rs876, [%r14];
	and.b16  	%rs877, %rs876, 32767;
	ld.shared.u16 	%rs878, [%r15];
	ld.shared.u8 	%rs1756, [%r16];
	setp.eq.s16 	%p14, %rs1756, 1;
	@%p14 bra 	$L__BB1_673;
	setp.ne.s16 	%p15, %rs1756, 0;
	@%p15 bra 	$L__BB1_674;
	// begin inline asm
	{mul.f16 %rs12606,%rs876,%rs878;
}
	// end inline asm
	bra.uni 	$L__BB1_675;
$L__BB1_673:
	setp.eq.s16 	%p16, %rs877, 0;
	and.b16  	%rs1757, %rs878, 32767;
	setp.eq.s16 	%p17, %rs1757, 0;
	and.b16  	%rs1758, %rs878, 3072;
	setp.eq.s16 	%p18, %rs1758, 0;
	xor.b16  	%rs1759, %rs878, %rs876;
	and.b16  	%rs1760, %rs1759, -32768;
	selp.b16 	%rs1761, 0, %rs1757, %p18;
	add.s16 	%rs1762, %rs1761, %rs877;
	max.u16 	%rs1763, %rs1762, 981;
	add.s16 	%rs1764, %rs1763, -981;
	and.b16  	%rs1765, %rs1764, 32767;
	or.b16  	%rs1766, %rs1765, %rs1760;
	selp.b16 	%rs1767, 0, %rs1766, %p17;
	selp.b16 	%rs12606, 0, %rs1767, %p16;
	bra.uni 	$L__BB1_675;
$L__BB1_674:
	setp.eq.s16 	%p19, %rs877, 0;
	and.b16  	%rs1771, %rs878, 32767;
	setp.eq.s16 	%p20, %rs1771, 0;
	and.b16  	%rs1772, %rs878, 1024;
	setp.eq.s16 	%p21, %rs1772, 0;
	and.b16  	%rs1773, %rs878, 1792;
	setp.eq.s16 	%p22, %rs1773, 256;
	setp.eq.s16 	%p23, %rs1773, 768;
	xor.b16  	%rs1774, %rs878, %rs876;
	selp.b16 	%rs1775, 512, 0, %p23;
	selp.b16 	%rs1776, %rs1775, %rs1771, %p21;
	and.b16  	%rs1777, %rs1774, -32768;
	add.s16 	%rs1778, %rs1776, %rs877;
	setp.lt.u16 	%p24, %rs1778, 970;
	selp.b16 	%rs1780, 31798, 54, %p22;
	add.s16 	%rs1781, %rs1780, %rs1778;
	and.b16  	%rs1782, %rs1781, 32767;
	selp.b16 	%rs1783, 0, %rs1782, %p24;
	selp.b16 	%rs1784, %rs1783, %rs1782, %p22;
	or.b16  	%rs1785, %rs1784, %rs1777;
	selp.b16 	%rs1786, 0, %rs1785, %p20;
	selp.b16 	%rs12606, 0, %rs1786, %p19;
$L__BB1_675:
	// begin inline asm
	{add.f16 %rs12637,%rs12606,%rs12861;
}
	// end inline asm
	ld.shared.u16 	%rs885, [%r15+2];
	ld.shared.u8 	%rs1790, [%r16+1];
	setp.eq.s16 	%p25, %rs1790, 0;
	@%p25 bra 	$L__BB1_678;
	setp.ne.s16 	%p26, %rs1790, 1;
	@%p26 bra 	$L__BB1_679;
	setp.eq.s16 	%p27, %rs877, 0;
	and.b16  	%rs1791, %rs885, 32767;
	setp.eq.s16 	%p28, %rs1791, 0;
	and.b16  	%rs1792, %rs885, 3072;
	setp.eq.s16 	%p29, %rs1792, 0;
	xor.b16  	%rs1793, %rs885, %rs876;
	and.b16  	%rs1794, %rs1793, -32768;
	selp.b16 	%rs1795, 0, %rs1791, %p29;
	add.s16 	%rs1796, %rs1795, %rs877;
	max.u16 	%rs1797, %rs1796, 981;
	add.s16 	%rs1798, %rs1797, -981;
	and.b16  	%rs1799, %rs1798, 32767;
	or.b16  	%rs1800, %rs1799, %rs1794;
	selp.b16 	%rs1801, 0, %rs1800, %p28;
	selp.b16 	%rs12607, 0, %rs1801, %p27;
	bra.uni 	$L__BB1_680;
$L__BB1_678:
	// begin inline asm
	{mul.f16 %rs12607,%rs876,%rs885;
}
	// end inline asm
	bra.uni 	$L__BB1_680;
$L__BB1_679:
	setp.eq.s16 	%p30, %rs877, 0;
	and.b16  	%rs1805, %rs885, 32767;
	setp.eq.s16 	%p31, %rs1805, 0;
	and.b16  	%rs1806, %rs885, 1024;
	setp.eq.s16 	%p32, %rs1806, 0;
	and.b16  	%rs1807, %rs885, 1792;
	setp.eq.s16 	%p33, %rs1807, 256;
	setp.eq.s16 	%p34, %rs1807, 768;
	xor.b16  	%rs1808, %rs885, %rs876;
	selp.b16 	%rs1809, 512, 0, %p34;
	selp.b16 	%rs1810, %rs1809, %rs1805, %p32;
	and.b16  	%rs1811, %rs1808, -32768;
	add.s16 	%rs1812, %rs1810, %rs877;
	setp.lt.u16 	%p35, %rs1812, 970;
	selp.b16 	%rs1814, 31798, 54, %p33;
	add.s16 	%rs1815, %rs1814, %rs1812;
	and.b16  	%rs1816, %rs1815, 32767;
	selp.b16 	%rs1817, 0, %rs1816, %p35;
	selp.b16 	%rs1818, %rs1817, %rs1816, %p33;
	or.b16  	%rs1819, %rs1818, %rs1811;
	selp.b16 	%rs1820, 0, %rs1819, %p31;
	selp.b16 	%rs12607, 0, %rs1820, %p30;
$L__BB1_680:
	// begin inline asm
	{add.f16 %rs12636,%rs12607,%rs12860;
}
	// end inline asm
	ld.shared.u16 	%rs892, [%r15+4];
	ld.shared.u8 	%rs1824, [%r16+2];
	setp.eq.s16 	%p36, %rs1824, 0;
	@%p36 bra 	$L__BB1_683;
	setp.ne.s16 	%p37, %rs1824, 1;
	@%p37 bra 	$L__BB1_684;
	setp.eq.s16 	%p38, %rs877, 0;
	and.b16  	%rs1825, %rs892, 32767;
	setp.eq.s16 	%p39, %rs1825, 0;
	and.b16  	%rs1826, %rs892, 3072;
	setp.eq.s16 	%p40, %rs1826, 0;
	xor.b16  	%rs1827, %rs892, %rs876;
	and.b16  	%rs1828, %rs1827, -32768;
	selp.b16 	%rs1829, 0, %rs1825, %p40;
	add.s16 	%rs1830, %rs1829, %rs877;
	max.u16 	%rs1831, %rs1830, 981;
	add.s16 	%rs1832, %rs1831, -981;
	and.b16  	%rs1833, %rs1832, 32767;
	or.b16  	%rs1834, %rs1833, %rs1828;
	selp.b16 	%rs1835, 0, %rs1834, %p39;
	selp.b16 	%rs12608, 0, %rs1835, %p38;
	bra.uni 	$L__BB1_685;
$L__BB1_683:
	// begin inline asm
	{mul.f16 %rs12608,%rs876,%rs892;
}
	// end inline asm
	bra.uni 	$L__BB1_685;
$L__BB1_684:
	setp.eq.s16 	%p41, %rs877, 0;
	and.b16  	%rs1839, %rs892, 32767;
	setp.eq.s16 	%p42, %rs1839, 0;
	and.b16  	%rs1840, %rs892, 1024;
	setp.eq.s16 	%p43, %rs1840, 0;
	and.b16  	%rs1841, %rs892, 1792;
	setp.eq.s16 	%p44, %rs1841, 256;
	setp.eq.s16 	%p45, %rs1841, 768;
	xor.b16  	%rs1842, %rs892, %rs876;
	selp.b16 	%rs1843, 512, 0, %p45;
	selp.b16 	%rs1844, %rs1843, %rs1839, %p43;
	and.b16  	%rs1845, %rs1842, -32768;
	add.s16 	%rs1846, %rs1844, %rs877;
	setp.lt.u16 	%p46, %rs1846, 970;
	selp.b16 	%rs1848, 31798, 54, %p44;
	add.s16 	%rs1849, %rs1848, %rs1846;
	and.b16  	%rs1850, %rs1849, 32767;
	selp.b16 	%rs1851, 0, %rs1850, %p46;
	selp.b16 	%rs1852, %rs1851, %rs1850, %p44;
	or.b16  	%rs1853, %rs1852, %rs1845;
	selp.b16 	%rs1854, 0, %rs1853, %p42;
	selp.b16 	%rs12608, 0, %rs1854, %p41;
$L__BB1_685:
	// begin inline asm
	{add.f16 %rs12635,%rs12608,%rs12859;
}
	// end inline asm
	ld.shared.u16 	%rs899, [%r15+6];
	ld.shared.u8 	%rs1858, [%r16+3];
	setp.eq.s16 	%p47, %rs1858, 0;
	@%p47 bra 	$L__BB1_688;
	setp.ne.s16 	%p48, %rs1858, 1;
	@%p48 bra 	$L__BB1_689;
	setp.eq.s16 	%p49, %rs877, 0;
	and.b16  	%rs1859, %rs899, 32767;
	setp.eq.s16 	%p50, %rs1859, 0;
	and.b16  	%rs1860, %rs899, 3072;
	setp.eq.s16 	%p51, %rs1860, 0;
	xor.b16  	%rs1861, %rs899, %rs876;
	and.b16  	%rs1862, %rs1861, -32768;
	selp.b16 	%rs1863, 0, %rs1859, %p51;
	add.s16 	%rs1864, %rs1863, %rs877;
	max.u16 	%rs1865, %rs1864, 981;
	add.s16 	%rs1866, %rs1865, -981;
	and.b16  	%rs1867, %rs1866, 32767;
	or.b16  	%rs1868, %rs1867, %rs1862;
	selp.b16 	%rs1869, 0, %rs1868, %p50;
	selp.b16 	%rs12609, 0, %rs1869, %p49;
	bra.uni 	$L__BB1_690;
$L__BB1_688:
	// begin inline asm
	{mul.f16 %rs12609,%rs876,%rs899;
}
	// end inline asm
	bra.uni 	$L__BB1_690;
$L__BB1_689:
	setp.eq.s16 	%p52, %rs877, 0;
	and.b16  	%rs1873, %rs899, 32767;
	setp.eq.s16 	%p53, %rs1873, 0;
	and.b16  	%rs1874, %rs899, 1024;
	setp.eq.s16 	%p54, %rs1874, 0;
	and.b16  	%rs1875, %rs899, 1792;
	setp.eq.s16 	%p55, %rs1875, 256;
	setp.eq.s16 	%p56, %rs1875, 768;
	xor.b16  	%rs1876, %rs899, %rs876;
	selp.b16 	%rs1877, 512, 0, %p56;
	selp.b16 	%rs1878, %rs1877, %rs1873, %p54;
	and.b16  	%rs1879, %rs1876, -32768;
	add.s16 	%rs1880, %rs1878, %rs877;
	setp.lt.u16 	%p57, %rs1880, 970;
	selp.b16 	%rs1882, 31798, 54, %p55;
	add.s16 	%rs1883, %rs1882, %rs1880;
	and.b16  	%rs1884, %rs1883, 32767;
	selp.b16 	%rs1885, 0, %rs1884, %p57;
	selp.b16 	%rs1886, %rs1885, %rs1884, %p55;
	or.b16  	%rs1887, %rs1886, %rs1879;
	selp.b16 	%rs1888, 0, %rs1887, %p53;
	selp.b16 	%rs12609, 0, %rs1888, %p52;
$L__BB1_690:
	// begin inline asm
	{add.f16 %rs12634,%rs12609,%rs12858;
}
	// end inline asm
	ld.shared.u16 	%rs906, [%r14+16];
	and.b16  	%rs907, %rs906, 32767;
	setp.eq.s16 	%p58, %rs1756, 0;
	@%p58 bra 	$L__BB1_693;
	setp.ne.s16 	%p59, %rs1756, 1;
	@%p59 bra 	$L__BB1_694;
	setp.eq.s16 	%p60, %rs907, 0;
	and.b16  	%rs1893, %rs878, 32767;
	setp.eq.s16 	%p61, %rs1893, 0;
	and.b16  	%rs1894, %rs878, 3072;
	setp.eq.s16 	%p62, %rs1894, 0;
	xor.b16  	%rs1895, %rs878, %rs906;
	and.b16  	%rs1896, %rs1895, -32768;
	selp.b16 	%rs1897, 0, %rs1893, %p62;
	add.s16 	%rs1898, %rs1897, %rs907;
	max.u16 	%rs1899, %rs1898, 981;
	add.s16 	%rs1900, %rs1899, -981;
	and.b16  	%rs1901, %rs1900, 32767;
	or.b16  	%rs1902, %rs1901, %rs1896;
	selp.b16 	%rs1903, 0, %rs1902, %p61;
	selp.b16 	%rs12610, 0, %rs1903, %p60;
	bra.uni 	$L__BB1_695;
$L__BB1_693:
	// begin inline asm
	{mul.f16 %rs12610,%rs906,%rs878;
}
	// end inline asm
	bra.uni 	$L__BB1_695;
$L__BB1_694:
	setp.eq.s16 	%p63, %rs907, 0;
	and.b16  	%rs1907, %rs878, 32767;
	setp.eq.s16 	%p64, %rs1907, 0;
	and.b16  	%rs1908, %rs878, 1024;
	setp.eq.s16 	%p65, %rs1908, 0;
	and.b16  	%rs1909, %rs878, 1792;
	setp.eq.s16 	%p66, %rs1909, 256;
	setp.eq.s16 	%p67, %rs1909, 768;
	xor.b16  	%rs1910, %rs878, %rs906;
	selp.b16 	%rs1911, 512, 0, %p67;
	selp.b16 	%rs1912, %rs1911, %rs1907, %p65;
	and.b16  	%rs1913, %rs1910, -32768;
	add.s16 	%rs1914, %rs1912, %rs907;
	setp.lt.u16 	%p68, %rs1914, 970;
	selp.b16 	%rs1916, 31798, 54, %p66;
	add.s16 	%rs1917, %rs1916, %rs1914;
	and.b16  	%rs1918, %rs1917, 32767;
	selp.b16 	%rs1919, 0, %rs1918, %p68;
	selp.b16 	%rs1920, %rs1919, %rs1918, %p66;
	or.b16  	%rs1921, %rs1920, %rs1913;
	selp.b16 	%rs1922, 0, %rs1921, %p64;
	selp.b16 	%rs12610, 0, %rs1922, %p63;
$L__BB1_695:
	// begin inline asm
	{add.f16 %rs12633,%rs12610,%rs12857;
}
	// end inline asm
	@%p25 bra 	$L__BB1_698;
	setp.ne.s16 	%p70, %rs1790, 1;
	@%p70 bra 	$L__BB1_699;
	setp.eq.s16 	%p71, %rs907, 0;
	and.b16  	%rs1927, %rs885, 32767;
	setp.eq.s16 	%p72, %rs1927, 0;
	and.b16  	%rs1928, %rs885, 3072;
	setp.eq.s16 	%p73, %rs1928, 0;
	xor.b16  	%rs1929, %rs885, %rs906;
	and.b16  	%rs1930, %rs1929, -32768;
	selp.b16 	%rs1931, 0, %rs1927, %p73;
	add.s16 	%rs1932, %rs1931, %rs907;
	max.u16 	%rs1933, %rs1932, 981;
	add.s16 	%rs1934, %rs1933, -981;
	and.b16  	%rs1935, %rs1934, 32767;
	or.b16  	%rs1936, %rs1935, %rs1930;
	selp.b16 	%rs1937, 0, %rs1936, %p72;
	selp.b16 	%rs12611, 0, %rs1937, %p71;
	bra.uni 	$L__BB1_700;
$L__BB1_698:
	// begin inline asm
	{mul.f16 %rs12611,%rs906,%rs885;
}
	// end inline asm
	bra.uni 	$L__BB1_700;
$L__BB1_699:
	setp.eq.s16 	%p74, %rs907, 0;
	and.b16  	%rs1941, %rs885, 32767;
	setp.eq.s16 	%p75, %rs1941, 0;
	and.b16  	%rs1942, %rs885, 1024;
	setp.eq.s16 	%p76, %rs1942, 0;
	and.b16  	%rs1943, %rs885, 1792;
	setp.eq.s16 	%p77, %rs1943, 256;
	setp.eq.s16 	%p78, %rs1943, 768;
	xor.b16  	%rs1944, %rs885, %rs906;
	selp.b16 	%rs1945, 512, 0, %p78;
	selp.b16 	%rs1946, %rs1945, %rs1941, %p76;
	and.b16  	%rs1947, %rs1944, -32768;
	add.s16 	%rs1948, %rs1946, %rs907;
	setp.lt.u16 	%p79, %rs1948, 970;
	selp.b16 	%rs1950, 31798, 54, %p77;
	add.s16 	%rs1951, %rs1950, %rs1948;
	and.b16  	%rs1952, %rs1951, 32767;
	selp.b16 	%rs1953, 0, %rs1952, %p79;
	selp.b16 	%rs1954, %rs1953, %rs1952, %p77;
	or.b16  	%rs1955, %rs1954, %rs1947;
	selp.b16 	%rs1956, 0, %rs1955, %p75;
	selp.b16 	%rs12611, 0, %rs1956, %p74;
$L__BB1_700:
	// begin inline asm
	{add.f16 %rs12632,%rs12611,%rs12856;
}
	// end inline asm
	@%p36 bra 	$L__BB1_703;
	setp.ne.s16 	%p81, %rs1824, 1;
	@%p81 bra 	$L__BB1_704;
	setp.eq.s16 	%p82, %rs907, 0;
	and.b16  	%rs1961, %rs892, 32767;
	setp.eq.s16 	%p83, %rs1961, 0;
	and.b16  	%rs1962, %rs892, 3072;
	setp.eq.s16 	%p84, %rs1962, 0;
	xor.b16  	%rs1963, %rs892, %rs906;
	and.b16  	%rs1964, %rs1963, -32768;
	selp.b16 	%rs1965, 0, %rs1961, %p84;
	add.s16 	%rs1966, %rs1965, %rs907;
	max.u16 	%rs1967, %rs1966, 981;
	add.s16 	%rs1968, %rs1967, -981;
	and.b16  	%rs1969, %rs1968, 32767;
	or.b16  	%rs1970, %rs1969, %rs1964;
	selp.b16 	%rs1971, 0, %rs1970, %p83;
	selp.b16 	%rs12612, 0, %rs1971, %p82;
	bra.uni 	$L__BB1_705;
$L__BB1_703:
	// begin inline asm
	{mul.f16 %rs12612,%rs906,%rs892;
}
	// end inline asm
	bra.uni 	$L__BB1_705;
$L__BB1_704:
	setp.eq.s16 	%p85, %rs907, 0;
	and.b16  	%rs1975, %rs892, 32767;
	setp.eq.s16 	%p86, %rs1975, 0;
	and.b16  	%rs1976, %rs892, 1024;
	setp.eq.s16 	%p87, %rs1976, 0;
	and.b16  	%rs1977, %rs892, 1792;
	setp.eq.s16 	%p88, %rs1977, 256;
	setp.eq.s16 	%p89, %rs1977, 768;
	xor.b16  	%rs1978, %rs892, %rs906;
	selp.b16 	%rs1979, 512, 0, %p89;
	selp.b16 	%rs1980, %rs1979, %rs1975, %p87;
	and.b16  	%rs1981, %rs1978, -32768;
	add.s16 	%rs1982, %rs1980, %rs907;
	setp.lt.u16 	%p90, %rs1982, 970;
	selp.b16 	%rs1984, 31798, 54, %p88;
	add.s16 	%rs1985, %rs1984, %rs1982;
	and.b16  	%rs1986, %rs1985, 32767;
	selp.b16 	%rs1987, 0, %rs1986, %p90;
	selp.b16 	%rs1988, %rs1987, %rs1986, %p88;
	or.b16  	%rs1989, %rs1988, %rs1981;
	selp.b16 	%rs1990, 0, %rs1989, %p86;
	selp.b16 	%rs12612, 0, %rs1990, %p85;
$L__BB1_705:
	// begin inline asm
	{add.f16 %rs12631,%rs12612,%rs12855;
}
	// end inline asm
	setp.eq.s16 	%p91, %rs1858, 0;
	@%p91 bra 	$L__BB1_708;
	setp.ne.s16 	%p92, %rs1858, 1;
	@%p92 bra 	$L__BB1_709;
	setp.eq.s16 	%p93, %rs907, 0;
	and.b16  	%rs1995, %rs899, 32767;
	setp.eq.s16 	%p94, %rs1995, 0;
	and.b16  	%rs1996, %rs899, 3072;
	setp.eq.s16 	%p95, %rs1996, 0;
	xor.b16  	%rs1997, %rs899, %rs906;
	and.b16  	%rs1998, %rs1997, -32768;
	selp.b16 	%rs1999, 0, %rs1995, %p95;
	add.s16 	%rs2000, %rs1999, %rs907;
	max.u16 	%rs2001, %rs2000, 981;
	add.s16 	%rs2002, %rs2001, -981;
	and.b16  	%rs2003, %rs2002, 32767;
	or.b16  	%rs2004, %rs2003, %rs1998;
	selp.b16 	%rs2005, 0, %rs2004, %p94;
	selp.b16 	%rs12613, 0, %rs2005, %p93;
	bra.uni 	$L__BB1_710;
$L__BB1_708:
	// begin inline asm
	{mul.f16 %rs12613,%rs906,%rs899;
}
	// end inline asm
	bra.uni 	$L__BB1_710;
$L__BB1_709:
	setp.eq.s16 	%p96, %rs907, 0;
	and.b16  	%rs2009, %rs899, 32767;
	setp.eq.s16 	%p97, %rs2009, 0;
	and.b16  	%rs2010, %rs899, 1024;
	setp.eq.s16 	%p98, %rs2010, 0;
	and.b16  	%rs2011, %rs899, 1792;
	setp.eq.s16 	%p99, %rs2011, 256;
	setp.eq.s16 	%p100, %rs2011, 768;
	xor.b16  	%rs2012, %rs899, %rs906;
	selp.b16 	%rs2013, 512, 0, %p100;
	selp.b16 	%rs2014, %rs2013, %rs2009, %p98;
	and.b16  	%rs2015, %rs2012, -32768;
	add.s16 	%rs2016, %rs2014, %rs907;
	setp.lt.u16 	%p101, %rs2016, 970;
	selp.b16 	%rs2018, 31798, 54, %p99;
	add.s16 	%rs2019, %rs2018, %rs2016;
	and.b16  	%rs2020, %rs2019, 32767;
	selp.b16 	%rs2021, 0, %rs2020, %p101;
	selp.b16 	%rs2022, %rs2021, %rs2020, %p99;
	or.b16  	%rs2023, %rs2022, %rs2015;
	selp.b16 	%rs2024, 0, %rs2023, %p97;
	selp.b16 	%rs12613, 0, %rs2024, %p96;
$L__BB1_710:
	// begin inline asm
	{add.f16 %rs12630,%rs12613,%rs12854;
}
	// end inline asm
	ld.shared.u16 	%rs928, [%r14+32];
	and.b16  	%rs929, %rs928, 32767;
	setp.eq.s16 	%p102, %rs1756, 0;
	@%p102 bra 	$L__BB1_713;
	setp.ne.s16 	%p103, %rs1756, 1;
	@%p103 bra 	$L__BB1_714;
	setp.eq.s16 	%p104, %rs929, 0;
	and.b16  	%rs2029, %rs878, 32767;
	setp.eq.s16 	%p105, %rs2029, 0;
	and.b16  	%rs2030, %rs878, 3072;
	setp.eq.s16 	%p106, %rs2030, 0;
	xor.b16  	%rs2031, %rs878, %rs928;
	and.b16  	%rs2032, %rs2031, -32768;
	selp.b16 	%rs2033, 0, %rs2029, %p106;
	add.s16 	%rs2034, %rs2033, %rs929;
	max.u16 	%rs2035, %rs2034, 981;
	add.s16 	%rs2036, %rs2035, -981;
	and.b16  	%rs2037, %rs2036, 32767;
	or.b16  	%rs2038, %rs2037, %rs2032;
	selp.b16 	%rs2039, 0, %rs2038, %p105;
	selp.b16 	%rs12614, 0, %rs2039, %p104;
	bra.uni 	$L__BB1_715;
$L__BB1_713:
	// begin inline asm
	{mul.f16 %rs12614,%rs928,%rs878;
}
	// end inline asm
	bra.uni 	$L__BB1_715;
$L__BB1_714:
	setp.eq.s16 	%p107, %rs929, 0;
	and.b16  	%rs2043, %rs878, 32767;
	setp.eq.s16 	%p108, %rs2043, 0;
	and.b16  	%rs2044, %rs878, 1024;
	setp.eq.s16 	%p109, %rs2044, 0;
	and.b16  	%rs2045, %rs878, 1792;
	setp.eq.s16 	%p110, %rs2045, 256;
	setp.eq.s16 	%p111, %rs2045, 768;
	xor.b16  	%rs2046, %rs878, %rs928;
	selp.b16 	%rs2047, 512, 0, %p111;
	selp.b16 	%rs2048, %rs2047, %rs2043, %p109;
	and.b16  	%rs2049, %rs2046, -32768;
	add.s16 	%rs2050, %rs2048, %rs929;
	setp.lt.u16 	%p112, %rs2050, 970;
	selp.b16 	%rs2052, 31798, 54, %p110;
	add.s16 	%rs2053, %rs2052, %rs2050;
	and.b16  	%rs2054, %rs2053, 32767;
	selp.b16 	%rs2055, 0, %rs2054, %p112;
	selp.b16 	%rs2056, %rs2055, %rs2054, %p110;
	or.b16  	%rs2057, %rs2056, %rs2049;
	selp.b16 	%rs2058, 0, %rs2057, %p108;
	selp.b16 	%rs12614, 0, %rs2058, %p107;
$L__BB1_715:
	// begin inline asm
	{add.f16 %rs12629,%rs12614,%rs12853;
}
	// end inline asm
	setp.eq.s16 	%p113, %rs1790, 0;
	@%p113 bra 	$L__BB1_718;
	setp.ne.s16 	%p114, %rs1790, 1;
	@%p114 bra 	$L__BB1_719;
	setp.eq.s16 	%p115, %rs929, 0;
	and.b16  	%rs2063, %rs885, 32767;
	setp.eq.s16 	%p116, %rs2063, 0;
	and.b16  	%rs2064, %rs885, 3072;
	setp.eq.s16 	%p117, %rs2064, 0;
	xor.b16  	%rs2065, %rs885, %rs928;
	and.b16  	%rs2066, %rs2065, -32768;
	selp.b16 	%rs2067, 0, %rs2063, %p117;
	add.s16 	%rs2068, %rs2067, %rs929;
	max.u16 	%rs2069, %rs2068, 981;
	add.s16 	%rs2070, %rs2069, -981;
	and.b16  	%rs2071, %rs2070, 32767;
	or.b16  	%rs2072, %rs2071, %rs2066;
	selp.b16 	%rs2073, 0, %rs2072, %p116;
	selp.b16 	%rs12615, 0, %rs2073, %p115;
	bra.uni 	$L__BB1_720;
$L__BB1_718:
	// begin inline asm
	{mul.f16 %rs12615,%rs928,%rs885;
}
	// end inline asm
	bra.uni 	$L__BB1_720;
$L__BB1_719:
	setp.eq.s16 	%p118, %rs929, 0;
	and.b16  	%rs2077, %rs885, 32767;
	setp.eq.s16 	%p119, %rs2077, 0;
	and.b16  	%rs2078, %rs885, 1024;
	setp.eq.s16 	%p120, %rs2078, 0;
	and.b16  	%rs2079, %rs885, 1792;
	setp.eq.s16 	%p121, %rs2079, 256;
	setp.eq.s16 	%p122, %rs2079, 768;
	xor.b16  	%rs2080, %rs885, %rs928;
	selp.b16 	%rs2081, 512, 0, %p122;
	selp.b16 	%rs2082, %rs2081, %rs2077, %p120;
	and.b16  	%rs2083, %rs2080, -32768;
	add.s16 	%rs2084, %rs2082, %rs929;
	setp.lt.u16 	%p123, %rs2084, 970;
	selp.b16 	%rs2086, 31798, 54, %p121;
	add.s16 	%rs2087, %rs2086, %rs2084;
	and.b16  	%rs2088, %rs2087, 32767;
	selp.b16 	%rs2089, 0, %rs2088, %p123;
	selp.b16 	%rs2090, %rs2089, %rs2088, %p121;
	or.b16  	%rs2091, %rs2090, %rs2083;
	selp.b16 	%rs2092, 0, %rs2091, %p119;
	selp.b16 	%rs12615, 0, %rs2092, %p118;
$L__BB1_720:
	// begin inline asm
	{add.f16 %rs12628,%rs12615,%rs12852;
}
	// end inline asm
	setp.eq.s16 	%p124, %rs1824, 0;
	@%p124 bra 	$L__BB1_723;
	setp.ne.s16 	%p125, %rs1824, 1;
	@%p125 bra 	$L__BB1_724;
	setp.eq.s16 	%p126, %rs929, 0;
	and.b16  	%rs2097, %rs892, 32767;
	setp.eq.s16 	%p127, %rs2097, 0;
	and.b16  	%rs2098, %rs892, 3072;
	setp.eq.s16 	%p128, %rs2098, 0;
	xor.b16  	%rs2099, %rs892, %rs928;
	and.b16  	%rs2100, %rs2099, -32768;
	selp.b16 	%rs2101, 0, %rs2097, %p128;
	add.s16 	%rs2102, %rs2101, %rs929;
	max.u16 	%rs2103, %rs2102, 981;
	add.s16 	%rs2104, %rs2103, -981;
	and.b16  	%rs2105, %rs2104, 32767;
	or.b16  	%rs2106, %rs2105, %rs2100;
	selp.b16 	%rs2107, 0, %rs2106, %p127;
	selp.b16 	%rs12616, 0, %rs2107, %p126;
	bra.uni 	$L__BB1_725;
$L__BB1_723:
	// begin inline asm
	{mul.f16 %rs12616,%rs928,%rs892;
}
	// end inline asm
	bra.uni 	$L__BB1_725;
$L__BB1_724:
	setp.eq.s16 	%p129, %rs929, 0;
	and.b16  	%rs2111, %rs892, 32767;
	setp.eq.s16 	%p130, %rs2111, 0;
	and.b16  	%rs2112, %rs892, 1024;
	setp.eq.s16 	%p131, %rs2112, 0;
	and.b16  	%rs2113, %rs892, 1792;
	setp.eq.s16 	%p132, %rs2113, 256;
	setp.eq.s16 	%p133, %rs2113, 768;
	xor.b16  	%rs2114, %rs892, %rs928;
	selp.b16 	%rs2115, 512, 0, %p133;
	selp.b16 	%rs2116, %rs2115, %rs2111, %p131;
	and.b16  	%rs2117, %rs2114, -32768;
	add.s16 	%rs2118, %rs2116, %rs929;
	setp.lt.u16 	%p134, %rs2118, 970;
	selp.b16 	%rs2120, 31798, 54, %p132;
	add.s16 	%rs2121, %rs2120, %rs2118;
	and.b16  	%rs2122, %rs2121, 32767;
	selp.b16 	%rs2123, 0, %rs2122, %p134;
	selp.b16 	%rs2124, %rs2123, %rs2122, %p132;
	or.b16  	%rs2125, %rs2124, %rs2117;
	selp.b16 	%rs2126, 0, %rs2125, %p130;
	selp.b16 	%rs12616, 0, %rs2126, %p129;
$L__BB1_725:
	// begin inline asm
	{add.f16 %rs12627,%rs12616,%rs12851;
}
	// end inline asm
	@%p91 bra 	$L__BB1_728;
	setp.ne.s16 	%p136, %rs1858, 1;
	@%p136 bra 	$L__BB1_729;
	setp.eq.s16 	%p137, %rs929, 0;
	and.b16  	%rs2131, %rs899, 32767;
	setp.eq.s16 	%p138, %rs2131, 0;
	and.b16  	%rs2132, %rs899, 3072;
	setp.eq.s16 	%p139, %rs2132, 0;
	xor.b16  	%rs2133, %rs899, %rs928;
	and.b16  	%rs2134, %rs2133, -32768;
	selp.b16 	%rs2135, 0, %rs2131, %p139;
	add.s16 	%rs2136, %rs2135, %rs929;
	max.u16 	%rs2137, %rs2136, 981;
	add.s16 	%rs2138, %rs2137, -981;
	and.b16  	%rs2139, %rs2138, 32767;
	or.b16  	%rs2140, %rs2139, %rs2134;
	selp.b16 	%rs2141, 0, %rs2140, %p138;
	selp.b16 	%rs12617, 0, %rs2141, %p137;
	bra.uni 	$L__BB1_730;
$L__BB1_728:
	// begin inline asm
	{mul.f16 %rs12617,%rs928,%rs899;
}
	// end inline asm
	bra.uni 	$L__BB1_730;
$L__BB1_729:
	setp.eq.s16 	%p140, %rs929, 0;
	and.b16  	%rs2145, %rs899, 32767;
	setp.eq.s16 	%p141, %rs2145, 0;
	and.b16  	%rs2146, %rs899, 1024;
	setp.eq.s16 	%p142, %rs2146, 0;
	and.b16  	%rs2147, %rs899, 1792;
	setp.eq.s16 	%p143, %rs2147, 256;
	setp.eq.s16 	%p144, %rs2147, 768;
	xor.b16  	%rs2148, %rs899, %rs928;
	selp.b16 	%rs2149, 512, 0, %p144;
	selp.b16 	%rs2150, %rs2149, %rs2145, %p142;
	and.b16  	%rs2151, %rs2148, -32768;
	add.s16 	%rs2152, %rs2150, %rs929;
	setp.lt.u16 	%p145, %rs2152, 970;
	selp.b16 	%rs2154, 31798, 54, %p143;
	add.s16 	%rs2155, %rs2154, %rs2152;
	and.b16  	%rs2156, %rs2155, 32767;
	selp.b16 	%rs2157, 0, %rs2156, %p145;
	selp.b16 	%rs2158, %rs2157, %rs2156, %p143;
	or.b16  	%rs2159, %rs2158, %rs2151;
	selp.b16 	%rs2160, 0, %rs2159, %p141;
	selp.b16 	%rs12617, 0, %rs2160, %p140;
$L__BB1_730:
	// begin inline asm
	{add.f16 %rs12626,%rs12617,%rs12850;
}
	// end inline asm
	ld.shared.u16 	%rs950, [%r14+48];
	and.b16  	%rs951, %rs950, 32767;
	@%p102 bra 	$L__BB1_733;
	setp.ne.s16 	%p147, %rs1756, 1;
	@%p147 bra 	$L__BB1_734;
	setp.eq.s16 	%p148, %rs951, 0;
	and.b16  	%rs2165, %rs878, 32767;
	setp.eq.s16 	%p149, %rs2165, 0;
	and.b16  	%rs2166, %rs878, 3072;
	setp.eq.s16 	%p150, %rs2166, 0;
	xor.b16  	%rs2167, %rs878, %rs950;
	and.b16  	%rs2168, %rs2167, -32768;
	selp.b16 	%rs2169, 0, %rs2165, %p150;
	add.s16 	%rs2170, %rs2169, %rs951;
	max.u16 	%rs2171, %rs2170, 981;
	add.s16 	%rs2172, %rs2171, -981;
	and.b16  	%rs2173, %rs2172, 32767;
	or.b16  	%rs2174, %rs2173, %rs2168;
	selp.b16 	%rs2175, 0, %rs2174, %p149;
	selp.b16 	%rs12618, 0, %rs2175, %p148;
	bra.uni 	$L__BB1_735;
$L__BB1_733:
	// begin inline asm
	{mul.f16 %rs12618,%rs950,%rs878;
}
	// end inline asm
	bra.uni 	$L__BB1_735;
$L__BB1_734:
	setp.eq.s16 	%p151, %rs951, 0;
	and.b16  	%rs2179, %rs878, 32767;
	setp.eq.s16 	%p152, %rs2179, 0;
	and.b16  	%rs2180, %rs878, 1024;
	setp.eq.s16 	%p153, %rs2180, 0;
	and.b16  	%rs2181, %rs878, 1792;
	setp.eq.s16 	%p154, %rs2181, 256;
	setp.eq.s16 	%p155, %rs2181, 768;
	xor.b16  	%rs2182, %rs878, %rs950;
	selp.b16 	%rs2183, 512, 0, %p155;
	selp.b16 	%rs2184, %rs2183, %rs2179, %p153;
	and.b16  	%rs2185, %rs2182, -32768;
	add.s16 	%rs2186, %rs2184, %rs951;
	setp.lt.u16 	%p156, %rs2186, 970;
	selp.b16 	%rs2188, 31798, 54, %p154;
	add.s16 	%rs2189, %rs2188, %rs2186;
	and.b16  	%rs2190, %rs2189, 32767;
	selp.b16 	%rs2191, 0, %rs2190, %p156;
	selp.b16 	%rs2192, %rs2191, %rs2190, %p154;
	or.b16  	%rs2193, %rs2192, %rs2185;
	selp.b16 	%rs2194, 0, %rs2193, %p152;
	selp.b16 	%rs12618, 0, %rs2194, %p151;
$L__BB1_735:
	// begin inline asm
	{add.f16 %rs12625,%rs12618,%rs12849;
}
	// end inline asm
	setp.eq.s16 	%p157, %rs1790, 0;
	@%p157 bra 	$L__BB1_738;
	setp.ne.s16 	%p158, %rs1790, 1;
	@%p158 bra 	$L__BB1_739;
	setp.eq.s16 	%p159, %rs951, 0;
	and.b16  	%rs2199, %rs885, 32767;
	setp.eq.s16 	%p160, %rs2199, 0;
	and.b16  	%rs2200, %rs885, 3072;
	setp.eq.s16 	%p161, %rs2200, 0;
	xor.b16  	%rs2201, %rs885, %rs950;
	and.b16  	%rs2202, %rs2201, -32768;
	selp.b16 	%rs2203, 0, %rs2199, %p161;
	add.s16 	%rs2204, %rs2203, %rs951;
	max.u16 	%rs2205, %rs2204, 981;
	add.s16 	%rs2206, %rs2205, -981;
	and.b16  	%rs2207, %rs2206, 32767;
	or.b16  	%rs2208, %rs2207, %rs2202;
	selp.b16 	%rs2209, 0, %rs2208, %p160;
	selp.b16 	%rs12619, 0, %rs2209, %p159;
	bra.uni 	$L__BB1_740;
$L__BB1_738:
	// begin inline asm
	{mul.f16 %rs12619,%rs950,%rs885;
}
	// end inline asm
	bra.uni 	$L__BB1_740;
$L__BB1_739:
	setp.eq.s16 	%p162, %rs951, 0;
	and.b16  	%rs2213, %rs885, 32767;
	setp.eq.s16 	%p163, %rs2213, 0;
	and.b16  	%rs2214, %rs885, 1024;
	setp.eq.s16 	%p164, %rs2214, 0;
	and.b16  	%rs2215, %rs885, 1792;
	setp.eq.s16 	%p165, %rs2215, 256;
	setp.eq.s16 	%p166, %rs2215, 768;
	xor.b16  	%rs2216, %rs885, %rs950;
	selp.b16 	%rs2217, 512, 0, %p166;
	selp.b16 	%rs2218, %rs2217, %rs2213, %p164;
	and.b16  	%rs2219, %rs2216, -32768;
	add.s16 	%rs2220, %rs2218, %rs951;
	setp.lt.u16 	%p167, %rs2220, 970;
	selp.b16 	%rs2222, 31798, 54, %p165;
	add.s16 	%rs2223, %rs2222, %rs2220;
	and.b16  	%rs2224, %rs2223, 32767;
	selp.b16 	%rs2225, 0, %rs2224, %p167;
	selp.b16 	%rs2226, %rs2225, %rs2224, %p165;
	or.b16  	%rs2227, %rs2226, %rs2219;
	selp.b16 	%rs2228, 0, %rs2227, %p163;
	selp.b16 	%rs12619, 0, %rs2228, %p162;
$L__BB1_740:
	// begin inline asm
	{add.f16 %rs12624,%rs12619,%rs12848;
}
	// end inline asm
	setp.eq.s16 	%p168, %rs1824, 0;
	@%p168 bra 	$L__BB1_743;
	setp.ne.s16 	%p169, %rs1824, 1;
	@%p169 bra 	$L__BB1_744;
	setp.eq.s16 	%p170, %rs951, 0;
	and.b16  	%rs2233, %rs892, 32767;
	setp.eq.s16 	%p171, %rs2233, 0;
	and.b16  	%rs2234, %rs892, 3072;
	setp.eq.s16 	%p172, %rs2234, 0;
	xor.b16  	%rs2235, %rs892, %rs950;
	and.b16  	%rs2236, %rs2235, -32768;
	selp.b16 	%rs2237, 0, %rs2233, %p172;
	add.s16 	%rs2238, %rs2237, %rs951;
	max.u16 	%rs2239, %rs2238, 981;
	add.s16 	%rs2240, %rs2239, -981;
	and.b16  	%rs2241, %rs2240, 32767;
	or.b16  	%rs2242, %rs2241, %rs2236;
	selp.b16 	%rs2243, 0, %rs2242, %p171;
	selp.b16 	%rs12620, 0, %rs2243, %p170;
	bra.uni 	$L__BB1_745;
$L__BB1_743:
	// begin inline asm
	{mul.f16 %rs12620,%rs950,%rs892;
}
	// end inline asm
	bra.uni 	$L__BB1_745;
$L__BB1_744:
	setp.eq.s16 	%p173, %rs951, 0;
	and.b16  	%rs2247, %rs892, 32767;
	setp.eq.s16 	%p174, %rs2247, 0;
	and.b16  	%rs2248, %rs892, 1024;
	setp.eq.s16 	%p175, %rs2248, 0;
	and.b16  	%rs2249, %rs892, 1792;
	setp.eq.s16 	%p176, %rs2249, 256;
	setp.eq.s16 	%p177, %rs2249, 768;
	xor.b16  	%rs2250, %rs892, %rs950;
	selp.b16 	%rs2251, 512, 0, %p177;
	selp.b16 	%rs2252, %rs2251, %rs2247, %p175;
	and.b16  	%rs2253, %rs2250, -32768;
	add.s16 	%rs2254, %rs2252, %rs951;
	setp.lt.u16 	%p178, %rs2254, 970;
	selp.b16 	%rs2256, 31798, 54, %p176;
	add.s16 	%rs2257, %rs2256, %rs2254;
	and.b16  	%rs2258, %rs2257, 32767;
	selp.b16 	%rs2259, 0, %rs2258, %p178;
	selp.b16 	%rs2260, %rs2259, %rs2258, %p176;
	or.b16  	%rs2261, %rs2260, %rs2253;
	selp.b16 	%rs2262, 0, %rs2261, %p174;
	selp.b16 	%rs12620, 0, %rs2262, %p173;
$L__BB1_745:
	// begin inline asm
	{add.f16 %rs12623,%rs12620,%rs12847;
}
	// end inline asm
	setp.eq.s16 	%p179, %rs1858, 0;
	@%p179 bra 	$L__BB1_748;
	setp.ne.s16 	%p180, %rs1858, 1;
	@%p180 bra 	$L__BB1_749;
	setp.eq.s16 	%p181, %rs951, 0;
	and.b16  	%rs2267, %rs899, 32767;
	setp.eq.s16 	%p182, %rs2267, 0;
	and.b16  	%rs2268, %rs899, 3072;
	setp.eq.s16 	%p183, %rs2268, 0;
	xor.b16  	%rs2269, %rs899, %rs950;
	and.b16  	%rs2270, %rs2269, -32768;
	selp.b16 	%rs2271, 0, %rs2267, %p183;
	add.s16 	%rs2272, %rs2271, %rs951;
	max.u16 	%rs2273, %rs2272, 981;
	add.s16 	%rs2274, %rs2273, -981;
	and.b16  	%rs2275, %rs2274, 32767;
	or.b16  	%rs2276, %rs2275, %rs2270;
	selp.b16 	%rs2277, 0, %rs2276, %p182;
	selp.b16 	%rs12621, 0, %rs2277, %p181;
	bra.uni 	$L__BB1_750;
$L__BB1_748:
	// begin inline asm
	{mul.f16 %rs12621,%rs950,%rs899;
}
	// end inline asm
	bra.uni 	$L__BB1_750;
$L__BB1_749:
	setp.eq.s16 	%p184, %rs951, 0;
	and.b16  	%rs2281, %rs899, 32767;
	setp.eq.s16 	%p185, %rs2281, 0;
	and.b16  	%rs2282, %rs899, 1024;
	setp.eq.s16 	%p186, %rs2282, 0;
	and.b16  	%rs2283, %rs899, 1792;
	setp.eq.s16 	%p187, %rs2283, 256;
	setp.eq.s16 	%p188, %rs2283, 768;
	xor.b16  	%rs2284, %rs899, %rs950;
	selp.b16 	%rs2285, 512, 0, %p188;
	selp.b16 	%rs2286, %rs2285, %rs2281, %p186;
	and.b16  	%rs2287, %rs2284, -32768;
	add.s16 	%rs2288, %rs2286, %rs951;
	setp.lt.u16 	%p189, %rs2288, 970;
	selp.b16 	%rs2290, 31798, 54, %p187;
	add.s16 	%rs2291, %rs2290, %rs2288;
	and.b16  	%rs2292, %rs2291, 32767;
	selp.b16 	%rs2293, 0, %rs2292, %p189;
	selp.b16 	%rs2294, %rs2293, %rs2292, %p187;
	or.b16  	%rs2295, %rs2294, %rs2287;
	selp.b16 	%rs2296, 0, %rs2295, %p185;
	selp.b16 	%rs12621, 0, %rs2296, %p184;
$L__BB1_750:
	// begin inline asm
	{add.f16 %rs12622,%rs12621,%rs12846;
}
	// end inline asm
	add.s32 	%r153, %r160, 1;
	setp.ne.s32 	%p190, %r153, 64;
	@%p190 bra 	$L__BB1_752;
	ld.shared.u16 	%rs2316, [%r17];
	and.b16  	%rs2317, %rs12637, 32767;
	setp.eq.s16 	%p191, %rs2317, 0;
	and.b16  	%rs2318, %rs2316, 32767;
	setp.eq.s16 	%p192, %rs2318, 0;
	xor.b16  	%rs2319, %rs2316, %rs12637;
	and.b16  	%rs2320, %rs2319, -32768;
	add.s16 	%rs2321, %rs2318, %rs2317;
	max.u16 	%rs2322, %rs2321, 15360;
	add.s16 	%rs2323, %rs2322, -15360;
	and.b16  	%rs2324, %rs2323, 32767;
	or.b16  	%rs2325, %rs2324, %rs2320;
	selp.b16 	%rs2326, 0, %rs2325, %p192;
	selp.b16 	%rs2300, 0, %rs2326, %p191;
	// begin inline asm
	{  cvt.f32.f16 %f548, %rs2300;}

	// end inline asm
	add.f32 	%f867, %f548, %f867;
	ld.shared.u16 	%rs2327, [%r17+2];
	and.b16  	%rs2328, %rs12636, 32767;
	setp.eq.s16 	%p193, %rs2328, 0;
	and.b16  	%rs2329, %rs2327, 32767;
	setp.eq.s16 	%p194, %rs2329, 0;
	xor.b16  	%rs2330, %rs2327, %rs12636;
	and.b16  	%rs2331, %rs2330, -32768;
	add.s16 	%rs2332, %rs2329, %rs2328;
	max.u16 	%rs2333, %rs2332, 15360;
	add.s16 	%rs2334, %rs2333, -15360;
	and.b16  	%rs2335, %rs2334, 32767;
	or.b16  	%rs2336, %rs2335, %rs2331;
	selp.b16 	%rs2337, 0, %rs2336, %p194;
	selp.b16 	%rs2301, 0, %rs2337, %p193;
	// begin inline asm
	{  cvt.f32.f16 %f549, %rs2301;}

	// end inline asm
	add.f32 	%f866, %f549, %f866;
	ld.shared.u16 	%rs2338, [%r17+4];
	and.b16  	%rs2339, %rs12635, 32767;
	setp.eq.s16 	%p195, %rs2339, 0;
	and.b16  	%rs2340, %rs2338, 32767;
	setp.eq.s16 	%p196, %rs2340, 0;
	xor.b16  	%rs2341, %rs2338, %rs12635;
	and.b16  	%rs2342, %rs2341, -32768;
	add.s16 	%rs2343, %rs2340, %rs2339;
	max.u16 	%rs2344, %rs2343, 15360;
	add.s16 	%rs2345, %rs2344, -15360;
	and.b16  	%rs2346, %rs2345, 32767;
	or.b16  	%rs2347, %rs2346, %rs2342;
	selp.b16 	%rs2348, 0, %rs2347, %p196;
	selp.b16 	%rs2302, 0, %rs2348, %p195;
	// begin inline asm
	{  cvt.f32.f16 %f550, %rs2302;}

	// end inline asm
	add.f32 	%f865, %f550, %f865;
	ld.shared.u16 	%rs2349, [%r17+6];
	and.b16  	%rs2350, %rs12634, 32767;
	setp.eq.s16 	%p197, %rs2350, 0;
	and.b16  	%rs2351, %rs2349, 32767;
	setp.eq.s16 	%p198, %rs2351, 0;
	xor.b16  	%rs2352, %rs2349, %rs12634;
	and.b16  	%rs2353, %rs2352, -32768;
	add.s16 	%rs2354, %rs2351, %rs2350;
	max.u16 	%rs2355, %rs2354, 15360;
	add.s16 	%rs2356, %rs2355, -15360;
	and.b16  	%rs2357, %rs2356, 32767;
	or.b16  	%rs2358, %rs2357, %rs2353;
	selp.b16 	%rs2359, 0, %rs2358, %p198;
	selp.b16 	%rs2303, 0, %rs2359, %p197;
	// begin inline asm
	{  cvt.f32.f16 %f551, %rs2303;}

	// end inline asm
	add.f32 	%f864, %f551, %f864;
	and.b16  	%rs2360, %rs12633, 32767;
	setp.eq.s16 	%p199, %rs2360, 0;
	xor.b16  	%rs2361, %rs2316, %rs12633;
	and.b16  	%rs2362, %rs2361, -32768;
	add.s16 	%rs2363, %rs2318, %rs2360;
	max.u16 	%rs2364, %rs2363, 15360;
	add.s16 	%rs2365, %rs2364, -15360;
	and.b16  	%rs2366, %rs2365, 32767;
	or.b16  	%rs2367, %rs2366, %rs2362;
	selp.b16 	%rs2368, 0, %rs2367, %p192;
	selp.b16 	%rs2304, 0, %rs2368, %p199;
	// begin inline asm
	{  cvt.f32.f16 %f552, %rs2304;}

	// end inline asm
	add.f32 	%f863, %f552, %f863;
	and.b16  	%rs2369, %rs12632, 32767;
	setp.eq.s16 	%p200, %rs2369, 0;
	xor.b16  	%rs2370, %rs2327, %rs12632;
	and.b16  	%rs2371, %rs2370, -32768;
	add.s16 	%rs2372, %rs2329, %rs2369;
	max.u16 	%rs2373, %rs2372, 15360;
	add.s16 	%rs2374, %rs2373, -15360;
	and.b16  	%rs2375, %rs2374, 32767;
	or.b16  	%rs2376, %rs2375, %rs2371;
	selp.b16 	%rs2377, 0, %rs2376, %p194;
	selp.b16 	%rs2305, 0, %rs2377, %p200;
	// begin inline asm
	{  cvt.f32.f16 %f553, %rs2305;}

	// end inline asm
	add.f32 	%f862, %f553, %f862;
	and.b16  	%rs2378, %rs12631, 32767;
	setp.eq.s16 	%p201, %rs2378, 0;
	xor.b16  	%rs2379, %rs2338, %rs12631;
	and.b16  	%rs2380, %rs2379, -32768;
	add.s16 	%rs2381, %rs2340, %rs2378;
	max.u16 	%rs2382, %rs2381, 15360;
	add.s16 	%rs2383, %rs2382, -15360;
	and.b16  	%rs2384, %rs2383, 32767;
	or.b16  	%rs2385, %rs2384, %rs2380;
	selp.b16 	%rs2386, 0, %rs2385, %p196;
	selp.b16 	%rs2306, 0, %rs2386, %p201;
	// begin inline asm
	{  cvt.f32.f16 %f554, %rs2306;}

	// end inline asm
	add.f32 	%f861, %f554, %f861;
	and.b16  	%rs2387, %rs12630, 32767;
	setp.eq.s16 	%p202, %rs2387, 0;
	xor.b16  	%rs2388, %rs2349, %rs12630;
	and.b16  	%rs2389, %rs2388, -32768;
	add.s16 	%rs2390, %rs2351, %rs2387;
	max.u16 	%rs2391, %rs2390, 15360;
	add.s16 	%rs2392, %rs2391, -15360;
	and.b16  	%rs2393, %rs2392, 32767;
	or.b16  	%rs2394, %rs2393, %rs2389;
	selp.b16 	%rs2395, 0, %rs2394, %p198;
	selp.b16 	%rs2307, 0, %rs2395, %p202;
	// begin inline asm
	{  cvt.f32.f16 %f555, %rs2307;}

	// end inline asm
	add.f32 	%f860, %f555, %f860;
	and.b16  	%rs2396, %rs12629, 32767;
	setp.eq.s16 	%p203, %rs2396, 0;
	xor.b16  	%rs2397, %rs2316, %rs12629;
	and.b16  	%rs2398, %rs2397, -32768;
	add.s16 	%rs2399, %rs2318, %rs2396;
	max.u16 	%rs2400, %rs2399, 15360;
	add.s16 	%rs2401, %rs2400, -15360;
	and.b16  	%rs2402, %rs2401, 32767;
	or.b16  	%rs2403, %rs2402, %rs2398;
	selp.b16 	%rs2404, 0, %rs2403, %p192;
	selp.b16 	%rs2308, 0, %rs2404, %p203;
	// begin inline asm
	{  cvt.f32.f16 %f556, %rs2308;}

	// end inline asm
	add.f32 	%f859, %f556, %f859;
	and.b16  	%rs2405, %rs12628, 32767;
	setp.eq.s16 	%p204, %rs2405, 0;
	xor.b16  	%rs2406, %rs2327, %rs12628;
	and.b16  	%rs2407, %rs2406, -32768;
	add.s16 	%rs2408, %rs2329, %rs2405;
	max.u16 	%rs2409, %rs2408, 15360;
	add.s16 	%rs2410, %rs2409, -15360;
	and.b16  	%rs2411, %rs2410, 32767;
	or.b16  	%rs2412, %rs2411, %rs2407;
	selp.b16 	%rs2413, 0, %rs2412, %p194;
	selp.b16 	%rs2309, 0, %rs2413, %p204;
	// begin inline asm
	{  cvt.f32.f16 %f557, %rs2309;}

	// end inline asm
	add.f32 	%f858, %f557, %f858;
	and.b16  	%rs2414, %rs12627, 32767;
	setp.eq.s16 	%p205, %rs2414, 0;
	xor.b16  	%rs2415, %rs2338, %rs12627;
	and.b16  	%rs2416, %rs2415, -32768;
	add.s16 	%rs2417, %rs2340, %rs2414;
	max.u16 	%rs2418, %rs2417, 15360;
	add.s16 	%rs2419, %rs2418, -15360;
	and.b16  	%rs2420, %rs2419, 32767;
	or.b16  	%rs2421, %rs2420, %rs2416;
	selp.b16 	%rs2422, 0, %rs2421, %p196;
	selp.b16 	%rs2310, 0, %rs2422, %p205;
	// begin inline asm
	{  cvt.f32.f16 %f558, %rs2310;}

	// end inline asm
	add.f32 	%f857, %f558, %f857;
	and.b16  	%rs2423, %rs12626, 32767;
	setp.eq.s16 	%p206, %rs2423, 0;
	xor.b16  	%rs2424, %rs2349, %rs12626;
	and.b16  	%rs2425, %rs2424, -32768;
	add.s16 	%rs2426, %rs2351, %rs2423;
	max.u16 	%rs2427, %rs2426, 15360;
	add.s16 	%rs2428, %rs2427, -15360;
	and.b16  	%rs2429, %rs2428, 32767;
	or.b16  	%rs2430, %rs2429, %rs2425;
	selp.b16 	%rs2431, 0, %rs2430, %p198;
	selp.b16 	%rs2311, 0, %rs2431, %p206;
	// begin inline asm
	{  cvt.f32.f16 %f559, %rs2311;}

	// end inline asm
	add.f32 	%f856, %f559, %f856;
	and.b16  	%rs2432, %rs12625, 32767;
	setp.eq.s16 	%p207, %rs2432, 0;
	xor.b16  	%rs2433, %rs2316, %rs12625;
	and.b16  	%rs2434, %rs2433, -32768;
	add.s16 	%rs2435, %rs2318, %rs2432;
	max.u16 	%rs2436, %rs2435, 15360;
	add.s16 	%rs2437, %rs2436, -15360;
	and.b16  	%rs2438, %rs2437, 32767;
	or.b16  	%rs2439, %rs2438, %rs2434;
	selp.b16 	%rs2440, 0, %rs2439, %p192;
	selp.b16 	%rs2312, 0, %rs2440, %p207;
	// begin inline asm
	{  cvt.f32.f16 %f560, %rs2312;}

	// end inline asm
	add.f32 	%f855, %f560, %f855;
	and.b16  	%rs2441, %rs12624, 32767;
	setp.eq.s16 	%p208, %rs2441, 0;
	xor.b16  	%rs2442, %rs2327, %rs12624;
	and.b16  	%rs2443, %rs2442, -32768;
	add.s16 	%rs2444, %rs2329, %rs2441;
	max.u16 	%rs2445, %rs2444, 15360;
	add.s16 	%rs2446, %rs2445, -15360;
	and.b16  	%rs2447, %rs2446, 32767;
	or.b16  	%rs2448, %rs2447, %rs2443;
	selp.b16 	%rs2449, 0, %rs2448, %p194;
	selp.b16 	%rs2313, 0, %rs2449, %p208;
	// begin inline asm
	{  cvt.f32.f16 %f561, %rs2313;}

	// end inline asm
	add.f32 	%f854, %f561, %f854;
	and.b16  	%rs2450, %rs12623, 32767;
	setp.eq.s16 	%p209, %rs2450, 0;
	xor.b16  	%rs2451, %rs2338, %rs12623;
	and.b16  	%rs2452, %rs2451, -32768;
	add.s16 	%rs2453, %rs2340, %rs2450;
	max.u16 	%rs2454, %rs2453, 15360;
	add.s16 	%rs2455, %rs2454, -15360;
	and.b16  	%rs2456, %rs2455, 32767;
	or.b16  	%rs2457, %rs2456, %rs2452;
	selp.b16 	%rs2458, 0, %rs2457, %p196;
	selp.b16 	%rs2314, 0, %rs2458, %p209;
	// begin inline asm
	{  cvt.f32.f16 %f562, %rs2314;}

	// end inline asm
	add.f32 	%f853, %f562, %f853;
	and.b16  	%rs2459, %rs12622, 32767;
	setp.eq.s16 	%p210, %rs2459, 0;
	xor.b16  	%rs2460, %rs2349, %rs12622;
	and.b16  	%rs2461, %rs2460, -32768;
	add.s16 	%rs2462, %rs2351, %rs2459;
	max.u16 	%rs2463, %rs2462, 15360;
	add.s16 	%rs2464, %rs2463, -15360;
	and.b16  	%rs2465, %rs2464, 32767;
	or.b16  	%rs2466, %rs2465, %rs2461;
	selp.b16 	%rs2467, 0, %rs2466, %p198;
	selp.b16 	%rs2315, 0, %rs2467, %p210;
	// begin inline asm
	{  cvt.f32.f16 %f563, %rs2315;}

	// end inline asm
	add.f32 	%f852, %f563, %f852;
	mov.b32 	%r153, 0;
	mov.u16 	%rs12622, %rs1749;
	mov.u16 	%rs12623, %rs1749;
	mov.u16 	%rs12624, %rs1749;
	mov.u16 	%rs12625, %rs1749;
	mov.u16 	%rs12626, %rs1749;
	mov.u16 	%rs12627, %rs1749;
	mov.u16 	%rs12628, %rs1749;
	mov.u16 	%rs12629, %rs1749;
	mov.u16 	%rs12630, %rs1749;
	mov.u16 	%rs12631, %rs1749;
	mov.u16 	%rs12632, %rs1749;
	mov.u16 	%rs12633, %rs1749;
	mov.u16 	%rs12634, %rs1749;
	mov.u16 	%rs12635, %rs1749;
	mov.u16 	%rs12636, %rs1749;
	mov.u16 	%rs12637, %rs1749;
$L__BB1_752:
	ld.shared.u16 	%rs988, [%r14+2];
	and.b16  	%rs989, %rs988, 32767;
	ld.shared.u16 	%rs990, [%r15+128];
	setp.eq.s16 	%p211, %rs1756, 0;
	@%p211 bra 	$L__BB1_755;
	setp.ne.s16 	%p212, %rs1756, 1;
	@%p212 bra 	$L__BB1_756;
	setp.eq.s16 	%p213, %rs989, 0;
	and.b16  	%rs2469, %rs990, 32767;
	setp.eq.s16 	%p214, %rs2469, 0;
	and.b16  	%rs2470, %rs990, 3072;
	setp.eq.s16 	%p215, %rs2470, 0;
	xor.b16  	%rs2471, %rs990, %rs988;
	and.b16  	%rs2472, %rs2471, -32768;
	selp.b16 	%rs2473, 0, %rs2469, %p215;
	add.s16 	%rs2474, %rs2473, %rs989;
	max.u16 	%rs2475, %rs2474, 981;
	add.s16 	%rs2476, %rs2475, -981;
	and.b16  	%rs2477, %rs2476, 32767;
	or.b16  	%rs2478, %rs2477, %rs2472;
	selp.b16 	%rs2479, 0, %rs2478, %p214;
	selp.b16 	%rs12638, 0, %rs2479, %p213;
	bra.uni 	$L__BB1_757;
$L__BB1_755:
	// begin inline asm
	{mul.f16 %rs12638,%rs988,%rs990;
}
	// end inline asm
	bra.uni 	$L__BB1_757;
$L__BB1_756:
	setp.eq.s16 	%p216, %rs989, 0;
	and.b16  	%rs2483, %rs990, 32767;
	setp.eq.s16 	%p217, %rs2483, 0;
	and.b16  	%rs2484, %rs990, 1024;
	setp.eq.s16 	%p218, %rs2484, 0;
	and.b16  	%rs2485, %rs990, 1792;
	setp.eq.s16 	%p219, %rs2485, 256;
	setp.eq.s16 	%p220, %rs2485, 768;
	xor.b16  	%rs2486, %rs990, %rs988;
	selp.b16 	%rs2487, 512, 0, %p220;
	selp.b16 	%rs2488, %rs2487, %rs2483, %p218;
	and.b16  	%rs2489, %rs2486, -32768;
	add.s16 	%rs2490, %rs2488, %rs989;
	setp.lt.u16 	%p221, %rs2490, 970;
	selp.b16 	%rs2492, 31798, 54, %p219;
	add.s16 	%rs2493, %rs2492, %rs2490;
	and.b16  	%rs2494, %rs2493, 32767;
	selp.b16 	%rs2495, 0, %rs2494, %p221;
	selp.b16 	%rs2496, %rs2495, %rs2494, %p219;
	or.b16  	%rs2497, %rs2496, %rs2489;
	selp.b16 	%rs2498, 0, %rs2497, %p217;
	selp.b16 	%rs12638, 0, %rs2498, %p216;
$L__BB1_757:
	// begin inline asm
	{add.f16 %rs12669,%rs12638,%rs12637;
}
	// end inline asm
	ld.shared.u16 	%rs996, [%r15+130];
	@%p157 bra 	$L__BB1_760;
	setp.ne.s16 	%p223, %rs1790, 1;
	@%p223 bra 	$L__BB1_761;
	setp.eq.s16 	%p224, %rs989, 0;
	and.b16  	%rs2503, %rs996, 32767;
	setp.eq.s16 	%p225, %rs2503, 0;
	and.b16  	%rs2504, %rs996, 3072;
	setp.eq.s16 	%p226, %rs2504, 0;
	xor.b16  	%rs2505, %rs996, %rs988;
	and.b16  	%rs2506, %rs2505, -32768;
	selp.b16 	%rs2507, 0, %rs2503, %p226;
	add.s16 	%rs2508, %rs2507, %rs989;
	max.u16 	%rs2509, %rs2508, 981;
	add.s16 	%rs2510, %rs2509, -981;
	and.b16  	%rs2511, %rs2510, 32767;
	or.b16  	%rs2512, %rs2511, %rs2506;
	selp.b16 	%rs2513, 0, %rs2512, %p225;
	selp.b16 	%rs12639, 0, %rs2513, %p224;
	bra.uni 	$L__BB1_762;
$L__BB1_760:
	// begin inline asm
	{mul.f16 %rs12639,%rs988,%rs996;
}
	// end inline asm
	bra.uni 	$L__BB1_762;
$L__BB1_761:
	setp.eq.s16 	%p227, %rs989, 0;
	and.b16  	%rs2517, %rs996, 32767;
	setp.eq.s16 	%p228, %rs2517, 0;
	and.b16  	%rs2518, %rs996, 1024;
	setp.eq.s16 	%p229, %rs2518, 0;
	and.b16  	%rs2519, %rs996, 1792;
	setp.eq.s16 	%p230, %rs2519, 256;
	setp.eq.s16 	%p231, %rs2519, 768;
	xor.b16  	%rs2520, %rs996, %rs988;
	selp.b16 	%rs2521, 512, 0, %p231;
	selp.b16 	%rs2522, %rs2521, %rs2517, %p229;
	and.b16  	%rs2523, %rs2520, -32768;
	add.s16 	%rs2524, %rs2522, %rs989;
	setp.lt.u16 	%p232, %rs2524, 970;
	selp.b16 	%rs2526, 31798, 54, %p230;
	add.s16 	%rs2527, %rs2526, %rs2524;
	and.b16  	%rs2528, %rs2527, 32767;
	selp.b16 	%rs2529, 0, %rs2528, %p232;
	selp.b16 	%rs2530, %rs2529, %rs2528, %p230;
	or.b16  	%rs2531, %rs2530, %rs2523;
	selp.b16 	%rs2532, 0, %rs2531, %p228;
	selp.b16 	%rs12639, 0, %rs2532, %p227;
$L__BB1_762:
	// begin inline asm
	{add.f16 %rs12668,%rs12639,%rs12636;
}
	// end inline asm
	ld.shared.u16 	%rs1002, [%r15+132];
	@%p168 bra 	$L__BB1_765;
	setp.ne.s16 	%p234, %rs1824, 1;
	@%p234 bra 	$L__BB1_766;
	setp.eq.s16 	%p235, %rs989, 0;
	and.b16  	%rs2537, %rs1002, 32767;
	setp.eq.s16 	%p236, %rs2537, 0;
	and.b16  	%rs2538, %rs1002, 3072;
	setp.eq.s16 	%p237, %rs2538, 0;
	xor.b16  	%rs2539, %rs1002, %rs988;
	and.b16  	%rs2540, %rs2539, -32768;
	selp.b16 	%rs2541, 0, %rs2537, %p237;
	add.s16 	%rs2542, %rs2541, %rs989;
	max.u16 	%rs2543, %rs2542, 981;
	add.s16 	%rs2544, %rs2543, -981;
	and.b16  	%rs2545, %rs2544, 32767;
	or.b16  	%rs2546, %rs2545, %rs2540;
	selp.b16 	%rs2547, 0, %rs2546, %p236;
	selp.b16 	%rs12640, 0, %rs2547, %p235;
	bra.uni 	$L__BB1_767;
$L__BB1_765:
	// begin inline asm
	{mul.f16 %rs12640,%rs988,%rs1002;
}
	// end inline asm
	bra.uni 	$L__BB1_767;
$L__BB1_766:
	setp.eq.s16 	%p238, %rs989, 0;
	and.b16  	%rs2551, %rs1002, 32767;
	setp.eq.s16 	%p239, %rs2551, 0;
	and.b16  	%rs2552, %rs1002, 1024;
	setp.eq.s16 	%p240, %rs2552, 0;
	and.b16  	%rs2553, %rs1002, 1792;
	setp.eq.s16 	%p241, %rs2553, 256;
	setp.eq.s16 	%p242, %rs2553, 768;
	xor.b16  	%rs2554, %rs1002, %rs988;
	selp.b16 	%rs2555, 512, 0, %p242;
	selp.b16 	%rs2556, %rs2555, %rs2551, %p240;
	and.b16  	%rs2557, %rs2554, -32768;
	add.s16 	%rs2558, %rs2556, %rs989;
	setp.lt.u16 	%p243, %rs2558, 970;
	selp.b16 	%rs2560, 31798, 54, %p241;
	add.s16 	%rs2561, %rs2560, %rs2558;
	and.b16  	%rs2562, %rs2561, 32767;
	selp.b16 	%rs2563, 0, %rs2562, %p243;
	selp.b16 	%rs2564, %rs2563, %rs2562, %p241;
	or.b16  	%rs2565, %rs2564, %rs2557;
	selp.b16 	%rs2566, 0, %rs2565, %p239;
	selp.b16 	%rs12640, 0, %rs2566, %p238;
$L__BB1_767:
	// begin inline asm
	{add.f16 %rs12667,%rs12640,%rs12635;
}
	// end inline asm
	ld.shared.u16 	%rs1008, [%r15+134];
	setp.eq.s16 	%p244, %rs1858, 0;
	@%p244 bra 	$L__BB1_770;
	setp.ne.s16 	%p245, %rs1858, 1;
	@%p245 bra 	$L__BB1_771;
	setp.eq.s16 	%p246, %rs989, 0;
	and.b16  	%rs2571, %rs1008, 32767;
	setp.eq.s16 	%p247, %rs2571, 0;
	and.b16  	%rs2572, %rs1008, 3072;
	setp.eq.s16 	%p248, %rs2572, 0;
	xor.b16  	%rs2573, %rs1008, %rs988;
	and.b16  	%rs2574, %rs2573, -32768;
	selp.b16 	%rs2575, 0, %rs2571, %p248;
	add.s16 	%rs2576, %rs2575, %rs989;
	max.u16 	%rs2577, %rs2576, 981;
	add.s16 	%rs2578, %rs2577, -981;
	and.b16  	%rs2579, %rs2578, 32767;
	or.b16  	%rs2580, %rs2579, %rs2574;
	selp.b16 	%rs2581, 0, %rs2580, %p247;
	selp.b16 	%rs12641, 0, %rs2581, %p246;
	bra.uni 	$L__BB1_772;
$L__BB1_770:
	// begin inline asm
	{mul.f16 %rs12641,%rs988,%rs1008;
}
	// end inline asm
	bra.uni 	$L__BB1_772;
$L__BB1_771:
	setp.eq.s16 	%p249, %rs989, 0;
	and.b16  	%rs2585, %rs1008, 32767;
	setp.eq.s16 	%p250, %rs2585, 0;
	and.b16  	%rs2586, %rs1008, 1024;
	setp.eq.s16 	%p251, %rs2586, 0;
	and.b16  	%rs2587, %rs1008, 1792;
	setp.eq.s16 	%p252, %rs2587, 256;
	setp.eq.s16 	%p253, %rs2587, 768;
	xor.b16  	%rs2588, %rs1008, %rs988;
	selp.b16 	%rs2589, 512, 0, %p253;
	selp.b16 	%rs2590, %rs2589, %rs2585, %p251;
	and.b16  	%rs2591, %rs2588, -32768;
	add.s16 	%rs2592, %rs2590, %rs989;
	setp.lt.u16 	%p254, %rs2592, 970;
	selp.b16 	%rs2594, 31798, 54, %p252;
	add.s16 	%rs2595, %rs2594, %rs2592;
	and.b16  	%rs2596, %rs2595, 32767;
	selp.b16 	%rs2597, 0, %rs2596, %p254;
	selp.b16 	%rs2598, %rs2597, %rs2596, %p252;
	or.b16  	%rs2599, %rs2598, %rs2591;
	selp.b16 	%rs2600, 0, %rs2599, %p250;
	selp.b16 	%rs12641, 0, %rs2600, %p249;
$L__BB1_772:
	// begin inline asm
	{add.f16 %rs12666,%rs12641,%rs12634;
}
	// end inline asm
	ld.shared.u16 	%rs1014, [%r14+18];
	and.b16  	%rs1015, %rs1014, 32767;
	setp.eq.s16 	%p255, %rs1756, 0;
	@%p255 bra 	$L__BB1_775;
	setp.ne.s16 	%p256, %rs1756, 1;
	@%p256 bra 	$L__BB1_776;
	setp.eq.s16 	%p257, %rs1015, 0;
	and.b16  	%rs2605, %rs990, 32767;
	setp.eq.s16 	%p258, %rs2605, 0;
	and.b16  	%rs2606, %rs990, 3072;
	setp.eq.s16 	%p259, %rs2606, 0;
	xor.b16  	%rs2607, %rs990, %rs1014;
	and.b16  	%rs2608, %rs2607, -32768;
	selp.b16 	%rs2609, 0, %rs2605, %p259;
	add.s16 	%rs2610, %rs2609, %rs1015;
	max.u16 	%rs2611, %rs2610, 981;
	add.s16 	%rs2612, %rs2611, -981;
	and.b16  	%rs2613, %rs2612, 32767;
	or.b16  	%rs2614, %rs2613, %rs2608;
	selp.b16 	%rs2615, 0, %rs2614, %p258;
	selp.b16 	%rs12642, 0, %rs2615, %p257;
	bra.uni 	$L__BB1_777;
$L__BB1_775:
	// begin inline asm
	{mul.f16 %rs12642,%rs1014,%rs990;
}
	// end inline asm
	bra.uni 	$L__BB1_777;
$L__BB1_776:
	setp.eq.s16 	%p260, %rs1015, 0;
	and.b16  	%rs2619, %rs990, 32767;
	setp.eq.s16 	%p261, %rs2619, 0;
	and.b16  	%rs2620, %rs990, 1024;
	setp.eq.s16 	%p262, %rs2620, 0;
	and.b16  	%rs2621, %rs990, 1792;
	setp.eq.s16 	%p263, %rs2621, 256;
	setp.eq.s16 	%p264, %rs2621, 768;
	xor.b16  	%rs2622, %rs990, %rs1014;
	selp.b16 	%rs2623, 512, 0, %p264;
	selp.b16 	%rs2624, %rs2623, %rs2619, %p262;
	and.b16  	%rs2625, %rs2622, -32768;
	add.s16 	%rs2626, %rs2624, %rs1015;
	setp.lt.u16 	%p265, %rs2626, 970;
	selp.b16 	%rs2628, 31798, 54, %p263;
	add.s16 	%rs2629, %rs2628, %rs2626;
	and.b16  	%rs2630, %rs2629, 32767;
	selp.b16 	%rs2631, 0, %rs2630, %p265;
	selp.b16 	%rs2632, %rs2631, %rs2630, %p263;
	or.b16  	%rs2633, %rs2632, %rs2625;
	selp.b16 	%rs2634, 0, %rs2633, %p261;
	selp.b16 	%rs12642, 0, %rs2634, %p260;
$L__BB1_777:
	// begin inline asm
	{add.f16 %rs12665,%rs12642,%rs12633;
}
	// end inline asm
	setp.eq.s16 	%p266, %rs1790, 0;
	@%p266 bra 	$L__BB1_780;
	setp.ne.s16 	%p267, %rs1790, 1;
	@%p267 bra 	$L__BB1_781;
	setp.eq.s16 	%p268, %rs1015, 0;
	and.b16  	%rs2639, %rs996, 32767;
	setp.eq.s16 	%p269, %rs2639, 0;
	and.b16  	%rs2640, %rs996, 3072;
	setp.eq.s16 	%p270, %rs2640, 0;
	xor.b16  	%rs2641, %rs996, %rs1014;
	and.b16  	%rs2642, %rs2641, -32768;
	selp.b16 	%rs2643, 0, %rs2639, %p270;
	add.s16 	%rs2644, %rs2643, %rs1015;
	max.u16 	%rs2645, %rs2644, 981;
	add.s16 	%rs2646, %rs2645, -981;
	and.b16  	%rs2647, %rs2646, 32767;
	or.b16  	%rs2648, %rs2647, %rs2642;
	selp.b16 	%rs2649, 0, %rs2648, %p269;
	selp.b16 	%rs12643, 0, %rs2649, %p268;
	bra.uni 	$L__BB1_782;
$L__BB1_780:
	// begin inline asm
	{mul.f16 %rs12643,%rs1014,%rs996;
}
	// end inline asm
	bra.uni 	$L__BB1_782;
$L__BB1_781:
	setp.eq.s16 	%p271, %rs1015, 0;
	and.b16  	%rs2653, %rs996, 32767;
	setp.eq.s16 	%p272, %rs2653, 0;
	and.b16  	%rs2654, %rs996, 1024;
	setp.eq.s16 	%p273, %rs2654, 0;
	and.b16  	%rs2655, %rs996, 1792;
	setp.eq.s16 	%p274, %rs2655, 256;
	setp.eq.s16 	%p275, %rs2655, 768;
	xor.b16  	%rs2656, %rs996, %rs1014;
	selp.b16 	%rs2657, 512, 0, %p275;
	selp.b16 	%rs2658, %rs2657, %rs2653, %p273;
	and.b16  	%rs2659, %rs2656, -32768;
	add.s16 	%rs2660, %rs2658, %rs1015;
	setp.lt.u16 	%p276, %rs2660, 970;
	selp.b16 	%rs2662, 31798, 54, %p274;
	add.s16 	%rs2663, %rs2662, %rs2660;
	and.b16  	%rs2664, %rs2663, 32767;
	selp.b16 	%rs2665, 0, %rs2664, %p276;
	selp.b16 	%rs2666, %rs2665, %rs2664, %p274;
	or.b16  	%rs2667, %rs2666, %rs2659;
	selp.b16 	%rs2668, 0, %rs2667, %p272;
	selp.b16 	%rs12643, 0, %rs2668, %p271;
$L__BB1_782:
	// begin inline asm
	{add.f16 %rs12664,%rs12643,%rs12632;
}
	// end inline asm
	setp.eq.s16 	%p277, %rs1824, 0;
	@%p277 bra 	$L__BB1_785;
	setp.ne.s16 	%p278, %rs1824, 1;
	@%p278 bra 	$L__BB1_786;
	setp.eq.s16 	%p279, %rs1015, 0;
	and.b16  	%rs2673, %rs1002, 32767;
	setp.eq.s16 	%p280, %rs2673, 0;
	and.b16  	%rs2674, %rs1002, 3072;
	setp.eq.s16 	%p281, %rs2674, 0;
	xor.b16  	%rs2675, %rs1002, %rs1014;
	and.b16  	%rs2676, %rs2675, -32768;
	selp.b16 	%rs2677, 0, %rs2673, %p281;
	add.s16 	%rs2678, %rs2677, %rs1015;
	max.u16 	%rs2679, %rs2678, 981;
	add.s16 	%rs2680, %rs2679, -981;
	and.b16  	%rs2681, %rs2680, 32767;
	or.b16  	%rs2682, %rs2681, %rs2676;
	selp.b16 	%rs2683, 0, %rs2682, %p280;
	selp.b16 	%rs12644, 0, %rs2683, %p279;
	bra.uni 	$L__BB1_787;
$L__BB1_785:
	// begin inline asm
	{mul.f16 %rs12644,%rs1014,%rs1002;
}
	// end inline asm
	bra.uni 	$L__BB1_787;
$L__BB1_786:
	setp.eq.s16 	%p282, %rs1015, 0;
	and.b16  	%rs2687, %rs1002, 32767;
	setp.eq.s16 	%p283, %rs2687, 0;
	and.b16  	%rs2688, %rs1002, 1024;
	setp.eq.s16 	%p284, %rs2688, 0;
	and.b16  	%rs2689, %rs1002, 1792;
	setp.eq.s16 	%p285, %rs2689, 256;
	setp.eq.s16 	%p286, %rs2689, 768;
	xor.b16  	%rs2690, %rs1002, %rs1014;
	selp.b16 	%rs2691, 512, 0, %p286;
	selp.b16 	%rs2692, %rs2691, %rs2687, %p284;
	and.b16  	%rs2693, %rs2690, -32768;
	add.s16 	%rs2694, %rs2692, %rs1015;
	setp.lt.u16 	%p287, %rs2694, 970;
	selp.b16 	%rs2696, 31798, 54, %p285;
	add.s16 	%rs2697, %rs2696, %rs2694;
	and.b16  	%rs2698, %rs2697, 32767;
	selp.b16 	%rs2699, 0, %rs2698, %p287;
	selp.b16 	%rs2700, %rs2699, %rs2698, %p285;
	or.b16  	%rs2701, %rs2700, %rs2693;
	selp.b16 	%rs2702, 0, %rs2701, %p283;
	selp.b16 	%rs12644, 0, %rs2702, %p282;
$L__BB1_787:
	// begin inline asm
	{add.f16 %rs12663,%rs12644,%rs12631;
}
	// end inline asm
	@%p244 bra 	$L__BB1_790;
	setp.ne.s16 	%p289, %rs1858, 1;
	@%p289 bra 	$L__BB1_791;
	setp.eq.s16 	%p290, %rs1015, 0;
	and.b16  	%rs2707, %rs1008, 32767;
	setp.eq.s16 	%p291, %rs2707, 0;
	and.b16  	%rs2708, %rs1008, 3072;
	setp.eq.s16 	%p292, %rs2708, 0;
	xor.b16  	%rs2709, %rs1008, %rs1014;
	and.b16  	%rs2710, %rs2709, -32768;
	selp.b16 	%rs2711, 0, %rs2707, %p292;
	add.s16 	%rs2712, %rs2711, %rs1015;
	max.u16 	%rs2713, %rs2712, 981;
	add.s16 	%rs2714, %rs2713, -981;
	and.b16  	%rs2715, %rs2714, 32767;
	or.b16  	%rs2716, %rs2715, %rs2710;
	selp.b16 	%rs2717, 0, %rs2716, %p291;
	selp.b16 	%rs12645, 0, %rs2717, %p290;
	bra.uni 	$L__BB1_792;
$L__BB1_790:
	// begin inline asm
	{mul.f16 %rs12645,%rs1014,%rs1008;
}
	// end inline asm
	bra.uni 	$L__BB1_792;
$L__BB1_791:
	setp.eq.s16 	%p293, %rs1015, 0;
	and.b16  	%rs2721, %rs1008, 32767;
	setp.eq.s16 	%p294, %rs2721, 0;
	and.b16  	%rs2722, %rs1008, 1024;
	setp.eq.s16 	%p295, %rs2722, 0;
	and.b16  	%rs2723, %rs1008, 1792;
	setp.eq.s16 	%p296, %rs2723, 256;
	setp.eq.s16 	%p297, %rs2723, 768;
	xor.b16  	%rs2724, %rs1008, %rs1014;
	selp.b16 	%rs2725, 512, 0, %p297;
	selp.b16 	%rs2726, %rs2725, %rs2721, %p295;
	and.b16  	%rs2727, %rs2724, -32768;
	add.s16 	%rs2728, %rs2726, %rs1015;
	setp.lt.u16 	%p298, %rs2728, 970;
	selp.b16 	%rs2730, 31798, 54, %p296;
	add.s16 	%rs2731, %rs2730, %rs2728;
	and.b16  	%rs2732, %rs2731, 32767;
	selp.b16 	%rs2733, 0, %rs2732, %p298;
	selp.b16 	%rs2734, %rs2733, %rs2732, %p296;
	or.b16  	%rs2735, %rs2734, %rs2727;
	selp.b16 	%rs2736, 0, %rs2735, %p294;
	selp.b16 	%rs12645, 0, %rs2736, %p293;
$L__BB1_792:
	// begin inline asm
	{add.f16 %rs12662,%rs12645,%rs12630;
}
	// end inline asm
	ld.shared.u16 	%rs1036, [%r14+34];
	and.b16  	%rs1037, %rs1036, 32767;
	@%p255 bra 	$L__BB1_795;
	setp.ne.s16 	%p300, %rs1756, 1;
	@%p300 bra 	$L__BB1_796;
	setp.eq.s16 	%p301, %rs1037, 0;
	and.b16  	%rs2741, %rs990, 32767;
	setp.eq.s16 	%p302, %rs2741, 0;
	and.b16  	%rs2742, %rs990, 3072;
	setp.eq.s16 	%p303, %rs2742, 0;
	xor.b16  	%rs2743, %rs990, %rs1036;
	and.b16  	%rs2744, %rs2743, -32768;
	selp.b16 	%rs2745, 0, %rs2741, %p303;
	add.s16 	%rs2746, %rs2745, %rs1037;
	max.u16 	%rs2747, %rs2746, 981;
	add.s16 	%rs2748, %rs2747, -981;
	and.b16  	%rs2749, %rs2748, 32767;
	or.b16  	%rs2750, %rs2749, %rs2744;
	selp.b16 	%rs2751, 0, %rs2750, %p302;
	selp.b16 	%rs12646, 0, %rs2751, %p301;
	bra.uni 	$L__BB1_797;
$L__BB1_795:
	// begin inline asm
	{mul.f16 %rs12646,%rs1036,%rs990;
}
	// end inline asm
	bra.uni 	$L__BB1_797;
$L__BB1_796:
	setp.eq.s16 	%p304, %rs1037, 0;
	and.b16  	%rs2755, %rs990, 32767;
	setp.eq.s16 	%p305, %rs2755, 0;
	and.b16  	%rs2756, %rs990, 1024;
	setp.eq.s16 	%p306, %rs2756, 0;
	and.b16  	%rs2757, %rs990, 1792;
	setp.eq.s16 	%p307, %rs2757, 256;
	setp.eq.s16 	%p308, %rs2757, 768;
	xor.b16  	%rs2758, %rs990, %rs1036;
	selp.b16 	%rs2759, 512, 0, %p308;
	selp.b16 	%rs2760, %rs2759, %rs2755, %p306;
	and.b16  	%rs2761, %rs2758, -32768;
	add.s16 	%rs2762, %rs2760, %rs1037;
	setp.lt.u16 	%p309, %rs2762, 970;
	selp.b16 	%rs2764, 31798, 54, %p307;
	add.s16 	%rs2765, %rs2764, %rs2762;
	and.b16  	%rs2766, %rs2765, 32767;
	selp.b16 	%rs2767, 0, %rs2766, %p309;
	selp.b16 	%rs2768, %rs2767, %rs2766, %p307;
	or.b16  	%rs2769, %rs2768, %rs2761;
	selp.b16 	%rs2770, 0, %rs2769, %p305;
	selp.b16 	%rs12646, 0, %rs2770, %p304;
$L__BB1_797:
	// begin inline asm
	{add.f16 %rs12661,%rs12646,%rs12629;
}
	// end inline asm
	setp.eq.s16 	%p310, %rs1790, 0;
	@%p310 bra 	$L__BB1_800;
	setp.ne.s16 	%p311, %rs1790, 1;
	@%p311 bra 	$L__BB1_801;
	setp.eq.s16 	%p312, %rs1037, 0;
	and.b16  	%rs2775, %rs996, 32767;
	setp.eq.s16 	%p313, %rs2775, 0;
	and.b16  	%rs2776, %rs996, 3072;
	setp.eq.s16 	%p314, %rs2776, 0;
	xor.b16  	%rs2777, %rs996, %rs1036;
	and.b16  	%rs2778, %rs2777, -32768;
	selp.b16 	%rs2779, 0, %rs2775, %p314;
	add.s16 	%rs2780, %rs2779, %rs1037;
	max.u16 	%rs2781, %rs2780, 981;
	add.s16 	%rs2782, %rs2781, -981;
	and.b16  	%rs2783, %rs2782, 32767;
	or.b16  	%rs2784, %rs2783, %rs2778;
	selp.b16 	%rs2785, 0, %rs2784, %p313;
	selp.b16 	%rs12647, 0, %rs2785, %p312;
	bra.uni 	$L__BB1_802;
$L__BB1_800:
	// begin inline asm
	{mul.f16 %rs12647,%rs1036,%rs996;
}
	// end inline asm
	bra.uni 	$L__BB1_802;
$L__BB1_801:
	setp.eq.s16 	%p315, %rs1037, 0;
	and.b16  	%rs2789, %rs996, 32767;
	setp.eq.s16 	%p316, %rs2789, 0;
	and.b16  	%rs2790, %rs996, 1024;
	setp.eq.s16 	%p317, %rs2790, 0;
	and.b16  	%rs2791, %rs996, 1792;
	setp.eq.s16 	%p318, %rs2791, 256;
	setp.eq.s16 	%p319, %rs2791, 768;
	xor.b16  	%rs2792, %rs996, %rs1036;
	selp.b16 	%rs2793, 512, 0, %p319;
	selp.b16 	%rs2794, %rs2793, %rs2789, %p317;
	and.b16  	%rs2795, %rs2792, -32768;
	add.s16 	%rs2796, %rs2794, %rs1037;
	setp.lt.u16 	%p320, %rs2796, 970;
	selp.b16 	%rs2798, 31798, 54, %p318;
	add.s16 	%rs2799, %rs2798, %rs2796;
	and.b16  	%rs2800, %rs2799, 32767;
	selp.b16 	%rs2801, 0, %rs2800, %p320;
	selp.b16 	%rs2802, %rs2801, %rs2800, %p318;
	or.b16  	%rs2803, %rs2802, %rs2795;
	selp.b16 	%rs2804, 0, %rs2803, %p316;
	selp.b16 	%rs12647, 0, %rs2804, %p315;
$L__BB1_802:
	// begin inline asm
	{add.f16 %rs12660,%rs12647,%rs12628;
}
	// end inline asm
	setp.eq.s16 	%p321, %rs1824, 0;
	@%p321 bra 	$L__BB1_805;
	setp.ne.s16 	%p322, %rs1824, 1;
	@%p322 bra 	$L__BB1_806;
	setp.eq.s16 	%p323, %rs1037, 0;
	and.b16  	%rs2809, %rs1002, 32767;
	setp.eq.s16 	%p324, %rs2809, 0;
	and.b16  	%rs2810, %rs1002, 3072;
	setp.eq.s16 	%p325, %rs2810, 0;
	xor.b16  	%rs2811, %rs1002, %rs1036;
	and.b16  	%rs2812, %rs2811, -32768;
	selp.b16 	%rs2813, 0, %rs2809, %p325;
	add.s16 	%rs2814, %rs2813, %rs1037;
	max.u16 	%rs2815, %rs2814, 981;
	add.s16 	%rs2816, %rs2815, -981;
	and.b16  	%rs2817, %rs2816, 32767;
	or.b16  	%rs2818, %rs2817, %rs2812;
	selp.b16 	%rs2819, 0, %rs2818, %p324;
	selp.b16 	%rs12648, 0, %rs2819, %p323;
	bra.uni 	$L__BB1_807;
$L__BB1_805:
	// begin inline asm
	{mul.f16 %rs12648,%rs1036,%rs1002;
}
	// end inline asm
	bra.uni 	$L__BB1_807;
$L__BB1_806:
	setp.eq.s16 	%p326, %rs1037, 0;
	and.b16  	%rs2823, %rs1002, 32767;
	setp.eq.s16 	%p327, %rs2823, 0;
	and.b16  	%rs2824, %rs1002, 1024;
	setp.eq.s16 	%p328, %rs2824, 0;
	and.b16  	%rs2825, %rs1002, 1792;
	setp.eq.s16 	%p329, %rs2825, 256;
	setp.eq.s16 	%p330, %rs2825, 768;
	xor.b16  	%rs2826, %rs1002, %rs1036;
	selp.b16 	%rs2827, 512, 0, %p330;
	selp.b16 	%rs2828, %rs2827, %rs2823, %p328;
	and.b16  	%rs2829, %rs2826, -32768;
	add.s16 	%rs2830, %rs2828, %rs1037;
	setp.lt.u16 	%p331, %rs2830, 970;
	selp.b16 	%rs2832, 31798, 54, %p329;
	add.s16 	%rs2833, %rs2832, %rs2830;
	and.b16  	%rs2834, %rs2833, 32767;
	selp.b16 	%rs2835, 0, %rs2834, %p331;
	selp.b16 	%rs2836, %rs2835, %rs2834, %p329;
	or.b16  	%rs2837, %rs2836, %rs2829;
	selp.b16 	%rs2838, 0, %rs2837, %p327;
	selp.b16 	%rs12648, 0, %rs2838, %p326;
$L__BB1_807:
	// begin inline asm
	{add.f16 %rs12659,%rs12648,%rs12627;
}
	// end inline asm
	setp.eq.s16 	%p332, %rs1858, 0;
	@%p332 bra 	$L__BB1_810;
	setp.ne.s16 	%p333, %rs1858, 1;
	@%p333 bra 	$L__BB1_811;
	setp.eq.s16 	%p334, %rs1037, 0;
	and.b16  	%rs2843, %rs1008, 32767;
	setp.eq.s16 	%p335, %rs2843, 0;
	and.b16  	%rs2844, %rs1008, 3072;
	setp.eq.s16 	%p336, %rs2844, 0;
	xor.b16  	%rs2845, %rs1008, %rs1036;
	and.b16  	%rs2846, %rs2845, -32768;
	selp.b16 	%rs2847, 0, %rs2843, %p336;
	add.s16 	%rs2848, %rs2847, %rs1037;
	max.u16 	%rs2849, %rs2848, 981;
	add.s16 	%rs2850, %rs2849, -981;
	and.b16  	%rs2851, %rs2850, 32767;
	or.b16  	%rs2852, %rs2851, %rs2846;
	selp.b16 	%rs2853, 0, %rs2852, %p335;
	selp.b16 	%rs12649, 0, %rs2853, %p334;
	bra.uni 	$L__BB1_812;
$L__BB1_810:
	// begin inline asm
	{mul.f16 %rs12649,%rs1036,%rs1008;
}
	// end inline asm
	bra.uni 	$L__BB1_812;
$L__BB1_811:
	setp.eq.s16 	%p337, %rs1037, 0;
	and.b16  	%rs2857, %rs1008, 32767;
	setp.eq.s16 	%p338, %rs2857, 0;
	and.b16  	%rs2858, %rs1008, 1024;
	setp.eq.s16 	%p339, %rs2858, 0;
	and.b16  	%rs2859, %rs1008, 1792;
	setp.eq.s16 	%p340, %rs2859, 256;
	setp.eq.s16 	%p341, %rs2859, 768;
	xor.b16  	%rs2860, %rs1008, %rs1036;
	selp.b16 	%rs2861, 512, 0, %p341;
	selp.b16 	%rs2862, %rs2861, %rs2857, %p339;
	and.b16  	%rs2863, %rs2860, -32768;
	add.s16 	%rs2864, %rs2862, %rs1037;
	setp.lt.u16 	%p342, %rs2864, 970;
	selp.b16 	%rs2866, 31798, 54, %p340;
	add.s16 	%rs2867, %rs2866, %rs2864;
	and.b16  	%rs2868, %rs2867, 32767;
	selp.b16 	%rs2869, 0, %rs2868, %p342;
	selp.b16 	%rs2870, %rs2869, %rs2868, %p340;
	or.b16  	%rs2871, %rs2870, %rs2863;
	selp.b16 	%rs2872, 0, %rs2871, %p338;
	selp.b16 	%rs12649, 0, %rs2872, %p337;
$L__BB1_812:
	// begin inline asm
	{add.f16 %rs12658,%rs12649,%rs12626;
}
	// end inline asm
	ld.shared.u16 	%rs1058, [%r14+50];
	and.b16  	%rs1059, %rs1058, 32767;
	setp.eq.s16 	%p343, %rs1756, 0;
	@%p343 bra 	$L__BB1_815;
	setp.ne.s16 	%p344, %rs1756, 1;
	@%p344 bra 	$L__BB1_816;
	setp.eq.s16 	%p345, %rs1059, 0;
	and.b16  	%rs2877, %rs990, 32767;
	setp.eq.s16 	%p346, %rs2877, 0;
	and.b16  	%rs2878, %rs990, 3072;
	setp.eq.s16 	%p347, %rs2878, 0;
	xor.b16  	%rs2879, %rs990, %rs1058;
	and.b16  	%rs2880, %rs2879, -32768;
	selp.b16 	%rs2881, 0, %rs2877, %p347;
	add.s16 	%rs2882, %rs2881, %rs1059;
	max.u16 	%rs2883, %rs2882, 981;
	add.s16 	%rs2884, %rs2883, -981;
	and.b16  	%rs2885, %rs2884, 32767;
	or.b16  	%rs2886, %rs2885, %rs2880;
	selp.b16 	%rs2887, 0, %rs2886, %p346;
	selp.b16 	%rs12650, 0, %rs2887, %p345;
	bra.uni 	$L__BB1_817;
$L__BB1_815:
	// begin inline asm
	{mul.f16 %rs12650,%rs1058,%rs990;
}
	// end inline asm
	bra.uni 	$L__BB1_817;
$L__BB1_816:
	setp.eq.s16 	%p348, %rs1059, 0;
	and.b16  	%rs2891, %rs990, 32767;
	setp.eq.s16 	%p349, %rs2891, 0;
	and.b16  	%rs2892, %rs990, 1024;
	setp.eq.s16 	%p350, %rs2892, 0;
	and.b16  	%rs2893, %rs990, 1792;
	setp.eq.s16 	%p351, %rs2893, 256;
	setp.eq.s16 	%p352, %rs2893, 768;
	xor.b16  	%rs2894, %rs990, %rs1058;
	selp.b16 	%rs2895, 512, 0, %p352;
	selp.b16 	%rs2896, %rs2895, %rs2891, %p350;
	and.b16  	%rs2897, %rs2894, -32768;
	add.s16 	%rs2898, %rs2896, %rs1059;
	setp.lt.u16 	%p353, %rs2898, 970;
	selp.b16 	%rs2900, 31798, 54, %p351;
	add.s16 	%rs2901, %rs2900, %rs2898;
	and.b16  	%rs2902, %rs2901, 32767;
	selp.b16 	%rs2903, 0, %rs2902, %p353;
	selp.b16 	%rs2904, %rs2903, %rs2902, %p351;
	or.b16  	%rs2905, %rs2904, %rs2897;
	selp.b16 	%rs2906, 0, %rs2905, %p349;
	selp.b16 	%rs12650, 0, %rs2906, %p348;
$L__BB1_817:
	// begin inline asm
	{add.f16 %rs12657,%rs12650,%rs12625;
}
	// end inline asm
	@%p310 bra 	$L__BB1_820;
	setp.ne.s16 	%p355, %rs1790, 1;
	@%p355 bra 	$L__BB1_821;
	setp.eq.s16 	%p356, %rs1059, 0;
	and.b16  	%rs2911, %rs996, 32767;
	setp.eq.s16 	%p357, %rs2911, 0;
	and.b16  	%rs2912, %rs996, 3072;
	setp.eq.s16 	%p358, %rs2912, 0;
	xor.b16  	%rs2913, %rs996, %rs1058;
	and.b16  	%rs2914, %rs2913, -32768;
	selp.b16 	%rs2915, 0, %rs2911, %p358;
	add.s16 	%rs2916, %rs2915, %rs1059;
	max.u16 	%rs2917, %rs2916, 981;
	add.s16 	%rs2918, %rs2917, -981;
	and.b16  	%rs2919, %rs2918, 32767;
	or.b16  	%rs2920, %rs2919, %rs2914;
	selp.b16 	%rs2921, 0, %rs2920, %p357;
	selp.b16 	%rs12651, 0, %rs2921, %p356;
	bra.uni 	$L__BB1_822;
$L__BB1_820:
	// begin inline asm
	{mul.f16 %rs12651,%rs1058,%rs996;
}
	// end inline asm
	bra.uni 	$L__BB1_822;
$L__BB1_821:
	setp.eq.s16 	%p359, %rs1059, 0;
	and.b16  	%rs2925, %rs996, 32767;
	setp.eq.s16 	%p360, %rs2925, 0;
	and.b16  	%rs2926, %rs996, 1024;
	setp.eq.s16 	%p361, %rs2926, 0;
	and.b16  	%rs2927, %rs996, 1792;
	setp.eq.s16 	%p362, %rs2927, 256;
	setp.eq.s16 	%p363, %rs2927, 768;
	xor.b16  	%rs2928, %rs996, %rs1058;
	selp.b16 	%rs2929, 512, 0, %p363;
	selp.b16 	%rs2930, %rs2929, %rs2925, %p361;
	and.b16  	%rs2931, %rs2928, -32768;
	add.s16 	%rs2932, %rs2930, %rs1059;
	setp.lt.u16 	%p364, %rs2932, 970;
	selp.b16 	%rs2934, 31798, 54, %p362;
	add.s16 	%rs2935, %rs2934, %rs2932;
	and.b16  	%rs2936, %rs2935, 32767;
	selp.b16 	%rs2937, 0, %rs2936, %p364;
	selp.b16 	%rs2938, %rs2937, %rs2936, %p362;
	or.b16  	%rs2939, %rs2938, %rs2931;
	selp.b16 	%rs2940, 0, %rs2939, %p360;
	selp.b16 	%rs12651, 0, %rs2940, %p359;
$L__BB1_822:
	// begin inline asm
	{add.f16 %rs12656,%rs12651,%rs12624;
}
	// end inline asm
	@%p321 bra 	$L__BB1_825;
	setp.ne.s16 	%p366, %rs1824, 1;
	@%p366 bra 	$L__BB1_826;
	setp.eq.s16 	%p367, %rs1059, 0;
	and.b16  	%rs2945, %rs1002, 32767;
	setp.eq.s16 	%p368, %rs2945, 0;
	and.b16  	%rs2946, %rs1002, 3072;
	setp.eq.s16 	%p369, %rs2946, 0;
	xor.b16  	%rs2947, %rs1002, %rs1058;
	and.b16  	%rs2948, %rs2947, -32768;
	selp.b16 	%rs2949, 0, %rs2945, %p369;
	add.s16 	%rs2950, %rs2949, %rs1059;
	max.u16 	%rs2951, %rs2950, 981;
	add.s16 	%rs2952, %rs2951, -981;
	and.b16  	%rs2953, %rs2952, 32767;
	or.b16  	%rs2954, %rs2953, %rs2948;
	selp.b16 	%rs2955, 0, %rs2954, %p368;
	selp.b16 	%rs12652, 0, %rs2955, %p367;
	bra.uni 	$L__BB1_827;
$L__BB1_825:
	// begin inline asm
	{mul.f16 %rs12652,%rs1058,%rs1002;
}
	// end inline asm
	bra.uni 	$L__BB1_827;
$L__BB1_826:
	setp.eq.s16 	%p370, %rs1059, 0;
	and.b16  	%rs2959, %rs1002, 32767;
	setp.eq.s16 	%p371, %rs2959, 0;
	and.b16  	%rs2960, %rs1002, 1024;
	setp.eq.s16 	%p372, %rs2960, 0;
	and.b16  	%rs2961, %rs1002, 1792;
	setp.eq.s16 	%p373, %rs2961, 256;
	setp.eq.s16 	%p374, %rs2961, 768;
	xor.b16  	%rs2962, %rs1002, %rs1058;
	selp.b16 	%rs2963, 512, 0, %p374;
	selp.b16 	%rs2964, %rs2963, %rs2959, %p372;
	and.b16  	%rs2965, %rs2962, -32768;
	add.s16 	%rs2966, %rs2964, %rs1059;
	setp.lt.u16 	%p375, %rs2966, 970;
	selp.b16 	%rs2968, 31798, 54, %p373;
	add.s16 	%rs2969, %rs2968, %rs2966;
	and.b16  	%rs2970, %rs2969, 32767;
	selp.b16 	%rs2971, 0, %rs2970, %p375;
	selp.b16 	%rs2972, %rs2971, %rs2970, %p373;
	or.b16  	%rs2973, %rs2972, %rs2965;
	selp.b16 	%rs2974, 0, %rs2973, %p371;
	selp.b16 	%rs12652, 0, %rs2974, %p370;
$L__BB1_827:
	// begin inline asm
	{add.f16 %rs12655,%rs12652,%rs12623;
}
	// end inline asm
	setp.eq.s16 	%p376, %rs1858, 0;
	@%p376 bra 	$L__BB1_830;
	setp.ne.s16 	%p377, %rs1858, 1;
	@%p377 bra 	$L__BB1_831;
	setp.eq.s16 	%p378, %rs1059, 0;
	and.b16  	%rs2979, %rs1008, 32767;
	setp.eq.s16 	%p379, %rs2979, 0;
	and.b16  	%rs2980, %rs1008, 3072;
	setp.eq.s16 	%p380, %rs2980, 0;
	xor.b16  	%rs2981, %rs1008, %rs1058;
	and.b16  	%rs2982, %rs2981, -32768;
	selp.b16 	%rs2983, 0, %rs2979, %p380;
	add.s16 	%rs2984, %rs2983, %rs1059;
	max.u16 	%rs2985, %rs2984, 981;
	add.s16 	%rs2986, %rs2985, -981;
	and.b16  	%rs2987, %rs2986, 32767;
	or.b16  	%rs2988, %rs2987, %rs2982;
	selp.b16 	%rs2989, 0, %rs2988, %p379;
	selp.b16 	%rs12653, 0, %rs2989, %p378;
	bra.uni 	$L__BB1_832;
$L__BB1_830:
	// begin inline asm
	{mul.f16 %rs12653,%rs1058,%rs1008;
}
	// end inline asm
	bra.uni 	$L__BB1_832;
$L__BB1_831:
	setp.eq.s16 	%p381, %rs1059, 0;
	and.b16  	%rs2993, %rs1008, 32767;
	setp.eq.s16 	%p382, %rs2993, 0;
	and.b16  	%rs2994, %rs1008, 1024;
	setp.eq.s16 	%p383, %rs2994, 0;
	and.b16  	%rs2995, %rs1008, 1792;
	setp.eq.s16 	%p384, %rs2995, 256;
	setp.eq.s16 	%p385, %rs2995, 768;
	xor.b16  	%rs2996, %rs1008, %rs1058;
	selp.b16 	%rs2997, 512, 0, %p385;
	selp.b16 	%rs2998, %rs2997, %rs2993, %p383;
	and.b16  	%rs2999, %rs2996, -32768;
	add.s16 	%rs3000, %rs2998, %rs1059;
	setp.lt.u16 	%p386, %rs3000, 970;
	selp.b16 	%rs3002, 31798, 54, %p384;
	add.s16 	%rs3003, %rs3002, %rs3000;
	and.b16  	%rs3004, %rs3003, 32767;
	selp.b16 	%rs3005, 0, %rs3004, %p386;
	selp.b16 	%rs3006, %rs3005, %rs3004, %p384;
	or.b16  	%rs3007, %rs3006, %rs2999;
	selp.b16 	%rs3008, 0, %rs3007, %p382;
	selp.b16 	%rs12653, 0, %rs3008, %p381;
$L__BB1_832:
	// begin inline asm
	{add.f16 %rs12654,%rs12653,%rs12622;
}
	// end inline asm
	add.s32 	%r154, %r153, 1;
	setp.ne.s32 	%p387, %r154, 64;
	@%p387 bra 	$L__BB1_834;
	ld.shared.u16 	%rs3028, [%r17];
	and.b16  	%rs3029, %rs12669, 32767;
	setp.eq.s16 	%p388, %rs3029, 0;
	and.b16  	%rs3030, %rs3028, 32767;
	setp.eq.s16 	%p389, %rs3030, 0;
	xor.b16  	%rs3031, %rs3028, %rs12669;
	and.b16  	%rs3032, %rs3031, -32768;
	add.s16 	%rs3033, %rs3030, %rs3029;
	max.u16 	%rs3034, %rs3033, 15360;
	add.s16 	%rs3035, %rs3034, -15360;
	and.b16  	%rs3036, %rs3035, 32767;
	or.b16  	%rs3037, %rs3036, %rs3032;
	selp.b16 	%rs3038, 0, %rs3037, %p389;
	selp.b16 	%rs3012, 0, %rs3038, %p388;
	// begin inline asm
	{  cvt.f32.f16 %f564, %rs3012;}

	// end inline asm
	add.f32 	%f867, %f564, %f867;
	ld.shared.u16 	%rs3039, [%r17+2];
	and.b16  	%rs3040, %rs12668, 32767;
	setp.eq.s16 	%p390, %rs3040, 0;
	and.b16  	%rs3041, %rs3039, 32767;
	setp.eq.s16 	%p391, %rs3041, 0;
	xor.b16  	%rs3042, %rs3039, %rs12668;
	and.b16  	%rs3043, %rs3042, -32768;
	add.s16 	%rs3044, %rs3041, %rs3040;
	max.u16 	%rs3045, %rs3044, 15360;
	add.s16 	%rs3046, %rs3045, -15360;
	and.b16  	%rs3047, %rs3046, 32767;
	or.b16  	%rs3048, %rs3047, %rs3043;
	selp.b16 	%rs3049, 0, %rs3048, %p391;
	selp.b16 	%rs3013, 0, %rs3049, %p390;
	// begin inline asm
	{  cvt.f32.f16 %f565, %rs3013;}

	// end inline asm
	add.f32 	%f866, %f565, %f866;
	ld.shared.u16 	%rs3050, [%r17+4];
	and.b16  	%rs3051, %rs12667, 32767;
	setp.eq.s16 	%p392, %rs3051, 0;
	and.b16  	%rs3052, %rs3050, 32767;
	setp.eq.s16 	%p393, %rs3052, 0;
	xor.b16  	%rs3053, %rs3050, %rs12667;
	and.b16  	%rs3054, %rs3053, -32768;
	add.s16 	%rs3055, %rs3052, %rs3051;
	max.u16 	%rs3056, %rs3055, 15360;
	add.s16 	%rs3057, %rs3056, -15360;
	and.b16  	%rs3058, %rs3057, 32767;
	or.b16  	%rs3059, %rs3058, %rs3054;
	selp.b16 	%rs3060, 0, %rs3059, %p393;
	selp.b16 	%rs3014, 0, %rs3060, %p392;
	// begin inline asm
	{  cvt.f32.f16 %f566, %rs3014;}

	// end inline asm
	add.f32 	%f865, %f566, %f865;
	ld.shared.u16 	%rs3061, [%r17+6];
	and.b16  	%rs3062, %rs12666, 32767;
	setp.eq.s16 	%p394, %rs3062, 0;
	and.b16  	%rs3063, %rs3061, 32767;
	setp.eq.s16 	%p395, %rs3063, 0;
	xor.b16  	%rs3064, %rs3061, %rs12666;
	and.b16  	%rs3065, %rs3064, -32768;
	add.s16 	%rs3066, %rs3063, %rs3062;
	max.u16 	%rs3067, %rs3066, 15360;
	add.s16 	%rs3068, %rs3067, -15360;
	and.b16  	%rs3069, %rs3068, 32767;
	or.b16  	%rs3070, %rs3069, %rs3065;
	selp.b16 	%rs3071, 0, %rs3070, %p395;
	selp.b16 	%rs3015, 0, %rs3071, %p394;
	// begin inline asm
	{  cvt.f32.f16 %f567, %rs3015;}

	// end inline asm
	add.f32 	%f864, %f567, %f864;
	and.b16  	%rs3072, %rs12665, 32767;
	setp.eq.s16 	%p396, %rs3072, 0;
	xor.b16  	%rs3073, %rs3028, %rs12665;
	and.b16  	%rs3074, %rs3073, -32768;
	add.s16 	%rs3075, %rs3030, %rs3072;
	max.u16 	%rs3076, %rs3075, 15360;
	add.s16 	%rs3077, %rs3076, -15360;
	and.b16  	%rs3078, %rs3077, 32767;
	or.b16  	%rs3079, %rs3078, %rs3074;
	selp.b16 	%rs3080, 0, %rs3079, %p389;
	selp.b16 	%rs3016, 0, %rs3080, %p396;
	// begin inline asm
	{  cvt.f32.f16 %f568, %rs3016;}

	// end inline asm
	add.f32 	%f863, %f568, %f863;
	and.b16  	%rs3081, %rs12664, 32767;
	setp.eq.s16 	%p397, %rs3081, 0;
	xor.b16  	%rs3082, %rs3039, %rs12664;
	and.b16  	%rs3083, %rs3082, -32768;
	add.s16 	%rs3084, %rs3041, %rs3081;
	max.u16 	%rs3085, %rs3084, 15360;
	add.s16 	%rs3086, %rs3085, -15360;
	and.b16  	%rs3087, %rs3086, 32767;
	or.b16  	%rs3088, %rs3087, %rs3083;
	selp.b16 	%rs3089, 0, %rs3088, %p391;
	selp.b16 	%rs3017, 0, %rs3089, %p397;
	// begin inline asm
	{  cvt.f32.f16 %f569, %rs3017;}

	// end inline asm
	add.f32 	%f862, %f569, %f862;
	and.b16  	%rs3090, %rs12663, 32767;
	setp.eq.s16 	%p398, %rs3090, 0;
	xor.b16  	%rs3091, %rs3050, %rs12663;
	and.b16  	%rs3092, %rs3091, -32768;
	add.s16 	%rs3093, %rs3052, %rs3090;
	max.u16 	%rs3094, %rs3093, 15360;
	add.s16 	%rs3095, %rs3094, -15360;
	and.b16  	%rs3096, %rs3095, 32767;
	or.b16  	%rs3097, %rs3096, %rs3092;
	selp.b16 	%rs3098, 0, %rs3097, %p393;
	selp.b16 	%rs3018, 0, %rs3098, %p398;
	// begin inline asm
	{  cvt.f32.f16 %f570, %rs3018;}

	// end inline asm
	add.f32 	%f861, %f570, %f861;
	and.b16  	%rs3099, %rs12662, 32767;
	setp.eq.s16 	%p399, %rs3099, 0;
	xor.b16  	%rs3100, %rs3061, %rs12662;
	and.b16  	%rs3101, %rs3100, -32768;
	add.s16 	%rs3102, %rs3063, %rs3099;
	max.u16 	%rs3103, %rs3102, 15360;
	add.s16 	%rs3104, %rs3103, -15360;
	and.b16  	%rs3105, %rs3104, 32767;
	or.b16  	%rs3106, %rs3105, %rs3101;
	selp.b16 	%rs3107, 0, %rs3106, %p395;
	selp.b16 	%rs3019, 0, %rs3107, %p399;
	// begin inline asm
	{  cvt.f32.f16 %f571, %rs3019;}

	// end inline asm
	add.f32 	%f860, %f571, %f860;
	and.b16  	%rs3108, %rs12661, 32767;
	setp.eq.s16 	%p400, %rs3108, 0;
	xor.b16  	%rs3109, %rs3028, %rs12661;
	and.b16  	%rs3110, %rs3109, -32768;
	add.s16 	%rs3111, %rs3030, %rs3108;
	max.u16 	%rs3112, %rs3111, 15360;
	add.s16 	%rs3113, %rs3112, -15360;
	and.b16  	%rs3114, %rs3113, 32767;
	or.b16  	%rs3115, %rs3114, %rs3110;
	selp.b16 	%rs3116, 0, %rs3115, %p389;
	selp.b16 	%rs3020, 0, %rs3116, %p400;
	// begin inline asm
	{  cvt.f32.f16 %f572, %rs3020;}

	// end inline asm
	add.f32 	%f859, %f572, %f859;
	and.b16  	%rs3117, %rs12660, 32767;
	setp.eq.s16 	%p401, %rs3117, 0;
	xor.b16  	%rs3118, %rs3039, %rs12660;
	and.b16  	%rs3119, %rs3118, -32768;
	add.s16 	%rs3120, %rs3041, %rs3117;
	max.u16 	%rs3121, %rs3120, 15360;
	add.s16 	%rs3122, %rs3121, -15360;
	and.b16  	%rs3123, %rs3122, 32767;
	or.b16  	%rs3124, %rs3123, %rs3119;
	selp.b16 	%rs3125, 0, %rs3124, %p391;
	selp.b16 	%rs3021, 0, %rs3125, %p401;
	// begin inline asm
	{  cvt.f32.f16 %f573, %rs3021;}

	// end inline asm
	add.f32 	%f858, %f573, %f858;
	and.b16  	%rs3126, %rs12659, 32767;
	setp.eq.s16 	%p402, %rs3126, 0;
	xor.b16  	%rs3127, %rs3050, %rs12659;
	and.b16  	%rs3128, %rs3127, -32768;
	add.s16 	%rs3129, %rs3052, %rs3126;
	max.u16 	%rs3130, %rs3129, 15360;
	add.s16 	%rs3131, %rs3130, -15360;
	and.b16  	%rs3132, %rs3131, 32767;
	or.b16  	%rs3133, %rs3132, %rs3128;
	selp.b16 	%rs3134, 0, %rs3133, %p393;
	selp.b16 	%rs3022, 0, %rs3134, %p402;
	// begin inline asm
	{  cvt.f32.f16 %f574, %rs3022;}

	// end inline asm
	add.f32 	%f857, %f574, %f857;
	and.b16  	%rs3135, %rs12658, 32767;
	setp.eq.s16 	%p403, %rs3135, 0;
	xor.b16  	%rs3136, %rs3061, %rs12658;
	and.b16  	%rs3137, %rs3136, -32768;
	add.s16 	%rs3138, %rs3063, %rs3135;
	max.u16 	%rs3139, %rs3138, 15360;
	add.s16 	%rs3140, %rs3139, -15360;
	and.b16  	%rs3141, %rs3140, 32767;
	or.b16  	%rs3142, %rs3141, %rs3137;
	selp.b16 	%rs3143, 0, %rs3142, %p395;
	selp.b16 	%rs3023, 0, %rs3143, %p403;
	// begin inline asm
	{  cvt.f32.f16 %f575, %rs3023;}

	// end inline asm
	add.f32 	%f856, %f575, %f856;
	and.b16  	%rs3144, %rs12657, 32767;
	setp.eq.s16 	%p404, %rs3144, 0;
	xor.b16  	%rs3145, %rs3028, %rs12657;
	and.b16  	%rs3146, %rs3145, -32768;
	add.s16 	%rs3147, %rs3030, %rs3144;
	max.u16 	%rs3148, %rs3147, 15360;
	add.s16 	%rs3149, %rs3148, -15360;
	and.b16  	%rs3150, %rs3149, 32767;
	or.b16  	%rs3151, %rs3150, %rs3146;
	selp.b16 	%rs3152, 0, %rs3151, %p389;
	selp.b16 	%rs3024, 0, %rs3152, %p404;
	// begin inline asm
	{  cvt.f32.f16 %f576, %rs3024;}

	// end inline asm
	add.f32 	%f855, %f576, %f855;
	and.b16  	%rs3153, %rs12656, 32767;
	setp.eq.s16 	%p405, %rs3153, 0;
	xor.b16  	%rs3154, %rs3039, %rs12656;
	and.b16  	%rs3155, %rs3154, -32768;
	add.s16 	%rs3156, %rs3041, %rs3153;
	max.u16 	%rs3157, %rs3156, 15360;
	add.s16 	%rs3158, %rs3157, -15360;
	and.b16  	%rs3159, %rs3158, 32767;
	or.b16  	%rs3160, %rs3159, %rs3155;
	selp.b16 	%rs3161, 0, %rs3160, %p391;
	selp.b16 	%rs3025, 0, %rs3161, %p405;
	// begin inline asm
	{  cvt.f32.f16 %f577, %rs3025;}

	// end inline asm
	add.f32 	%f854, %f577, %f854;
	and.b16  	%rs3162, %rs12655, 32767;
	setp.eq.s16 	%p406, %rs3162, 0;
	xor.b16  	%rs3163, %rs3050, %rs12655;
	and.b16  	%rs3164, %rs3163, -32768;
	add.s16 	%rs3165, %rs3052, %rs3162;
	max.u16 	%rs3166, %rs3165, 15360;
	add.s16 	%rs3167, %rs3166, -15360;
	and.b16  	%rs3168, %rs3167, 32767;
	or.b16  	%rs3169, %rs3168, %rs3164;
	selp.b16 	%rs3170, 0, %rs3169, %p393;
	selp.b16 	%rs3026, 0, %rs3170, %p406;
	// begin inline asm
	{  cvt.f32.f16 %f578, %rs3026;}

	// end inline asm
	add.f32 	%f853, %f578, %f853;
	and.b16  	%rs3171, %rs12654, 32767;
	setp.eq.s16 	%p407, %rs3171, 0;
	xor.b16  	%rs3172, %rs3061, %rs12654;
	and.b16  	%rs3173, %rs3172, -32768;
	add.s16 	%rs3174, %rs3063, %rs3171;
	max.u16 	%rs3175, %rs3174, 15360;
	add.s16 	%rs3176, %rs3175, -15360;
	and.b16  	%rs3177, %rs3176, 32767;
	or.b16  	%rs3178, %rs3177, %rs3173;
	selp.b16 	%rs3179, 0, %rs3178, %p395;
	selp.b16 	%rs3027, 0, %rs3179, %p407;
	// begin inline asm
	{  cvt.f32.f16 %f579, %rs3027;}

	// end inline asm
	add.f32 	%f852, %f579, %f852;
	mov.b32 	%r154, 0;
	mov.u16 	%rs12654, %rs1749;
	mov.u16 	%rs12655, %rs1749;
	mov.u16 	%rs12656, %rs1749;
	mov.u16 	%rs12657, %rs1749;
	mov.u16 	%rs12658, %rs1749;
	mov.u16 	%rs12659, %rs1749;
	mov.u16 	%rs12660, %rs1749;
	mov.u16 	%rs12661, %rs1749;
	mov.u16 	%rs12662, %rs1749;
	mov.u16 	%rs12663, %rs1749;
	mov.u16 	%rs12664, %rs1749;
	mov.u16 	%rs12665, %rs1749;
	mov.u16 	%rs12666, %rs1749;
	mov.u16 	%rs12667, %rs1749;
	mov.u16 	%rs12668, %rs1749;
	mov.u16 	%rs12669, %rs1749;
$L__BB1_834:
	ld.shared.u16 	%rs1096, [%r14+4];
	and.b16  	%rs1097, %rs1096, 32767;
	ld.shared.u16 	%rs1098, [%r15+256];
	setp.eq.s16 	%p408, %rs1756, 0;
	@%p408 bra 	$L__BB1_837;
	setp.ne.s16 	%p409, %rs1756, 1;
	@%p409 bra 	$L__BB1_838;
	setp.eq.s16 	%p410, %rs1097, 0;
	and.b16  	%rs3181, %rs1098, 32767;
	setp.eq.s16 	%p411, %rs3181, 0;
	and.b16  	%rs3182, %rs1098, 3072;
	setp.eq.s16 	%p412, %rs3182, 0;
	xor.b16  	%rs3183, %rs1098, %rs1096;
	and.b16  	%rs3184, %rs3183, -32768;
	selp.b16 	%rs3185, 0, %rs3181, %p412;
	add.s16 	%rs3186, %rs3185, %rs1097;
	max.u16 	%rs3187, %rs3186, 981;
	add.s16 	%rs3188, %rs3187, -981;
	and.b16  	%rs3189, %rs3188, 32767;
	or.b16  	%rs3190, %rs3189, %rs3184;
	selp.b16 	%rs3191, 0, %rs3190, %p411;
	selp.b16 	%rs12670, 0, %rs3191, %p410;
	bra.uni 	$L__BB1_839;
$L__BB1_837:
	// begin inline asm
	{mul.f16 %rs12670,%rs1096,%rs1098;
}
	// end inline asm
	bra.uni 	$L__BB1_839;
$L__BB1_838:
	setp.eq.s16 	%p413, %rs1097, 0;
	and.b16  	%rs3195, %rs1098, 32767;
	setp.eq.s16 	%p414, %rs3195, 0;
	and.b16  	%rs3196, %rs1098, 1024;
	setp.eq.s16 	%p415, %rs3196, 0;
	and.b16  	%rs3197, %rs1098, 1792;
	setp.eq.s16 	%p416, %rs3197, 256;
	setp.eq.s16 	%p417, %rs3197, 768;
	xor.b16  	%rs3198, %rs1098, %rs1096;
	selp.b16 	%rs3199, 512, 0, %p417;
	selp.b16 	%rs3200, %rs3199, %rs3195, %p415;
	and.b16  	%rs3201, %rs3198, -32768;
	add.s16 	%rs3202, %rs3200, %rs1097;
	setp.lt.u16 	%p418, %rs3202, 970;
	selp.b16 	%rs3204, 31798, 54, %p416;
	add.s16 	%rs3205, %rs3204, %rs3202;
	and.b16  	%rs3206, %rs3205, 32767;
	selp.b16 	%rs3207, 0, %rs3206, %p418;
	selp.b16 	%rs3208, %rs3207, %rs3206, %p416;
	or.b16  	%rs3209, %rs3208, %rs3201;
	selp.b16 	%rs3210, 0, %rs3209, %p414;
	selp.b16 	%rs12670, 0, %rs3210, %p413;
$L__BB1_839:
	// begin inline asm
	{add.f16 %rs12701,%rs12670,%rs12669;
}
	// end inline asm
	ld.shared.u16 	%rs1104, [%r15+258];
	setp.eq.s16 	%p419, %rs1790, 0;
	@%p419 bra 	$L__BB1_842;
	setp.ne.s16 	%p420, %rs1790, 1;
	@%p420 bra 	$L__BB1_843;
	setp.eq.s16 	%p421, %rs1097, 0;
	and.b16  	%rs3215, %rs1104, 32767;
	setp.eq.s16 	%p422, %rs3215, 0;
	and.b16  	%rs3216, %rs1104, 3072;
	setp.eq.s16 	%p423, %rs3216, 0;
	xor.b16  	%rs3217, %rs1104, %rs1096;
	and.b16  	%rs3218, %rs3217, -32768;
	selp.b16 	%rs3219, 0, %rs3215, %p423;
	add.s16 	%rs3220, %rs3219, %rs1097;
	max.u16 	%rs3221, %rs3220, 981;
	add.s16 	%rs3222, %rs3221, -981;
	and.b16  	%rs3223, %rs3222, 32767;
	or.b16  	%rs3224, %rs3223, %rs3218;
	selp.b16 	%rs3225, 0, %rs3224, %p422;
	selp.b16 	%rs12671, 0, %rs3225, %p421;
	bra.uni 	$L__BB1_844;
$L__BB1_842:
	// begin inline asm
	{mul.f16 %rs12671,%rs1096,%rs1104;
}
	// end inline asm
	bra.uni 	$L__BB1_844;
$L__BB1_843:
	setp.eq.s16 	%p424, %rs1097, 0;
	and.b16  	%rs3229, %rs1104, 32767;
	setp.eq.s16 	%p425, %rs3229, 0;
	and.b16  	%rs3230, %rs1104, 1024;
	setp.eq.s16 	%p426, %rs3230, 0;
	and.b16  	%rs3231, %rs1104, 1792;
	setp.eq.s16 	%p427, %rs3231, 256;
	setp.eq.s16 	%p428, %rs3231, 768;
	xor.b16  	%rs3232, %rs1104, %rs1096;
	selp.b16 	%rs3233, 512, 0, %p428;
	selp.b16 	%rs3234, %rs3233, %rs3229, %p426;
	and.b16  	%rs3235, %rs3232, -32768;
	add.s16 	%rs3236, %rs3234, %rs1097;
	setp.lt.u16 	%p429, %rs3236, 970;
	selp.b16 	%rs3238, 31798, 54, %p427;
	add.s16 	%rs3239, %rs3238, %rs3236;
	and.b16  	%rs3240, %rs3239, 32767;
	selp.b16 	%rs3241, 0, %rs3240, %p429;
	selp.b16 	%rs3242, %rs3241, %rs3240, %p427;
	or.b16  	%rs3243, %rs3242, %rs3235;
	selp.b16 	%rs3244, 0, %rs3243, %p425;
	selp.b16 	%rs12671, 0, %rs3244, %p424;
$L__BB1_844:
	// begin inline asm
	{add.f16 %rs12700,%rs12671,%rs12668;
}
	// end inline asm
	ld.shared.u16 	%rs1110, [%r15+260];
	setp.eq.s16 	%p430, %rs1824, 0;
	@%p430 bra 	$L__BB1_847;
	setp.ne.s16 	%p431, %rs1824, 1;
	@%p431 bra 	$L__BB1_848;
	setp.eq.s16 	%p432, %rs1097, 0;
	and.b16  	%rs3249, %rs1110, 32767;
	setp.eq.s16 	%p433, %rs3249, 0;
	and.b16  	%rs3250, %rs1110, 3072;
	setp.eq.s16 	%p434, %rs3250, 0;
	xor.b16  	%rs3251, %rs1110, %rs1096;
	and.b16  	%rs3252, %rs3251, -32768;
	selp.b16 	%rs3253, 0, %rs3249, %p434;
	add.s16 	%rs3254, %rs3253, %rs1097;
	max.u16 	%rs3255, %rs3254, 981;
	add.s16 	%rs3256, %rs3255, -981;
	and.b16  	%rs3257, %rs3256, 32767;
	or.b16  	%rs3258, %rs3257, %rs3252;
	selp.b16 	%rs3259, 0, %rs3258, %p433;
	selp.b16 	%rs12672, 0, %rs3259, %p432;
	bra.uni 	$L__BB1_849;
$L__BB1_847:
	// begin inline asm
	{mul.f16 %rs12672,%rs1096,%rs1110;
}
	// end inline asm
	bra.uni 	$L__BB1_849;
$L__BB1_848:
	setp.eq.s16 	%p435, %rs1097, 0;
	and.b16  	%rs3263, %rs1110, 32767;
	setp.eq.s16 	%p436, %rs3263, 0;
	and.b16  	%rs3264, %rs1110, 1024;
	setp.eq.s16 	%p437, %rs3264, 0;
	and.b16  	%rs3265, %rs1110, 1792;
	setp.eq.s16 	%p438, %rs3265, 256;
	setp.eq.s16 	%p439, %rs3265, 768;
	xor.b16  	%rs3266, %rs1110, %rs1096;
	selp.b16 	%rs3267, 512, 0, %p439;
	selp.b16 	%rs3268, %rs3267, %rs3263, %p437;
	and.b16  	%rs3269, %rs3266, -32768;
	add.s16 	%rs3270, %rs3268, %rs1097;
	setp.lt.u16 	%p440, %rs3270, 970;
	selp.b16 	%rs3272, 31798, 54, %p438;
	add.s16 	%rs3273, %rs3272, %rs3270;
	and.b16  	%rs3274, %rs3273, 32767;
	selp.b16 	%rs3275, 0, %rs3274, %p440;
	selp.b16 	%rs3276, %rs3275, %rs3274, %p438;
	or.b16  	%rs3277, %rs3276, %rs3269;
	selp.b16 	%rs3278, 0, %rs3277, %p436;
	selp.b16 	%rs12672, 0, %rs3278, %p435;
$L__BB1_849:
	// begin inline asm
	{add.f16 %rs12699,%rs12672,%rs12667;
}
	// end inline asm
	ld.shared.u16 	%rs1116, [%r15+262];
	@%p376 bra 	$L__BB1_852;
	setp.ne.s16 	%p442, %rs1858, 1;
	@%p442 bra 	$L__BB1_853;
	setp.eq.s16 	%p443, %rs1097, 0;
	and.b16  	%rs3283, %rs1116, 32767;
	setp.eq.s16 	%p444, %rs3283, 0;
	and.b16  	%rs3284, %rs1116, 3072;
	setp.eq.s16 	%p445, %rs3284, 0;
	xor.b16  	%rs3285, %rs1116, %rs1096;
	and.b16  	%rs3286, %rs3285, -32768;
	selp.b16 	%rs3287, 0, %rs3283, %p445;
	add.s16 	%rs3288, %rs3287, %rs1097;
	max.u16 	%rs3289, %rs3288, 981;
	add.s16 	%rs3290, %rs3289, -981;
	and.b16  	%rs3291, %rs3290, 32767;
	or.b16  	%rs3292, %rs3291, %rs3286;
	selp.b16 	%rs3293, 0, %rs3292, %p444;
	selp.b16 	%rs12673, 0, %rs3293, %p443;
	bra.uni 	$L__BB1_854;
$L__BB1_852:
	// begin inline asm
	{mul.f16 %rs12673,%rs1096,%rs1116;
}
	// end inline asm
	bra.uni 	$L__BB1_854;
$L__BB1_853:
	setp.eq.s16 	%p446, %rs1097, 0;
	and.b16  	%rs3297, %rs1116, 32767;
	setp.eq.s16 	%p447, %rs3297, 0;
	and.b16  	%rs3298, %rs1116, 1024;
	setp.eq.s16 	%p448, %rs3298, 0;
	and.b16  	%rs3299, %rs1116, 1792;
	setp.eq.s16 	%p449, %rs3299, 256;
	setp.eq.s16 	%p450, %rs3299, 768;
	xor.b16  	%rs3300, %rs1116, %rs1096;
	selp.b16 	%rs3301, 512, 0, %p450;
	selp.b16 	%rs3302, %rs3301, %rs3297, %p448;
	and.b16  	%rs3303, %rs3300, -32768;
	add.s16 	%rs3304, %rs3302, %rs1097;
	setp.lt.u16 	%p451, %rs3304, 970;
	selp.b16 	%rs3306, 31798, 54, %p449;
	add.s16 	%rs3307, %rs3306, %rs3304;
	and.b16  	%rs3308, %rs3307, 32767;
	selp.b16 	%rs3309, 0, %rs3308, %p451;
	selp.b16 	%rs3310, %rs3309, %rs3308, %p449;
	or.b16  	%rs3311, %rs3310, %rs3303;
	selp.b16 	%rs3312, 0, %rs3311, %p447;
	selp.b16 	%rs12673, 0, %rs3312, %p446;
$L__BB1_854:
	// begin inline asm
	{add.f16 %rs12698,%rs12673,%rs12666;
}
	// end inline asm
	ld.shared.u16 	%rs1122, [%r14+20];
	and.b16  	%rs1123, %rs1122, 32767;
	@%p408 bra 	$L__BB1_857;
	setp.ne.s16 	%p453, %rs1756, 1;
	@%p453 bra 	$L__BB1_858;
	setp.eq.s16 	%p454, %rs1123, 0;
	and.b16  	%rs3317, %rs1098, 32767;
	setp.eq.s16 	%p455, %rs3317, 0;
	and.b16  	%rs3318, %rs1098, 3072;
	setp.eq.s16 	%p456, %rs3318, 0;
	xor.b16  	%rs3319, %rs1098, %rs1122;
	and.b16  	%rs3320, %rs3319, -32768;
	selp.b16 	%rs3321, 0, %rs3317, %p456;
	add.s16 	%rs3322, %rs3321, %rs1123;
	max.u16 	%rs3323, %rs3322, 981;
	add.s16 	%rs3324, %rs3323, -981;
	and.b16  	%rs3325, %rs3324, 32767;
	or.b16  	%rs3326, %rs3325, %rs3320;
	selp.b16 	%rs3327, 0, %rs3326, %p455;
	selp.b16 	%rs12674, 0, %rs3327, %p454;
	bra.uni 	$L__BB1_859;
$L__BB1_857:
	// begin inline asm
	{mul.f16 %rs12674,%rs1122,%rs1098;
}
	// end inline asm
	bra.uni 	$L__BB1_859;
$L__BB1_858:
	setp.eq.s16 	%p457, %rs1123, 0;
	and.b16  	%rs3331, %rs1098, 32767;
	setp.eq.s16 	%p458, %rs3331, 0;
	and.b16  	%rs3332, %rs1098, 1024;
	setp.eq.s16 	%p459, %rs3332, 0;
	and.b16  	%rs3333, %rs1098, 1792;
	setp.eq.s16 	%p460, %rs3333, 256;
	setp.eq.s16 	%p461, %rs3333, 768;
	xor.b16  	%rs3334, %rs1098, %rs1122;
	selp.b16 	%rs3335, 512, 0, %p461;
	selp.b16 	%rs3336, %rs3335, %rs3331, %p459;
	and.b16  	%rs3337, %rs3334, -32768;
	add.s16 	%rs3338, %rs3336, %rs1123;
	setp.lt.u16 	%p462, %rs3338, 970;
	selp.b16 	%rs3340, 31798, 54, %p460;
	add.s16 	%rs3341, %rs3340, %rs3338;
	and.b16  	%rs3342, %rs3341, 32767;
	selp.b16 	%rs3343, 0, %rs3342, %p462;
	selp.b16 	%rs3344, %rs3343, %rs3342, %p460;
	or.b16  	%rs3345, %rs3344, %rs3337;
	selp.b16 	%rs3346, 0, %rs3345, %p458;
	selp.b16 	%rs12674, 0, %rs3346, %p457;
$L__BB1_859:
	// begin inline asm
	{add.f16 %rs12697,%rs12674,%rs12665;
}
	// end inline asm
	setp.eq.s16 	%p463, %rs1790, 0;
	@%p463 bra 	$L__BB1_862;
	setp.ne.s16 	%p464, %rs1790, 1;
	@%p464 bra 	$L__BB1_863;
	setp.eq.s16 	%p465, %rs1123, 0;
	and.b16  	%rs3351, %rs1104, 32767;
	setp.eq.s16 	%p466, %rs3351, 0;
	and.b16  	%rs3352, %rs1104, 3072;
	setp.eq.s16 	%p467, %rs3352, 0;
	xor.b16  	%rs3353, %rs1104, %rs1122;
	and.b16  	%rs3354, %rs3353, -32768;
	selp.b16 	%rs3355, 0, %rs3351, %p467;
	add.s16 	%rs3356, %rs3355, %rs1123;
	max.u16 	%rs3357, %rs3356, 981;
	add.s16 	%rs3358, %rs3357, -981;
	and.b16  	%rs3359, %rs3358, 32767;
	or.b16  	%rs3360, %rs3359, %rs3354;
	selp.b16 	%rs3361, 0, %rs3360, %p466;
	selp.b16 	%rs12675, 0, %rs3361, %p465;
	bra.uni 	$L__BB1_864;
$L__BB1_862:
	// begin inline asm
	{mul.f16 %rs12675,%rs1122,%rs1104;
}
	// end inline asm
	bra.uni 	$L__BB1_864;
$L__BB1_863:
	setp.eq.s16 	%p468, %rs1123, 0;
	and.b16  	%rs3365, %rs1104, 32767;
	setp.eq.s16 	%p469, %rs3365, 0;
	and.b16  	%rs3366, %rs1104, 1024;
	setp.eq.s16 	%p470, %rs3366, 0;
	and.b16  	%rs3367, %rs1104, 1792;
	setp.eq.s16 	%p471, %rs3367, 256;
	setp.eq.s16 	%p472, %rs3367, 768;
	xor.b16  	%rs3368, %rs1104, %rs1122;
	selp.b16 	%rs3369, 512, 0, %p472;
	selp.b16 	%rs3370, %rs3369, %rs3365, %p470;
	and.b16  	%rs3371, %rs3368, -32768;
	add.s16 	%rs3372, %rs3370, %rs1123;
	setp.lt.u16 	%p473, %rs3372, 970;
	selp.b16 	%rs3374, 31798, 54, %p471;
	add.s16 	%rs3375, %rs3374, %rs3372;
	and.b16  	%rs3376, %rs3375, 32767;
	selp.b16 	%rs3377, 0, %rs3376, %p473;
	selp.b16 	%rs3378, %rs3377, %rs3376, %p471;
	or.b16  	%rs3379, %rs3378, %rs3371;
	selp.b16 	%rs3380, 0, %rs3379, %p469;
	selp.b16 	%rs12675, 0, %rs3380, %p468;
$L__BB1_864:
	// begin inline asm
	{add.f16 %rs12696,%rs12675,%rs12664;
}
	// end inline asm
	setp.eq.s16 	%p474, %rs1824, 0;
	@%p474 bra 	$L__BB1_867;
	setp.ne.s16 	%p475, %rs1824, 1;
	@%p475 bra 	$L__BB1_868;
	setp.eq.s16 	%p476, %rs1123, 0;
	and.b16  	%rs3385, %rs1110, 32767;
	setp.eq.s16 	%p477, %rs3385, 0;
	and.b16  	%rs3386, %rs1110, 3072;
	setp.eq.s16 	%p478, %rs3386, 0;
	xor.b16  	%rs3387, %rs1110, %rs1122;
	and.b16  	%rs3388, %rs3387, -32768;
	selp.b16 	%rs3389, 0, %rs3385, %p478;
	add.s16 	%rs3390, %rs3389, %rs1123;
	max.u16 	%rs3391, %rs3390, 981;
	add.s16 	%rs3392, %rs3391, -981;
	and.b16  	%rs3393, %rs3392, 32767;
	or.b16  	%rs3394, %rs3393, %rs3388;
	selp.b16 	%rs3395, 0, %rs3394, %p477;
	selp.b16 	%rs12676, 0, %rs3395, %p476;
	bra.uni 	$L__BB1_869;
$L__BB1_867:
	// begin inline asm
	{mul.f16 %rs12676,%rs1122,%rs1110;
}
	// end inline asm
	bra.uni 	$L__BB1_869;
$L__BB1_868:
	setp.eq.s16 	%p479, %rs1123, 0;
	and.b16  	%rs3399, %rs1110, 32767;
	setp.eq.s16 	%p480, %rs3399, 0;
	and.b16  	%rs3400, %rs1110, 1024;
	setp.eq.s16 	%p481, %rs3400, 0;
	and.b16  	%rs3401, %rs1110, 1792;
	setp.eq.s16 	%p482, %rs3401, 256;
	setp.eq.s16 	%p483, %rs3401, 768;
	xor.b16  	%rs3402, %rs1110, %rs1122;
	selp.b16 	%rs3403, 512, 0, %p483;
	selp.b16 	%rs3404, %rs3403, %rs3399, %p481;
	and.b16  	%rs3405, %rs3402, -32768;
	add.s16 	%rs3406, %rs3404, %rs1123;
	setp.lt.u16 	%p484, %rs3406, 970;
	selp.b16 	%rs3408, 31798, 54, %p482;
	add.s16 	%rs3409, %rs3408, %rs3406;
	and.b16  	%rs3410, %rs3409, 32767;
	selp.b16 	%rs3411, 0, %rs3410, %p484;
	selp.b16 	%rs3412, %rs3411, %rs3410, %p482;
	or.b16  	%rs3413, %rs3412, %rs3405;
	selp.b16 	%rs3414, 0, %rs3413, %p480;
	selp.b16 	%rs12676, 0, %rs3414, %p479;
$L__BB1_869:
	// begin inline asm
	{add.f16 %rs12695,%rs12676,%rs12663;
}
	// end inline asm
	setp.eq.s16 	%p485, %rs1858, 0;
	@%p485 bra 	$L__BB1_872;
	setp.ne.s16 	%p486, %rs1858, 1;
	@%p486 bra 	$L__BB1_873;
	setp.eq.s16 	%p487, %rs1123, 0;
	and.b16  	%rs3419, %rs1116, 32767;
	setp.eq.s16 	%p488, %rs3419, 0;
	and.b16  	%rs3420, %rs1116, 3072;
	setp.eq.s16 	%p489, %rs3420, 0;
	xor.b16  	%rs3421, %rs1116, %rs1122;
	and.b16  	%rs3422, %rs3421, -32768;
	selp.b16 	%rs3423, 0, %rs3419, %p489;
	add.s16 	%rs3424, %rs3423, %rs1123;
	max.u16 	%rs3425, %rs3424, 981;
	add.s16 	%rs3426, %rs3425, -981;
	and.b16  	%rs3427, %rs3426, 32767;
	or.b16  	%rs3428, %rs3427, %rs3422;
	selp.b16 	%rs3429, 0, %rs3428, %p488;
	selp.b16 	%rs12677, 0, %rs3429, %p487;
	bra.uni 	$L__BB1_874;
$L__BB1_872:
	// begin inline asm
	{mul.f16 %rs12677,%rs1122,%rs1116;
}
	// end inline asm
	bra.uni 	$L__BB1_874;
$L__BB1_873:
	setp.eq.s16 	%p490, %rs1123, 0;
	and.b16  	%rs3433, %rs1116, 32767;
	setp.eq.s16 	%p491, %rs3433, 0;
	and.b16  	%rs3434, %rs1116, 1024;
	setp.eq.s16 	%p492, %rs3434, 0;
	and.b16  	%rs3435, %rs1116, 1792;
	setp.eq.s16 	%p493, %rs3435, 256;
	setp.eq.s16 	%p494, %rs3435, 768;
	xor.b16  	%rs3436, %rs1116, %rs1122;
	selp.b16 	%rs3437, 512, 0, %p494;
	selp.b16 	%rs3438, %rs3437, %rs3433, %p492;
	and.b16  	%rs3439, %rs3436, -32768;
	add.s16 	%rs3440, %rs3438, %rs1123;
	setp.lt.u16 	%p495, %rs3440, 970;
	selp.b16 	%rs3442, 31798, 54, %p493;
	add.s16 	%rs3443, %rs3442, %rs3440;
	and.b16  	%rs3444, %rs3443, 32767;
	selp.b16 	%rs3445, 0, %rs3444, %p495;
	selp.b16 	%rs3446, %rs3445, %rs3444, %p493;
	or.b16  	%rs3447, %rs3446, %rs3439;
	selp.b16 	%rs3448, 0, %rs3447, %p491;
	selp.b16 	%rs12677, 0, %rs3448, %p490;
$L__BB1_874:
	// begin inline asm
	{add.f16 %rs12694,%rs12677,%rs12662;
}
	// end inline asm
	ld.shared.u16 	%rs1144, [%r14+36];
	and.b16  	%rs1145, %rs1144, 32767;
	setp.eq.s16 	%p496, %rs1756, 0;
	@%p496 bra 	$L__BB1_877;
	setp.ne.s16 	%p497, %rs1756, 1;
	@%p497 bra 	$L__BB1_878;
	setp.eq.s16 	%p498, %rs1145, 0;
	and.b16  	%rs3453, %rs1098, 32767;
	setp.eq.s16 	%p499, %rs3453, 0;
	and.b16  	%rs3454, %rs1098, 3072;
	setp.eq.s16 	%p500, %rs3454, 0;
	xor.b16  	%rs3455, %rs1098, %rs1144;
	and.b16  	%rs3456, %rs3455, -32768;
	selp.b16 	%rs3457, 0, %rs3453, %p500;
	add.s16 	%rs3458, %rs3457, %rs1145;
	max.u16 	%rs3459, %rs3458, 981;
	add.s16 	%rs3460, %rs3459, -981;
	and.b16  	%rs3461, %rs3460, 32767;
	or.b16  	%rs3462, %rs3461, %rs3456;
	selp.b16 	%rs3463, 0, %rs3462, %p499;
	selp.b16 	%rs12678, 0, %rs3463, %p498;
	bra.uni 	$L__BB1_879;
$L__BB1_877:
	// begin inline asm
	{mul.f16 %rs12678,%rs1144,%rs1098;
}
	// end inline asm
	bra.uni 	$L__BB1_879;
$L__BB1_878:
	setp.eq.s16 	%p501, %rs1145, 0;
	and.b16  	%rs3467, %rs1098, 32767;
	setp.eq.s16 	%p502, %rs3467, 0;
	and.b16  	%rs3468, %rs1098, 1024;
	setp.eq.s16 	%p503, %rs3468, 0;
	and.b16  	%rs3469, %rs1098, 1792;
	setp.eq.s16 	%p504, %rs3469, 256;
	setp.eq.s16 	%p505, %rs3469, 768;
	xor.b16  	%rs3470, %rs1098, %rs1144;
	selp.b16 	%rs3471, 512, 0, %p505;
	selp.b16 	%rs3472, %rs3471, %rs3467, %p503;
	and.b16  	%rs3473, %rs3470, -32768;
	add.s16 	%rs3474, %rs3472, %rs1145;
	setp.lt.u16 	%p506, %rs3474, 970;
	selp.b16 	%rs3476, 31798, 54, %p504;
	add.s16 	%rs3477, %rs3476, %rs3474;
	and.b16  	%rs3478, %rs3477, 32767;
	selp.b16 	%rs3479, 0, %rs3478, %p506;
	selp.b16 	%rs3480, %rs3479, %rs3478, %p504;
	or.b16  	%rs3481, %rs3480, %rs3473;
	selp.b16 	%rs3482, 0, %rs3481, %p502;
	selp.b16 	%rs12678, 0, %rs3482, %p501;
$L__BB1_879:
	// begin inline asm
	{add.f16 %rs12693,%rs12678,%rs12661;
}
	// end inline asm
	@%p463 bra 	$L__BB1_882;
	setp.ne.s16 	%p508, %rs1790, 1;
	@%p508 bra 	$L__BB1_883;
	setp.eq.s16 	%p509, %rs1145, 0;
	and.b16  	%rs3487, %rs1104, 32767;
	setp.eq.s16 	%p510, %rs3487, 0;
	and.b16  	%rs3488, %rs1104, 3072;
	setp.eq.s16 	%p511, %rs3488, 0;
	xor.b16  	%rs3489, %rs1104, %rs1144;
	and.b16  	%rs3490, %rs3489, -32768;
	selp.b16 	%rs3491, 0, %rs3487, %p511;
	add.s16 	%rs3492, %rs3491, %rs1145;
	max.u16 	%rs3493, %rs3492, 981;
	add.s16 	%rs3494, %rs3493, -981;
	and.b16  	%rs3495, %rs3494, 32767;
	or.b16  	%rs3496, %rs3495, %rs3490;
	selp.b16 	%rs3497, 0, %rs3496, %p510;
	selp.b16 	%rs12679, 0, %rs3497, %p509;
	bra.uni 	$L__BB1_884;
$L__BB1_882:
	// begin inline asm
	{mul.f16 %rs12679,%rs1144,%rs1104;
}
	// end inline asm
	bra.uni 	$L__BB1_884;
$L__BB1_883:
	setp.eq.s16 	%p512, %rs1145, 0;
	and.b16  	%rs3501, %rs1104, 32767;
	setp.eq.s16 	%p513, %rs3501, 0;
	and.b16  	%rs3502, %rs1104, 1024;
	setp.eq.s16 	%p514, %rs3502, 0;
	and.b16  	%rs3503, %rs1104, 1792;
	setp.eq.s16 	%p515, %rs3503, 256;
	setp.eq.s16 	%p516, %rs3503, 768;
	xor.b16  	%rs3504, %rs1104, %rs1144;
	selp.b16 	%rs3505, 512, 0, %p516;
	selp.b16 	%rs3506, %rs3505, %rs3501, %p514;
	and.b16  	%rs3507, %rs3504, -32768;
	add.s16 	%rs3508, %rs3506, %rs1145;
	setp.lt.u16 	%p517, %rs3508, 970;
	selp.b16 	%rs3510, 31798, 54, %p515;
	add.s16 	%rs3511, %rs3510, %rs3508;
	and.b16  	%rs3512, %rs3511, 32767;
	selp.b16 	%rs3513, 0, %rs3512, %p517;
	selp.b16 	%rs3514, %rs3513, %rs3512, %p515;
	or.b16  	%rs3515, %rs3514, %rs3507;
	selp.b16 	%rs3516, 0, %rs3515, %p513;
	selp.b16 	%rs12679, 0, %rs3516, %p512;
$L__BB1_884:
	// begin inline asm
	{add.f16 %rs12692,%rs12679,%rs12660;
}
	// end inline asm
	@%p474 bra 	$L__BB1_887;
	setp.ne.s16 	%p519, %rs1824, 1;
	@%p519 bra 	$L__BB1_888;
	setp.eq.s16 	%p520, %rs1145, 0;
	and.b16  	%rs3521, %rs1110, 32767;
	setp.eq.s16 	%p521, %rs3521, 0;
	and.b16  	%rs3522, %rs1110, 3072;
	setp.eq.s16 	%p522, %rs3522, 0;
	xor.b16  	%rs3523, %rs1110, %rs1144;
	and.b16  	%rs3524, %rs3523, -32768;
	selp.b16 	%rs3525, 0, %rs3521, %p522;
	add.s16 	%rs3526, %rs3525, %rs1145;
	max.u16 	%rs3527, %rs3526, 981;
	add.s16 	%rs3528, %rs3527, -981;
	and.b16  	%rs3529, %rs3528, 32767;
	or.b16  	%rs3530, %rs3529, %rs3524;
	selp.b16 	%rs3531, 0, %rs3530, %p521;
	selp.b16 	%rs12680, 0, %rs3531, %p520;
	bra.uni 	$L__BB1_889;
$L__BB1_887:
	// begin inline asm
	{mul.f16 %rs12680,%rs1144,%rs1110;
}
	// end inline asm
	bra.uni 	$L__BB1_889;
$L__BB1_888:
	setp.eq.s16 	%p523, %rs1145, 0;
	and.b16  	%rs3535, %rs1110, 32767;
	setp.eq.s16 	%p524, %rs3535, 0;
	and.b16  	%rs3536, %rs1110, 1024;
	setp.eq.s16 	%p525, %rs3536, 0;
	and.b16  	%rs3537, %rs1110, 1792;
	setp.eq.s16 	%p526, %rs3537, 256;
	setp.eq.s16 	%p527, %rs3537, 768;
	xor.b16  	%rs3538, %rs1110, %rs1144;
	selp.b16 	%rs3539, 512, 0, %p527;
	selp.b16 	%rs3540, %rs3539, %rs3535, %p525;
	and.b16  	%rs3541, %rs3538, -32768;
	add.s16 	%rs3542, %rs3540, %rs1145;
	setp.lt.u16 	%p528, %rs3542, 970;
	selp.b16 	%rs3544, 31798, 54, %p526;
	add.s16 	%rs3545, %rs3544, %rs3542;
	and.b16  	%rs3546, %rs3545, 32767;
	selp.b16 	%rs3547, 0, %rs3546, %p528;
	selp.b16 	%rs3548, %rs3547, %rs3546, %p526;
	or.b16  	%rs3549, %rs3548, %rs3541;
	selp.b16 	%rs3550, 0, %rs3549, %p524;
	selp.b16 	%rs12680, 0, %rs3550, %p523;
$L__BB1_889:
	// begin inline asm
	{add.f16 %rs12691,%rs12680,%rs12659;
}
	// end inline asm
	setp.eq.s16 	%p529, %rs1858, 0;
	@%p529 bra 	$L__BB1_892;
	setp.ne.s16 	%p530, %rs1858, 1;
	@%p530 bra 	$L__BB1_893;
	setp.eq.s16 	%p531, %rs1145, 0;
	and.b16  	%rs3555, %rs1116, 32767;
	setp.eq.s16 	%p532, %rs3555, 0;
	and.b16  	%rs3556, %rs1116, 3072;
	setp.eq.s16 	%p533, %rs3556, 0;
	xor.b16  	%rs3557, %rs1116, %rs1144;
	and.b16  	%rs3558, %rs3557, -32768;
	selp.b16 	%rs3559, 0, %rs3555, %p533;
	add.s16 	%rs3560, %rs3559, %rs1145;
	max.u16 	%rs3561, %rs3560, 981;
	add.s16 	%rs3562, %rs3561, -981;
	and.b16  	%rs3563, %rs3562, 32767;
	or.b16  	%rs3564, %rs3563, %rs3558;
	selp.b16 	%rs3565, 0, %rs3564, %p532;
	selp.b16 	%rs12681, 0, %rs3565, %p531;
	bra.uni 	$L__BB1_894;
$L__BB1_892:
	// begin inline asm
	{mul.f16 %rs12681,%rs1144,%rs1116;
}
	// end inline asm
	bra.uni 	$L__BB1_894;
$L__BB1_893:
	setp.eq.s16 	%p534, %rs1145, 0;
	and.b16  	%rs3569, %rs1116, 32767;
	setp.eq.s16 	%p535, %rs3569, 0;
	and.b16  	%rs3570, %rs1116, 1024;
	setp.eq.s16 	%p536, %rs3570, 0;
	and.b16  	%rs3571, %rs1116, 1792;
	setp.eq.s16 	%p537, %rs3571, 256;
	setp.eq.s16 	%p538, %rs3571, 768;
	xor.b16  	%rs3572, %rs1116, %rs1144;
	selp.b16 	%rs3573, 512, 0, %p538;
	selp.b16 	%rs3574, %rs3573, %rs3569, %p536;
	and.b16  	%rs3575, %rs3572, -32768;
	add.s16 	%rs3576, %rs3574, %rs1145;
	setp.lt.u16 	%p539, %rs3576, 970;
	selp.b16 	%rs3578, 31798, 54, %p537;
	add.s16 	%rs3579, %rs3578, %rs3576;
	and.b16  	%rs3580, %rs3579, 32767;
	selp.b16 	%rs3581, 0, %rs3580, %p539;
	selp.b16 	%rs3582, %rs3581, %rs3580, %p537;
	or.b16  	%rs3583, %rs3582, %rs3575;
	selp.b16 	%rs3584, 0, %rs3583, %p535;
	selp.b16 	%rs12681, 0, %rs3584, %p534;
$L__BB1_894:
	// begin inline asm
	{add.f16 %rs12690,%rs12681,%rs12658;
}
	// end inline asm
	ld.shared.u16 	%rs1166, [%r14+52];
	and.b16  	%rs1167, %rs1166, 32767;
	setp.eq.s16 	%p540, %rs1756, 0;
	@%p540 bra 	$L__BB1_897;
	setp.ne.s16 	%p541, %rs1756, 1;
	@%p541 bra 	$L__BB1_898;
	setp.eq.s16 	%p542, %rs1167, 0;
	and.b16  	%rs3589, %rs1098, 32767;
	setp.eq.s16 	%p543, %rs3589, 0;
	and.b16  	%rs3590, %rs1098, 3072;
	setp.eq.s16 	%p544, %rs3590, 0;
	xor.b16  	%rs3591, %rs1098, %rs1166;
	and.b16  	%rs3592, %rs3591, -32768;
	selp.b16 	%rs3593, 0, %rs3589, %p544;
	add.s16 	%rs3594, %rs3593, %rs1167;
	max.u16 	%rs3595, %rs3594, 981;
	add.s16 	%rs3596, %rs3595, -981;
	and.b16  	%rs3597, %rs3596, 32767;
	or.b16  	%rs3598, %rs3597, %rs3592;
	selp.b16 	%rs3599, 0, %rs3598, %p543;
	selp.b16 	%rs12682, 0, %rs3599, %p542;
	bra.uni 	$L__BB1_899;
$L__BB1_897:
	// begin inline asm
	{mul.f16 %rs12682,%rs1166,%rs1098;
}
	// end inline asm
	bra.uni 	$L__BB1_899;
$L__BB1_898:
	setp.eq.s16 	%p545, %rs1167, 0;
	and.b16  	%rs3603, %rs1098, 32767;
	setp.eq.s16 	%p546, %rs3603, 0;
	and.b16  	%rs3604, %rs1098, 1024;
	setp.eq.s16 	%p547, %rs3604, 0;
	and.b16  	%rs3605, %rs1098, 1792;
	setp.eq.s16 	%p548, %rs3605, 256;
	setp.eq.s16 	%p549, %rs3605, 768;
	xor.b16  	%rs3606, %rs1098, %rs1166;
	selp.b16 	%rs3607, 512, 0, %p549;
	selp.b16 	%rs3608, %rs3607, %rs3603, %p547;
	and.b16  	%rs3609, %rs3606, -32768;
	add.s16 	%rs3610, %rs3608, %rs1167;
	setp.lt.u16 	%p550, %rs3610, 970;
	selp.b16 	%rs3612, 31798, 54, %p548;
	add.s16 	%rs3613, %rs3612, %rs3610;
	and.b16  	%rs3614, %rs3613, 32767;
	selp.b16 	%rs3615, 0, %rs3614, %p550;
	selp.b16 	%rs3616, %rs3615, %rs3614, %p548;
	or.b16  	%rs3617, %rs3616, %rs3609;
	selp.b16 	%rs3618, 0, %rs3617, %p546;
	selp.b16 	%rs12682, 0, %rs3618, %p545;
$L__BB1_899:
	// begin inline asm
	{add.f16 %rs12689,%rs12682,%rs12657;
}
	// end inline asm
	setp.eq.s16 	%p551, %rs1790, 0;
	@%p551 bra 	$L__BB1_902;
	setp.ne.s16 	%p552, %rs1790, 1;
	@%p552 bra 	$L__BB1_903;
	setp.eq.s16 	%p553, %rs1167, 0;
	and.b16  	%rs3623, %rs1104, 32767;
	setp.eq.s16 	%p554, %rs3623, 0;
	and.b16  	%rs3624, %rs1104, 3072;
	setp.eq.s16 	%p555, %rs3624, 0;
	xor.b16  	%rs3625, %rs1104, %rs1166;
	and.b16  	%rs3626, %rs3625, -32768;
	selp.b16 	%rs3627, 0, %rs3623, %p555;
	add.s16 	%rs3628, %rs3627, %rs1167;
	max.u16 	%rs3629, %rs3628, 981;
	add.s16 	%rs3630, %rs3629, -981;
	and.b16  	%rs3631, %rs3630, 32767;
	or.b16  	%rs3632, %rs3631, %rs3626;
	selp.b16 	%rs3633, 0, %rs3632, %p554;
	selp.b16 	%rs12683, 0, %rs3633, %p553;
	bra.uni 	$L__BB1_904;
$L__BB1_902:
	// begin inline asm
	{mul.f16 %rs12683,%rs1166,%rs1104;
}
	// end inline asm
	bra.uni 	$L__BB1_904;
$L__BB1_903:
	setp.eq.s16 	%p556, %rs1167, 0;
	and.b16  	%rs3637, %rs1104, 32767;
	setp.eq.s16 	%p557, %rs3637, 0;
	and.b16  	%rs3638, %rs1104, 1024;
	setp.eq.s16 	%p558, %rs3638, 0;
	and.b16  	%rs3639, %rs1104, 1792;
	setp.eq.s16 	%p559, %rs3639, 256;
	setp.eq.s16 	%p560, %rs3639, 768;
	xor.b16  	%rs3640, %rs1104, %rs1166;
	selp.b16 	%rs3641, 512, 0, %p560;
	selp.b16 	%rs3642, %rs3641, %rs3637, %p558;
	and.b16  	%rs3643, %rs3640, -32768;
	add.s16 	%rs3644, %rs3642, %rs1167;
	setp.lt.u16 	%p561, %rs3644, 970;
	selp.b16 	%rs3646, 31798, 54, %p559;
	add.s16 	%rs3647, %rs3646, %rs3644;
	and.b16  	%rs3648, %rs3647, 32767;
	selp.b16 	%rs3649, 0, %rs3648, %p561;
	selp.b16 	%rs3650, %rs3649, %rs3648, %p559;
	or.b16  	%rs3651, %rs3650, %rs3643;
	selp.b16 	%rs3652, 0, %rs3651, %p557;
	selp.b16 	%rs12683, 0, %rs3652, %p556;
$L__BB1_904:
	// begin inline asm
	{add.f16 %rs12688,%rs12683,%rs12656;
}
	// end inline asm
	setp.eq.s16 	%p562, %rs1824, 0;
	@%p562 bra 	$L__BB1_907;
	setp.ne.s16 	%p563, %rs1824, 1;
	@%p563 bra 	$L__BB1_908;
	setp.eq.s16 	%p564, %rs1167, 0;
	and.b16  	%rs3657, %rs1110, 32767;
	setp.eq.s16 	%p565, %rs3657, 0;
	and.b16  	%rs3658, %rs1110, 3072;
	setp.eq.s16 	%p566, %rs3658, 0;
	xor.b16  	%rs3659, %rs1110, %rs1166;
	and.b16  	%rs3660, %rs3659, -32768;
	selp.b16 	%rs3661, 0, %rs3657, %p566;
	add.s16 	%rs3662, %rs3661, %rs1167;
	max.u16 	%rs3663, %rs3662, 981;
	add.s16 	%rs3664, %rs3663, -981;
	and.b16  	%rs3665, %rs3664, 32767;
	or.b16  	%rs3666, %rs3665, %rs3660;
	selp.b16 	%rs3667, 0, %rs3666, %p565;
	selp.b16 	%rs12684, 0, %rs3667, %p564;
	bra.uni 	$L__BB1_909;
$L__BB1_907:
	// begin inline asm
	{mul.f16 %rs12684,%rs1166,%rs1110;
}
	// end inline asm
	bra.uni 	$L__BB1_909;
$L__BB1_908:
	setp.eq.s16 	%p567, %rs1167, 0;
	and.b16  	%rs3671, %rs1110, 32767;
	setp.eq.s16 	%p568, %rs3671, 0;
	and.b16  	%rs3672, %rs1110, 1024;
	setp.eq.s16 	%p569, %rs3672, 0;
	and.b16  	%rs3673, %rs1110, 1792;
	setp.eq.s16 	%p570, %rs3673, 256;
	setp.eq.s16 	%p571, %rs3673, 768;
	xor.b16  	%rs3674, %rs1110, %rs1166;
	selp.b16 	%rs3675, 512, 0, %p571;
	selp.b16 	%rs3676, %rs3675, %rs3671, %p569;
	and.b16  	%rs3677, %rs3674, -32768;
	add.s16 	%rs3678, %rs3676, %rs1167;
	setp.lt.u16 	%p572, %rs3678, 970;
	selp.b16 	%rs3680, 31798, 54, %p570;
	add.s16 	%rs3681, %rs3680, %rs3678;
	and.b16  	%rs3682, %rs3681, 32767;
	selp.b16 	%rs3683, 0, %rs3682, %p572;
	selp.b16 	%rs3684, %rs3683, %rs3682, %p570;
	or.b16  	%rs3685, %rs3684, %rs3677;
	selp.b16 	%rs3686, 0, %rs3685, %p568;
	selp.b16 	%rs12684, 0, %rs3686, %p567;
$L__BB1_909:
	// begin inline asm
	{add.f16 %rs12687,%rs12684,%rs12655;
}
	// end inline asm
	@%p529 bra 	$L__BB1_912;
	setp.ne.s16 	%p574, %rs1858, 1;
	@%p574 bra 	$L__BB1_913;
	setp.eq.s16 	%p575, %rs1167, 0;
	and.b16  	%rs3691, %rs1116, 32767;
	setp.eq.s16 	%p576, %rs3691, 0;
	and.b16  	%rs3692, %rs1116, 3072;
	setp.eq.s16 	%p577, %rs3692, 0;
	xor.b16  	%rs3693, %rs1116, %rs1166;
	and.b16  	%rs3694, %rs3693, -32768;
	selp.b16 	%rs3695, 0, %rs3691, %p577;
	add.s16 	%rs3696, %rs3695, %rs1167;
	max.u16 	%rs3697, %rs3696, 981;
	add.s16 	%rs3698, %rs3697, -981;
	and.b16  	%rs3699, %rs3698, 32767;
	or.b16  	%rs3700, %rs3699, %rs3694;
	selp.b16 	%rs3701, 0, %rs3700, %p576;
	selp.b16 	%rs12685, 0, %rs3701, %p575;
	bra.uni 	$L__BB1_914;
$L__BB1_912:
	// begin inline asm
	{mul.f16 %rs12685,%rs1166,%rs1116;
}
	// end inline asm
	bra.uni 	$L__BB1_914;
$L__BB1_913:
	setp.eq.s16 	%p578, %rs1167, 0;
	and.b16  	%rs3705, %rs1116, 32767;
	setp.eq.s16 	%p579, %rs3705, 0;
	and.b16  	%rs3706, %rs1116, 1024;
	setp.eq.s16 	%p580, %rs3706, 0;
	and.b16  	%rs3707, %rs1116, 1792;
	setp.eq.s16 	%p581, %rs3707, 256;
	setp.eq.s16 	%p582, %rs3707, 768;
	xor.b16  	%rs3708, %rs1116, %rs1166;
	selp.b16 	%rs3709, 512, 0, %p582;
	selp.b16 	%rs3710, %rs3709, %rs3705, %p580;
	and.b16  	%rs3711, %rs3708, -32768;
	add.s16 	%rs3712, %rs3710, %rs1167;
	setp.lt.u16 	%p583, %rs3712, 970;
	selp.b16 	%rs3714, 31798, 54, %p581;
	add.s16 	%rs3715, %rs3714, %rs3712;
	and.b16  	%rs3716, %rs3715, 32767;
	selp.b16 	%rs3717, 0, %rs3716, %p583;
	selp.b16 	%rs3718, %rs3717, %rs3716, %p581;
	or.b16  	%rs3719, %rs3718, %rs3711;
	selp.b16 	%rs3720, 0, %rs3719, %p579;
	selp.b16 	%rs12685, 0, %rs3720, %p578;
$L__BB1_914:
	// begin inline asm
	{add.f16 %rs12686,%rs12685,%rs12654;
}
	// end inline asm
	add.s32 	%r155, %r154, 1;
	setp.ne.s32 	%p584, %r155, 64;
	@%p584 bra 	$L__BB1_916;
	ld.shared.u16 	%rs3740, [%r17];
	and.b16  	%rs3741, %rs12701, 32767;
	setp.eq.s16 	%p585, %rs3741, 0;
	and.b16  	%rs3742, %rs3740, 32767;
	setp.eq.s16 	%p586, %rs3742, 0;
	xor.b16  	%rs3743, %rs3740, %rs12701;
	and.b16  	%rs3744, %rs3743, -32768;
	add.s16 	%rs3745, %rs3742, %rs3741;
	max.u16 	%rs3746, %rs3745, 15360;
	add.s16 	%rs3747, %rs3746, -15360;
	and.b16  	%rs3748, %rs3747, 32767;
	or.b16  	%rs3749, %rs3748, %rs3744;
	selp.b16 	%rs3750, 0, %rs3749, %p586;
	selp.b16 	%rs3724, 0, %rs3750, %p585;
	// begin inline asm
	{  cvt.f32.f16 %f580, %rs3724;}

	// end inline asm
	add.f32 	%f867, %f580, %f867;
	ld.shared.u16 	%rs3751, [%r17+2];
	and.b16  	%rs3752, %rs12700, 32767;
	setp.eq.s16 	%p587, %rs3752, 0;
	and.b16  	%rs3753, %rs3751, 32767;
	setp.eq.s16 	%p588, %rs3753, 0;
	xor.b16  	%rs3754, %rs3751, %rs12700;
	and.b16  	%rs3755, %rs3754, -32768;
	add.s16 	%rs3756, %rs3753, %rs3752;
	max.u16 	%rs3757, %rs3756, 15360;
	add.s16 	%rs3758, %rs3757, -15360;
	and.b16  	%rs3759, %rs3758, 32767;
	or.b16  	%rs3760, %rs3759, %rs3755;
	selp.b16 	%rs3761, 0, %rs3760, %p588;
	selp.b16 	%rs3725, 0, %rs3761, %p587;
	// begin inline asm
	{  cvt.f32.f16 %f581, %rs3725;}

	// end inline asm
	add.f32 	%f866, %f581, %f866;
	ld.shared.u16 	%rs3762, [%r17+4];
	and.b16  	%rs3763, %rs12699, 32767;
	setp.eq.s16 	%p589, %rs3763, 0;
	and.b16  	%rs3764, %rs3762, 32767;
	setp.eq.s16 	%p590, %rs3764, 0;
	xor.b16  	%rs3765, %rs3762, %rs12699;
	and.b16  	%rs3766, %rs3765, -32768;
	add.s16 	%rs3767, %rs3764, %rs3763;
	max.u16 	%rs3768, %rs3767, 15360;
	add.s16 	%rs3769, %rs3768, -15360;
	and.b16  	%rs3770, %rs3769, 32767;
	or.b16  	%rs3771, %rs3770, %rs3766;
	selp.b16 	%rs3772, 0, %rs3771, %p590;
	selp.b16 	%rs3726, 0, %rs3772, %p589;
	// begin inline asm
	{  cvt.f32.f16 %f582, %rs3726;}

	// end inline asm
	add.f32 	%f865, %f582, %f865;
	ld.shared.u16 	%rs3773, [%r17+6];
	and.b16  	%rs3774, %rs12698, 32767;
	setp.eq.s16 	%p591, %rs3774, 0;
	and.b16  	%rs3775, %rs3773, 32767;
	setp.eq.s16 	%p592, %rs3775, 0;
	xor.b16  	%rs3776, %rs3773, %rs12698;
	and.b16  	%rs3777, %rs3776, -32768;
	add.s16 	%rs3778, %rs3775, %rs3774;
	max.u16 	%rs3779, %rs3778, 15360;
	add.s16 	%rs3780, %rs3779, -15360;
	and.b16  	%rs3781, %rs3780, 32767;
	or.b16  	%rs3782, %rs3781, %rs3777;
	selp.b16 	%rs3783, 0, %rs3782, %p592;
	selp.b16 	%rs3727, 0, %rs3783, %p591;
	// begin inline asm
	{  cvt.f32.f16 %f583, %rs3727;}

	// end inline asm
	add.f32 	%f864, %f583, %f864;
	and.b16  	%rs3784, %rs12697, 32767;
	setp.eq.s16 	%p593, %rs3784, 0;
	xor.b16  	%rs3785, %rs3740, %rs12697;
	and.b16  	%rs3786, %rs3785, -32768;
	add.s16 	%rs3787, %rs3742, %rs3784;
	max.u16 	%rs3788, %rs3787, 15360;
	add.s16 	%rs3789, %rs3788, -15360;
	and.b16  	%rs3790, %rs3789, 32767;
	or.b16  	%rs3791, %rs3790, %rs3786;
	selp.b16 	%rs3792, 0, %rs3791, %p586;
	selp.b16 	%rs3728, 0, %rs3792, %p593;
	// begin inline asm
	{  cvt.f32.f16 %f584, %rs3728;}

	// end inline asm
	add.f32 	%f863, %f584, %f863;
	and.b16  	%rs3793, %rs12696, 32767;
	setp.eq.s16 	%p594, %rs3793, 0;
	xor.b16  	%rs3794, %rs3751, %rs12696;
	and.b16  	%rs3795, %rs3794, -32768;
	add.s16 	%rs3796, %rs3753, %rs3793;
	max.u16 	%rs3797, %rs3796, 15360;
	add.s16 	%rs3798, %rs3797, -15360;
	and.b16  	%rs3799, %rs3798, 32767;
	or.b16  	%rs3800, %rs3799, %rs3795;
	selp.b16 	%rs3801, 0, %rs3800, %p588;
	selp.b16 	%rs3729, 0, %rs3801, %p594;
	// begin inline asm
	{  cvt.f32.f16 %f585, %rs3729;}

	// end inline asm
	add.f32 	%f862, %f585, %f862;
	and.b16  	%rs3802, %rs12695, 32767;
	setp.eq.s16 	%p595, %rs3802, 0;
	xor.b16  	%rs3803, %rs3762, %rs12695;
	and.b16  	%rs3804, %rs3803, -32768;
	add.s16 	%rs3805, %rs3764, %rs3802;
	max.u16 	%rs3806, %rs3805, 15360;
	add.s16 	%rs3807, %rs3806, -15360;
	and.b16  	%rs3808, %rs3807, 32767;
	or.b16  	%rs3809, %rs3808, %rs3804;
	selp.b16 	%rs3810, 0, %rs3809, %p590;
	selp.b16 	%rs3730, 0, %rs3810, %p595;
	// begin inline asm
	{  cvt.f32.f16 %f586, %rs3730;}

	// end inline asm
	add.f32 	%f861, %f586, %f861;
	and.b16  	%rs3811, %rs12694, 32767;
	setp.eq.s16 	%p596, %rs3811, 0;
	xor.b16  	%rs3812, %rs3773, %rs12694;
	and.b16  	%rs3813, %rs3812, -32768;
	add.s16 	%rs3814, %rs3775, %rs3811;
	max.u16 	%rs3815, %rs3814, 15360;
	add.s16 	%rs3816, %rs3815, -15360;
	and.b16  	%rs3817, %rs3816, 32767;
	or.b16  	%rs3818, %rs3817, %rs3813;
	selp.b16 	%rs3819, 0, %rs3818, %p592;
	selp.b16 	%rs3731, 0, %rs3819, %p596;
	// begin inline asm
	{  cvt.f32.f16 %f587, %rs3731;}

	// end inline asm
	add.f32 	%f860, %f587, %f860;
	and.b16  	%rs3820, %rs12693, 32767;
	setp.eq.s16 	%p597, %rs3820, 0;
	xor.b16  	%rs3821, %rs3740, %rs12693;
	and.b16  	%rs3822, %rs3821, -32768;
	add.s16 	%rs3823, %rs3742, %rs3820;
	max.u16 	%rs3824, %rs3823, 15360;
	add.s16 	%rs3825, %rs3824, -15360;
	and.b16  	%rs3826, %rs3825, 32767;
	or.b16  	%rs3827, %rs3826, %rs3822;
	selp.b16 	%rs3828, 0, %rs3827, %p586;
	selp.b16 	%rs3732, 0, %rs3828, %p597;
	// begin inline asm
	{  cvt.f32.f16 %f588, %rs3732;}

	// end inline asm
	add.f32 	%f859, %f588, %f859;
	and.b16  	%rs3829, %rs12692, 32767;
	setp.eq.s16 	%p598, %rs3829, 0;
	xor.b16  	%rs3830, %rs3751, %rs12692;
	and.b16  	%rs3831, %rs3830, -32768;
	add.s16 	%rs3832, %rs3753, %rs3829;
	max.u16 	%rs3833, %rs3832, 15360;
	add.s16 	%rs3834, %rs3833, -15360;
	and.b16  	%rs3835, %rs3834, 32767;
	or.b16  	%rs3836, %rs3835, %rs3831;
	selp.b16 	%rs3837, 0, %rs3836, %p588;
	selp.b16 	%rs3733, 0, %rs3837, %p598;
	// begin inline asm
	{  cvt.f32.f16 %f589, %rs3733;}

	// end inline asm
	add.f32 	%f858, %f589, %f858;
	and.b16  	%rs3838, %rs12691, 32767;
	setp.eq.s16 	%p599, %rs3838, 0;
	xor.b16  	%rs3839, %rs3762, %rs12691;
	and.b16  	%rs3840, %rs3839, -32768;
	add.s16 	%rs3841, %rs3764, %rs3838;
	max.u16 	%rs3842, %rs3841, 15360;
	add.s16 	%rs3843, %rs3842, -15360;
	and.b16  	%rs3844, %rs3843, 32767;
	or.b16  	%rs3845, %rs3844, %rs3840;
	selp.b16 	%rs3846, 0, %rs3845, %p590;
	selp.b16 	%rs3734, 0, %rs3846, %p599;
	// begin inline asm
	{  cvt.f32.f16 %f590, %rs3734;}

	// end inline asm
	add.f32 	%f857, %f590, %f857;
	and.b16  	%rs3847, %rs12690, 32767;
	setp.eq.s16 	%p600, %rs3847, 0;
	xor.b16  	%rs3848, %rs3773, %rs12690;
	and.b16  	%rs3849, %rs3848, -32768;
	add.s16 	%rs3850, %rs3775, %rs3847;
	max.u16 	%rs3851, %rs3850, 15360;
	add.s16 	%rs3852, %rs3851, -15360;
	and.b16  	%rs3853, %rs3852, 32767;
	or.b16  	%rs3854, %rs3853, %rs3849;
	selp.b16 	%rs3855, 0, %rs3854, %p592;
	selp.b16 	%rs3735, 0, %rs3855, %p600;
	// begin inline asm
	{  cvt.f32.f16 %f591, %rs3735;}

	// end inline asm
	add.f32 	%f856, %f591, %f856;
	and.b16  	%rs3856, %rs12689, 32767;
	setp.eq.s16 	%p601, %rs3856, 0;
	xor.b16  	%rs3857, %rs3740, %rs12689;
	and.b16  	%rs3858, %rs3857, -32768;
	add.s16 	%rs3859, %rs3742, %rs3856;
	max.u16 	%rs3860, %rs3859, 15360;
	add.s16 	%rs3861, %rs3860, -15360;
	and.b16  	%rs3862, %rs3861, 32767;
	or.b16  	%rs3863, %rs3862, %rs3858;
	selp.b16 	%rs3864, 0, %rs3863, %p586;
	selp.b16 	%rs3736, 0, %rs3864, %p601;
	// begin inline asm
	{  cvt.f32.f16 %f592, %rs3736;}

	// end inline asm
	add.f32 	%f855, %f592, %f855;
	and.b16  	%rs3865, %rs12688, 32767;
	setp.eq.s16 	%p602, %rs3865, 0;
	xor.b16  	%rs3866, %rs3751, %rs12688;
	and.b16  	%rs3867, %rs3866, -32768;
	add.s16 	%rs3868, %rs3753, %rs3865;
	max.u16 	%rs3869, %rs3868, 15360;
	add.s16 	%rs3870, %rs3869, -15360;
	and.b16  	%rs3871, %rs3870, 32767;
	or.b16  	%rs3872, %rs3871, %rs3867;
	selp.b16 	%rs3873, 0, %rs3872, %p588;
	selp.b16 	%rs3737, 0, %rs3873, %p602;
	// begin inline asm
	{  cvt.f32.f16 %f593, %rs3737;}

	// end inline asm
	add.f32 	%f854, %f593, %f854;
	and.b16  	%rs3874, %rs12687, 32767;
	setp.eq.s16 	%p603, %rs3874, 0;
	xor.b16  	%rs3875, %rs3762, %rs12687;
	and.b16  	%rs3876, %rs3875, -32768;
	add.s16 	%rs3877, %rs3764, %rs3874;
	max.u16 	%rs3878, %rs3877, 15360;
	add.s16 	%rs3879, %rs3878, -15360;
	and.b16  	%rs3880, %rs3879, 32767;
	or.b16  	%rs3881, %rs3880, %rs3876;
	selp.b16 	%rs3882, 0, %rs3881, %p590;
	selp.b16 	%rs3738, 0, %rs3882, %p603;
	// begin inline asm
	{  cvt.f32.f16 %f594, %rs3738;}

	// end inline asm
	add.f32 	%f853, %f594, %f853;
	and.b16  	%rs3883, %rs12686, 32767;
	setp.eq.s16 	%p604, %rs3883, 0;
	xor.b16  	%rs3884, %rs3773, %rs12686;
	and.b16  	%rs3885, %rs3884, -32768;
	add.s16 	%rs3886, %rs3775, %rs3883;
	max.u16 	%rs3887, %rs3886, 15360;
	add.s16 	%rs3888, %rs3887, -15360;
	and.b16  	%rs3889, %rs3888, 32767;
	or.b16  	%rs3890, %rs3889, %rs3885;
	selp.b16 	%rs3891, 0, %rs3890, %p592;
	selp.b16 	%rs3739, 0, %rs3891, %p604;
	// begin inline asm
	{  cvt.f32.f16 %f595, %rs3739;}

	// end inline asm
	add.f32 	%f852, %f595, %f852;
	mov.b32 	%r155, 0;
	mov.u16 	%rs12686, %rs1749;
	mov.u16 	%rs12687, %rs1749;
	mov.u16 	%rs12688, %rs1749;
	mov.u16 	%rs12689, %rs1749;
	mov.u16 	%rs12690, %rs1749;
	mov.u16 	%rs12691, %rs1749;
	mov.u16 	%rs12692, %rs1749;
	mov.u16 	%rs12693, %rs1749;
	mov.u16 	%rs12694, %rs1749;
	mov.u16 	%rs12695, %rs1749;
	mov.u16 	%rs12696, %rs1749;
	mov.u16 	%rs12697, %rs1749;
	mov.u16 	%rs12698, %rs1749;
	mov.u16 	%rs12699, %rs1749;
	mov.u16 	%rs12700, %rs1749;
	mov.u16 	%rs12701, %rs1749;
$L__BB1_916:
	ld.shared.u16 	%rs1204, [%r14+6];
	and.b16  	%rs1205, %rs1204, 32767;
	ld.shared.u16 	%rs1206, [%r15+384];
	@%p540 bra 	$L__BB1_919;
	setp.ne.s16 	%p606, %rs1756, 1;
	@%p606 bra 	$L__BB1_920;
	setp.eq.s16 	%p607, %rs1205, 0;
	and.b16  	%rs3893, %rs1206, 32767;
	setp.eq.s16 	%p608, %rs3893, 0;
	and.b16  	%rs3894, %rs1206, 3072;
	setp.eq.s16 	%p609, %rs3894, 0;
	xor.b16  	%rs3895, %rs1206, %rs1204;
	and.b16  	%rs3896, %rs3895, -32768;
	selp.b16 	%rs3897, 0, %rs3893, %p609;
	add.s16 	%rs3898, %rs3897, %rs1205;
	max.u16 	%rs3899, %rs3898, 981;
	add.s16 	%rs3900, %rs3899, -981;
	and.b16  	%rs3901, %rs3900, 32767;
	or.b16  	%rs3902, %rs3901, %rs3896;
	selp.b16 	%rs3903, 0, %rs3902, %p608;
	selp.b16 	%rs12702, 0, %rs3903, %p607;
	bra.uni 	$L__BB1_921;
$L__BB1_919:
	// begin inline asm
	{mul.f16 %rs12702,%rs1204,%rs1206;
}
	// end inline asm
	bra.uni 	$L__BB1_921;
$L__BB1_920:
	setp.eq.s16 	%p610, %rs1205, 0;
	and.b16  	%rs3907, %rs1206, 32767;
	setp.eq.s16 	%p611, %rs3907, 0;
	and.b16  	%rs3908, %rs1206, 1024;
	setp.eq.s16 	%p612, %rs3908, 0;
	and.b16  	%rs3909, %rs1206, 1792;
	setp.eq.s16 	%p613, %rs3909, 256;
	setp.eq.s16 	%p614, %rs3909, 768;
	xor.b16  	%rs3910, %rs1206, %rs1204;
	selp.b16 	%rs3911, 512, 0, %p614;
	selp.b16 	%rs3912, %rs3911, %rs3907, %p612;
	and.b16  	%rs3913, %rs3910, -32768;
	add.s16 	%rs3914, %rs3912, %rs1205;
	setp.lt.u16 	%p615, %rs3914, 970;
	selp.b16 	%rs3916, 31798, 54, %p613;
	add.s16 	%rs3917, %rs3916, %rs3914;
	and.b16  	%rs3918, %rs3917, 32767;
	selp.b16 	%rs3919, 0, %rs3918, %p615;
	selp.b16 	%rs3920, %rs3919, %rs3918, %p613;
	or.b16  	%rs3921, %rs3920, %rs3913;
	selp.b16 	%rs3922, 0, %rs3921, %p611;
	selp.b16 	%rs12702, 0, %rs3922, %p610;
$L__BB1_921:
	// begin inline asm
	{add.f16 %rs12733,%rs12702,%rs12701;
}
	// end inline asm
	ld.shared.u16 	%rs1212, [%r15+386];
	setp.eq.s16 	%p616, %rs1790, 0;
	@%p616 bra 	$L__BB1_924;
	setp.ne.s16 	%p617, %rs1790, 1;
	@%p617 bra 	$L__BB1_925;
	setp.eq.s16 	%p618, %rs1205, 0;
	and.b16  	%rs3927, %rs1212, 32767;
	setp.eq.s16 	%p619, %rs3927, 0;
	and.b16  	%rs3928, %rs1212, 3072;
	setp.eq.s16 	%p620, %rs3928, 0;
	xor.b16  	%rs3929, %rs1212, %rs1204;
	and.b16  	%rs3930, %rs3929, -32768;
	selp.b16 	%rs3931, 0, %rs3927, %p620;
	add.s16 	%rs3932, %rs3931, %rs1205;
	max.u16 	%rs3933, %rs3932, 981;
	add.s16 	%rs3934, %rs3933, -981;
	and.b16  	%rs3935, %rs3934, 32767;
	or.b16  	%rs3936, %rs3935, %rs3930;
	selp.b16 	%rs3937, 0, %rs3936, %p619;
	selp.b16 	%rs12703, 0, %rs3937, %p618;
	bra.uni 	$L__BB1_926;
$L__BB1_924:
	// begin inline asm
	{mul.f16 %rs12703,%rs1204,%rs1212;
}
	// end inline asm
	bra.uni 	$L__BB1_926;
$L__BB1_925:
	setp.eq.s16 	%p621, %rs1205, 0;
	and.b16  	%rs3941, %rs1212, 32767;
	setp.eq.s16 	%p622, %rs3941, 0;
	and.b16  	%rs3942, %rs1212, 1024;
	setp.eq.s16 	%p623, %rs3942, 0;
	and.b16  	%rs3943, %rs1212, 1792;
	setp.eq.s16 	%p624, %rs3943, 256;
	setp.eq.s16 	%p625, %rs3943, 768;
	xor.b16  	%rs3944, %rs1212, %rs1204;
	selp.b16 	%rs3945, 512, 0, %p625;
	selp.b16 	%rs3946, %rs3945, %rs3941, %p623;
	and.b16  	%rs3947, %rs3944, -32768;
	add.s16 	%rs3948, %rs3946, %rs1205;
	setp.lt.u16 	%p626, %rs3948, 970;
	selp.b16 	%rs3950, 31798, 54, %p624;
	add.s16 	%rs3951, %rs3950, %rs3948;
	and.b16  	%rs3952, %rs3951, 32767;
	selp.b16 	%rs3953, 0, %rs3952, %p626;
	selp.b16 	%rs3954, %rs3953, %rs3952, %p624;
	or.b16  	%rs3955, %rs3954, %rs3947;
	selp.b16 	%rs3956, 0, %rs3955, %p622;
	selp.b16 	%rs12703, 0, %rs3956, %p621;
$L__BB1_926:
	// begin inline asm
	{add.f16 %rs12732,%rs12703,%rs12700;
}
	// end inline asm
	ld.shared.u16 	%rs1218, [%r15+388];
	setp.eq.s16 	%p627, %rs1824, 0;
	@%p627 bra 	$L__BB1_929;
	setp.ne.s16 	%p628, %rs1824, 1;
	@%p628 bra 	$L__BB1_930;
	setp.eq.s16 	%p629, %rs1205, 0;
	and.b16  	%rs3961, %rs1218, 32767;
	setp.eq.s16 	%p630, %rs3961, 0;
	and.b16  	%rs3962, %rs1218, 3072;
	setp.eq.s16 	%p631, %rs3962, 0;
	xor.b16  	%rs3963, %rs1218, %rs1204;
	and.b16  	%rs3964, %rs3963, -32768;
	selp.b16 	%rs3965, 0, %rs3961, %p631;
	add.s16 	%rs3966, %rs3965, %rs1205;
	max.u16 	%rs3967, %rs3966, 981;
	add.s16 	%rs3968, %rs3967, -981;
	and.b16  	%rs3969, %rs3968, 32767;
	or.b16  	%rs3970, %rs3969, %rs3964;
	selp.b16 	%rs3971, 0, %rs3970, %p630;
	selp.b16 	%rs12704, 0, %rs3971, %p629;
	bra.uni 	$L__BB1_931;
$L__BB1_929:
	// begin inline asm
	{mul.f16 %rs12704,%rs1204,%rs1218;
}
	// end inline asm
	bra.uni 	$L__BB1_931;
$L__BB1_930:
	setp.eq.s16 	%p632, %rs1205, 0;
	and.b16  	%rs3975, %rs1218, 32767;
	setp.eq.s16 	%p633, %rs3975, 0;
	and.b16  	%rs3976, %rs1218, 1024;
	setp.eq.s16 	%p634, %rs3976, 0;
	and.b16  	%rs3977, %rs1218, 1792;
	setp.eq.s16 	%p635, %rs3977, 256;
	setp.eq.s16 	%p636, %rs3977, 768;
	xor.b16  	%rs3978, %rs1218, %rs1204;
	selp.b16 	%rs3979, 512, 0, %p636;
	selp.b16 	%rs3980, %rs3979, %rs3975, %p634;
	and.b16  	%rs3981, %rs3978, -32768;
	add.s16 	%rs3982, %rs3980, %rs1205;
	setp.lt.u16 	%p637, %rs3982, 970;
	selp.b16 	%rs3984, 31798, 54, %p635;
	add.s16 	%rs3985, %rs3984, %rs3982;
	and.b16  	%rs3986, %rs3985, 32767;
	selp.b16 	%rs3987, 0, %rs3986, %p637;
	selp.b16 	%rs3988, %rs3987, %rs3986, %p635;
	or.b16  	%rs3989, %rs3988, %rs3981;
	selp.b16 	%rs3990, 0, %rs3989, %p633;
	selp.b16 	%rs12704, 0, %rs3990, %p632;
$L__BB1_931:
	// begin inline asm
	{add.f16 %rs12731,%rs12704,%rs12699;
}
	// end inline asm
	ld.shared.u16 	%rs1224, [%r15+390];
	setp.eq.s16 	%p638, %rs1858, 0;
	@%p638 bra 	$L__BB1_934;
	setp.ne.s16 	%p639, %rs1858, 1;
	@%p639 bra 	$L__BB1_935;
	setp.eq.s16 	%p640, %rs1205, 0;
	and.b16  	%rs3995, %rs1224, 32767;
	setp.eq.s16 	%p641, %rs3995, 0;
	and.b16  	%rs3996, %rs1224, 3072;
	setp.eq.s16 	%p642, %rs3996, 0;
	xor.b16  	%rs3997, %rs1224, %rs1204;
	and.b16  	%rs3998, %rs3997, -32768;
	selp.b16 	%rs3999, 0, %rs3995, %p642;
	add.s16 	%rs4000, %rs3999, %rs1205;
	max.u16 	%rs4001, %rs4000, 981;
	add.s16 	%rs4002, %rs4001, -981;
	and.b16  	%rs4003, %rs4002, 32767;
	or.b16  	%rs4004, %rs4003, %rs3998;
	selp.b16 	%rs4005, 0, %rs4004, %p641;
	selp.b16 	%rs12705, 0, %rs4005, %p640;
	bra.uni 	$L__BB1_936;
$L__BB1_934:
	// begin inline asm
	{mul.f16 %rs12705,%rs1204,%rs1224;
}
	// end inline asm
	bra.uni 	$L__BB1_936;
$L__BB1_935:
	setp.eq.s16 	%p643, %rs1205, 0;
	and.b16  	%rs4009, %rs1224, 32767;
	setp.eq.s16 	%p644, %rs4009, 0;
	and.b16  	%rs4010, %rs1224, 1024;
	setp.eq.s16 	%p645, %rs4010, 0;
	and.b16  	%rs4011, %rs1224, 1792;
	setp.eq.s16 	%p646, %rs4011, 256;
	setp.eq.s16 	%p647, %rs4011, 768;
	xor.b16  	%rs4012, %rs1224, %rs1204;
	selp.b16 	%rs4013, 512, 0, %p647;
	selp.b16 	%rs4014, %rs4013, %rs4009, %p645;
	and.b16  	%rs4015, %rs4012, -32768;
	add.s16 	%rs4016, %rs4014, %rs1205;
	setp.lt.u16 	%p648, %rs4016, 970;
	selp.b16 	%rs4018, 31798, 54, %p646;
	add.s16 	%rs4019, %rs4018, %rs4016;
	and.b16  	%rs4020, %rs4019, 32767;
	selp.b16 	%rs4021, 0, %rs4020, %p648;
	selp.b16 	%rs4022, %rs4021, %rs4020, %p646;
	or.b16  	%rs4023, %rs4022, %rs4015;
	selp.b16 	%rs4024, 0, %rs4023, %p644;
	selp.b16 	%rs12705, 0, %rs4024, %p643;
$L__BB1_936:
	// begin inline asm
	{add.f16 %rs12730,%rs12705,%rs12698;
}
	// end inline asm
	ld.shared.u16 	%rs1230, [%r14+22];
	and.b16  	%rs1231, %rs1230, 32767;
	setp.eq.s16 	%p649, %rs1756, 0;
	@%p649 bra 	$L__BB1_939;
	setp.ne.s16 	%p650, %rs1756, 1;
	@%p650 bra 	$L__BB1_940;
	setp.eq.s16 	%p651, %rs1231, 0;
	and.b16  	%rs4029, %rs1206, 32767;
	setp.eq.s16 	%p652, %rs4029, 0;
	and.b16  	%rs4030, %rs1206, 3072;
	setp.eq.s16 	%p653, %rs4030, 0;
	xor.b16  	%rs4031, %rs1206, %rs1230;
	and.b16  	%rs4032, %rs4031, -32768;
	selp.b16 	%rs4033, 0, %rs4029, %p653;
	add.s16 	%rs4034, %rs4033, %rs1231;
	max.u16 	%rs4035, %rs4034, 981;
	add.s16 	%rs4036, %rs4035, -981;
	and.b16  	%rs4037, %rs4036, 32767;
	or.b16  	%rs4038, %rs4037, %rs4032;
	selp.b16 	%rs4039, 0, %rs4038, %p652;
	selp.b16 	%rs12706, 0, %rs4039, %p651;
	bra.uni 	$L__BB1_941;
$L__BB1_939:
	// begin inline asm
	{mul.f16 %rs12706,%rs1230,%rs1206;
}
	// end inline asm
	bra.uni 	$L__BB1_941;
$L__BB1_940:
	setp.eq.s16 	%p654, %rs1231, 0;
	and.b16  	%rs4043, %rs1206, 32767;
	setp.eq.s16 	%p655, %rs4043, 0;
	and.b16  	%rs4044, %rs1206, 1024;
	setp.eq.s16 	%p656, %rs4044, 0;
	and.b16  	%rs4045, %rs1206, 1792;
	setp.eq.s16 	%p657, %rs4045, 256;
	setp.eq.s16 	%p658, %rs4045, 768;
	xor.b16  	%rs4046, %rs1206, %rs1230;
	selp.b16 	%rs4047, 512, 0, %p658;
	selp.b16 	%rs4048, %rs4047, %rs4043, %p656;
	and.b16  	%rs4049, %rs4046, -32768;
	add.s16 	%rs4050, %rs4048, %rs1231;
	setp.lt.u16 	%p659, %rs4050, 970;
	selp.b16 	%rs4052, 31798, 54, %p657;
	add.s16 	%rs4053, %rs4052, %rs4050;
	and.b16  	%rs4054, %rs4053, 32767;
	selp.b16 	%rs4055, 0, %rs4054, %p659;
	selp.b16 	%rs4056, %rs4055, %rs4054, %p657;
	or.b16  	%rs4057, %rs4056, %rs4049;
	selp.b16 	%rs4058, 0, %rs4057, %p655;
	selp.b16 	%rs12706, 0, %rs4058, %p654;
$L__BB1_941:
	// begin inline asm
	{add.f16 %rs12729,%rs12706,%rs12697;
}
	// end inline asm
	@%p616 bra 	$L__BB1_944;
	setp.ne.s16 	%p661, %rs1790, 1;
	@%p661 bra 	$L__BB1_945;
	setp.eq.s16 	%p662, %rs1231, 0;
	and.b16  	%rs4063, %rs1212, 32767;
	setp.eq.s16 	%p663, %rs4063, 0;
	and.b16  	%rs4064, %rs1212, 3072;
	setp.eq.s16 	%p664, %rs4064, 0;
	xor.b16  	%rs4065, %rs1212, %rs1230;
	and.b16  	%rs4066, %rs4065, -32768;
	selp.b16 	%rs4067, 0, %rs4063, %p664;
	add.s16 	%rs4068, %rs4067, %rs1231;
	max.u16 	%rs4069, %rs4068, 981;
	add.s16 	%rs4070, %rs4069, -981;
	and.b16  	%rs4071, %rs4070, 32767;
	or.b16  	%rs4072, %rs4071, %rs4066;
	selp.b16 	%rs4073, 0, %rs4072, %p663;
	selp.b16 	%rs12707, 0, %rs4073, %p662;
	bra.uni 	$L__BB1_946;
$L__BB1_944:
	// begin inline asm
	{mul.f16 %rs12707,%rs1230,%rs1212;
}
	// end inline asm
	bra.uni 	$L__BB1_946;
$L__BB1_945:
	setp.eq.s16 	%p665, %rs1231, 0;
	and.b16  	%rs4077, %rs1212, 32767;
	setp.eq.s16 	%p666, %rs4077, 0;
	and.b16  	%rs4078, %rs1212, 1024;
	setp.eq.s16 	%p667, %rs4078, 0;
	and.b16  	%rs4079, %rs1212, 1792;
	setp.eq.s16 	%p668, %rs4079, 256;
	setp.eq.s16 	%p669, %rs4079, 768;
	xor.b16  	%rs4080, %rs1212, %rs1230;
	selp.b16 	%rs4081, 512, 0, %p669;
	selp.b16 	%rs4082, %rs4081, %rs4077, %p667;
	and.b16  	%rs4083, %rs4080, -32768;
	add.s16 	%rs4084, %rs4082, %rs1231;
	setp.lt.u16 	%p670, %rs4084, 970;
	selp.b16 	%rs4086, 31798, 54, %p668;
	add.s16 	%rs4087, %rs4086, %rs4084;
	and.b16  	%rs4088, %rs4087, 32767;
	selp.b16 	%rs4089, 0, %rs4088, %p670;
	selp.b16 	%rs4090, %rs4089, %rs4088, %p668;
	or.b16  	%rs4091, %rs4090, %rs4083;
	selp.b16 	%rs4092, 0, %rs4091, %p666;
	selp.b16 	%rs12707, 0, %rs4092, %p665;
$L__BB1_946:
	// begin inline asm
	{add.f16 %rs12728,%rs12707,%rs12696;
}
	// end inline asm
	@%p627 bra 	$L__BB1_949;
	setp.ne.s16 	%p672, %rs1824, 1;
	@%p672 bra 	$L__BB1_950;
	setp.eq.s16 	%p673, %rs1231, 0;
	and.b16  	%rs4097, %rs1218, 32767;
	setp.eq.s16 	%p674, %rs4097, 0;
	and.b16  	%rs4098, %rs1218, 3072;
	setp.eq.s16 	%p675, %rs4098, 0;
	xor.b16  	%rs4099, %rs1218, %rs1230;
	and.b16  	%rs4100, %rs4099, -32768;
	selp.b16 	%rs4101, 0, %rs4097, %p675;
	add.s16 	%rs4102, %rs4101, %rs1231;
	max.u16 	%rs4103, %rs4102, 981;
	add.s16 	%rs4104, %rs4103, -981;
	and.b16  	%rs4105, %rs4104, 32767;
	or.b16  	%rs4106, %rs4105, %rs4100;
	selp.b16 	%rs4107, 0, %rs4106, %p674;
	selp.b16 	%rs12708, 0, %rs4107, %p673;
	bra.uni 	$L__BB1_951;
$L__BB1_949:
	// begin inline asm
	{mul.f16 %rs12708,%rs1230,%rs1218;
}
	// end inline asm
	bra.uni 	$L__BB1_951;
$L__BB1_950:
	setp.eq.s16 	%p676, %rs1231, 0;
	and.b16  	%rs4111, %rs1218, 32767;
	setp.eq.s16 	%p677, %rs4111, 0;
	and.b16  	%rs4112, %rs1218, 1024;
	setp.eq.s16 	%p678, %rs4112, 0;
	and.b16  	%rs4113, %rs1218, 1792;
	setp.eq.s16 	%p679, %rs4113, 256;
	setp.eq.s16 	%p680, %rs4113, 768;
	xor.b16  	%rs4114, %rs1218, %rs1230;
	selp.b16 	%rs4115, 512, 0, %p680;
	selp.b16 	%rs4116, %rs4115, %rs4111, %p678;
	and.b16  	%rs4117, %rs4114, -32768;
	add.s16 	%rs4118, %rs4116, %rs1231;
	setp.lt.u16 	%p681, %rs4118, 970;
	selp.b16 	%rs4120, 31798, 54, %p679;
	add.s16 	%rs4121, %rs4120, %rs4118;
	and.b16  	%rs4122, %rs4121, 32767;
	selp.b16 	%rs4123, 0, %rs4122, %p681;
	selp.b16 	%rs4124, %rs4123, %rs4122, %p679;
	or.b16  	%rs4125, %rs4124, %rs4117;
	selp.b16 	%rs4126, 0, %rs4125, %p677;
	selp.b16 	%rs12708, 0, %rs4126, %p676;
$L__BB1_951:
	// begin inline asm
	{add.f16 %rs12727,%rs12708,%rs12695;
}
	// end inline asm
	setp.eq.s16 	%p682, %rs1858, 0;
	@%p682 bra 	$L__BB1_954;
	setp.ne.s16 	%p683, %rs1858, 1;
	@%p683 bra 	$L__BB1_955;
	setp.eq.s16 	%p684, %rs1231, 0;
	and.b16  	%rs4131, %rs1224, 32767;
	setp.eq.s16 	%p685, %rs4131, 0;
	and.b16  	%rs4132, %rs1224, 3072;
	setp.eq.s16 	%p686, %rs4132, 0;
	xor.b16  	%rs4133, %rs1224, %rs1230;
	and.b16  	%rs4134, %rs4133, -32768;
	selp.b16 	%rs4135, 0, %rs4131, %p686;
	add.s16 	%rs4136, %rs4135, %rs1231;
	max.u16 	%rs4137, %rs4136, 981;
	add.s16 	%rs4138, %rs4137, -981;
	and.b16  	%rs4139, %rs4138, 32767;
	or.b16  	%rs4140, %rs4139, %rs4134;
	selp.b16 	%rs4141, 0, %rs4140, %p685;
	selp.b16 	%rs12709, 0, %rs4141, %p684;
	bra.uni 	$L__BB1_956;
$L__BB1_954:
	// begin inline asm
	{mul.f16 %rs12709,%rs1230,%rs1224;
}
	// end inline asm
	bra.uni 	$L__BB1_956;
$L__BB1_955:
	setp.eq.s16 	%p687, %rs1231, 0;
	and.b16  	%rs4145, %rs1224, 32767;
	setp.eq.s16 	%p688, %rs4145, 0;
	and.b16  	%rs4146, %rs1224, 1024;
	setp.eq.s16 	%p689, %rs4146, 0;
	and.b16  	%rs4147, %rs1224, 1792;
	setp.eq.s16 	%p690, %rs4147, 256;
	setp.eq.s16 	%p691, %rs4147, 768;
	xor.b16  	%rs4148, %rs1224, %rs1230;
	selp.b16 	%rs4149, 512, 0, %p691;
	selp.b16 	%rs4150, %rs4149, %rs4145, %p689;
	and.b16  	%rs4151, %rs4148, -32768;
	add.s16 	%rs4152, %rs4150, %rs1231;
	setp.lt.u16 	%p692, %rs4152, 970;
	selp.b16 	%rs4154, 31798, 54, %p690;
	add.s16 	%rs4155, %rs4154, %rs4152;
	and.b16  	%rs4156, %rs4155, 32767;
	selp.b16 	%rs4157, 0, %rs4156, %p692;
	selp.b16 	%rs4158, %rs4157, %rs4156, %p690;
	or.b16  	%rs4159, %rs4158, %rs4151;
	selp.b16 	%rs4160, 0, %rs4159, %p688;
	selp.b16 	%rs12709, 0, %rs4160, %p687;
$L__BB1_956:
	// begin inline asm
	{add.f16 %rs12726,%rs12709,%rs12694;
}
	// end inline asm
	ld.shared.u16 	%rs1252, [%r14+38];
	and.b16  	%rs1253, %rs1252, 32767;
	setp.eq.s16 	%p693, %rs1756, 0;
	@%p693 bra 	$L__BB1_959;
	setp.ne.s16 	%p694, %rs1756, 1;
	@%p694 bra 	$L__BB1_960;
	setp.eq.s16 	%p695, %rs1253, 0;
	and.b16  	%rs4165, %rs1206, 32767;
	setp.eq.s16 	%p696, %rs4165, 0;
	and.b16  	%rs4166, %rs1206, 3072;
	setp.eq.s16 	%p697, %rs4166, 0;
	xor.b16  	%rs4167, %rs1206, %rs1252;
	and.b16  	%rs4168, %rs4167, -32768;
	selp.b16 	%rs4169, 0, %rs4165, %p697;
	add.s16 	%rs4170, %rs4169, %rs1253;
	max.u16 	%rs4171, %rs4170, 981;
	add.s16 	%rs4172, %rs4171, -981;
	and.b16  	%rs4173, %rs4172, 32767;
	or.b16  	%rs4174, %rs4173, %rs4168;
	selp.b16 	%rs4175, 0, %rs4174, %p696;
	selp.b16 	%rs12710, 0, %rs4175, %p695;
	bra.uni 	$L__BB1_961;
$L__BB1_959:
	// begin inline asm
	{mul.f16 %rs12710,%rs1252,%rs1206;
}
	// end inline asm
	bra.uni 	$L__BB1_961;
$L__BB1_960:
	setp.eq.s16 	%p698, %rs1253, 0;
	and.b16  	%rs4179, %rs1206, 32767;
	setp.eq.s16 	%p699, %rs4179, 0;
	and.b16  	%rs4180, %rs1206, 1024;
	setp.eq.s16 	%p700, %rs4180, 0;
	and.b16  	%rs4181, %rs1206, 1792;
	setp.eq.s16 	%p701, %rs4181, 256;
	setp.eq.s16 	%p702, %rs4181, 768;
	xor.b16  	%rs4182, %rs1206, %rs1252;
	selp.b16 	%rs4183, 512, 0, %p702;
	selp.b16 	%rs4184, %rs4183, %rs4179, %p700;
	and.b16  	%rs4185, %rs4182, -32768;
	add.s16 	%rs4186, %rs4184, %rs1253;
	setp.lt.u16 	%p703, %rs4186, 970;
	selp.b16 	%rs4188, 31798, 54, %p701;
	add.s16 	%rs4189, %rs4188, %rs4186;
	and.b16  	%rs4190, %rs4189, 32767;
	selp.b16 	%rs4191, 0, %rs4190, %p703;
	selp.b16 	%rs4192, %rs4191, %rs4190, %p701;
	or.b16  	%rs4193, %rs4192, %rs4185;
	selp.b16 	%rs4194, 0, %rs4193, %p699;
	selp.b16 	%rs12710, 0, %rs4194, %p698;
$L__BB1_961:
	// begin inline asm
	{add.f16 %rs12725,%rs12710,%rs12693;
}
	// end inline asm
	setp.eq.s16 	%p704, %rs1790, 0;
	@%p704 bra 	$L__BB1_964;
	setp.ne.s16 	%p705, %rs1790, 1;
	@%p705 bra 	$L__BB1_965;
	setp.eq.s16 	%p706, %rs1253, 0;
	and.b16  	%rs4199, %rs1212, 32767;
	setp.eq.s16 	%p707, %rs4199, 0;
	and.b16  	%rs4200, %rs1212, 3072;
	setp.eq.s16 	%p708, %rs4200, 0;
	xor.b16  	%rs4201, %rs1212, %rs1252;
	and.b16  	%rs4202, %rs4201, -32768;
	selp.b16 	%rs4203, 0, %rs4199, %p708;
	add.s16 	%rs4204, %rs4203, %rs1253;
	max.u16 	%rs4205, %rs4204, 981;
	add.s16 	%rs4206, %rs4205, -981;
	and.b16  	%rs4207, %rs4206, 32767;
	or.b16  	%rs4208, %rs4207, %rs4202;
	selp.b16 	%rs4209, 0, %rs4208, %p707;
	selp.b16 	%rs12711, 0, %rs4209, %p706;
	bra.uni 	$L__BB1_966;
$L__BB1_964:
	// begin inline asm
	{mul.f16 %rs12711,%rs1252,%rs1212;
}
	// end inline asm
	bra.uni 	$L__BB1_966;
$L__BB1_965:
	setp.eq.s16 	%p709, %rs1253, 0;
	and.b16  	%rs4213, %rs1212, 32767;
	setp.eq.s16 	%p710, %rs4213, 0;
	and.b16  	%rs4214, %rs1212, 1024;
	setp.eq.s16 	%p711, %rs4214, 0;
	and.b16  	%rs4215, %rs1212, 1792;
	setp.eq.s16 	%p712, %rs4215, 256;
	setp.eq.s16 	%p713, %rs4215, 768;
	xor.b16  	%rs4216, %rs1212, %rs1252;
	selp.b16 	%rs4217, 512, 0, %p713;
	selp.b16 	%rs4218, %rs4217, %rs4213, %p711;
	and.b16  	%rs4219, %rs4216, -32768;
	add.s16 	%rs4220, %rs4218, %rs1253;
	setp.lt.u16 	%p714, %rs4220, 970;
	selp.b16 	%rs4222, 31798, 54, %p712;
	add.s16 	%rs4223, %rs4222, %rs4220;
	and.b16  	%rs4224, %rs4223, 32767;
	selp.b16 	%rs4225, 0, %rs4224, %p714;
	selp.b16 	%rs4226, %rs4225, %rs4224, %p712;
	or.b16  	%rs4227, %rs4226, %rs4219;
	selp.b16 	%rs4228, 0, %rs4227, %p710;
	selp.b16 	%rs12711, 0, %rs4228, %p709;
$L__BB1_966:
	// begin inline asm
	{add.f16 %rs12724,%rs12711,%rs12692;
}
	// end inline asm
	setp.eq.s16 	%p715, %rs1824, 0;
	@%p715 bra 	$L__BB1_969;
	setp.ne.s16 	%p716, %rs1824, 1;
	@%p716 bra 	$L__BB1_970;
	setp.eq.s16 	%p717, %rs1253, 0;
	and.b16  	%rs4233, %rs1218, 32767;
	setp.eq.s16 	%p718, %rs4233, 0;
	and.b16  	%rs4234, %rs1218, 3072;
	setp.eq.s16 	%p719, %rs4234, 0;
	xor.b16  	%rs4235, %rs1218, %rs1252;
	and.b16  	%rs4236, %rs4235, -32768;
	selp.b16 	%rs4237, 0, %rs4233, %p719;
	add.s16 	%rs4238, %rs4237, %rs1253;
	max.u16 	%rs4239, %rs4238, 981;
	add.s16 	%rs4240, %rs4239, -981;
	and.b16  	%rs4241, %rs4240, 32767;
	or.b16  	%rs4242, %rs4241, %rs4236;
	selp.b16 	%rs4243, 0, %rs4242, %p718;
	selp.b16 	%rs12712, 0, %rs4243, %p717;
	bra.uni 	$L__BB1_971;
$L__BB1_969:
	// begin inline asm
	{mul.f16 %rs12712,%rs1252,%rs1218;
}
	// end inline asm
	bra.uni 	$L__BB1_971;
$L__BB1_970:
	setp.eq.s16 	%p720, %rs1253, 0;
	and.b16  	%rs4247, %rs1218, 32767;
	setp.eq.s16 	%p721, %rs4247, 0;
	and.b16  	%rs4248, %rs1218, 1024;
	setp.eq.s16 	%p722, %rs4248, 0;
	and.b16  	%rs4249, %rs1218, 1792;
	setp.eq.s16 	%p723, %rs4249, 256;
	setp.eq.s16 	%p724, %rs4249, 768;
	xor.b16  	%rs4250, %rs1218, %rs1252;
	selp.b16 	%rs4251, 512, 0, %p724;
	selp.b16 	%rs4252, %rs4251, %rs4247, %p722;
	and.b16  	%rs4253, %rs4250, -32768;
	add.s16 	%rs4254, %rs4252, %rs1253;
	setp.lt.u16 	%p725, %rs4254, 970;
	selp.b16 	%rs4256, 31798, 54, %p723;
	add.s16 	%rs4257, %rs4256, %rs4254;
	and.b16  	%rs4258, %rs4257, 32767;
	selp.b16 	%rs4259, 0, %rs4258, %p725;
	selp.b16 	%rs4260, %rs4259, %rs4258, %p723;
	or.b16  	%rs4261, %rs4260, %rs4253;
	selp.b16 	%rs4262, 0, %rs4261, %p721;
	selp.b16 	%rs12712, 0, %rs4262, %p720;
$L__BB1_971:
	// begin inline asm
	{add.f16 %rs12723,%rs12712,%rs12691;
}
	// end inline asm
	@%p682 bra 	$L__BB1_974;
	setp.ne.s16 	%p727, %rs1858, 1;
	@%p727 bra 	$L__BB1_975;
	setp.eq.s16 	%p728, %rs1253, 0;
	and.b16  	%rs4267, %rs1224, 32767;
	setp.eq.s16 	%p729, %rs4267, 0;
	and.b16  	%rs4268, %rs1224, 3072;
	setp.eq.s16 	%p730, %rs4268, 0;
	xor.b16  	%rs4269, %rs1224, %rs1252;
	and.b16  	%rs4270, %rs4269, -32768;
	selp.b16 	%rs4271, 0, %rs4267, %p730;
	add.s16 	%rs4272, %rs4271, %rs1253;
	max.u16 	%rs4273, %rs4272, 981;
	add.s16 	%rs4274, %rs4273, -981;
	and.b16  	%rs4275, %rs4274, 32767;
	or.b16  	%rs4276, %rs4275, %rs4270;
	selp.b16 	%rs4277, 0, %rs4276, %p729;
	selp.b16 	%rs12713, 0, %rs4277, %p728;
	bra.uni 	$L__BB1_976;
$L__BB1_974:
	// begin inline asm
	{mul.f16 %rs12713,%rs1252,%rs1224;
}
	// end inline asm
	bra.uni 	$L__BB1_976;
$L__BB1_975:
	setp.eq.s16 	%p731, %rs1253, 0;
	and.b16  	%rs4281, %rs1224, 32767;
	setp.eq.s16 	%p732, %rs4281, 0;
	and.b16  	%rs4282, %rs1224, 1024;
	setp.eq.s16 	%p733, %rs4282, 0;
	and.b16  	%rs4283, %rs1224, 1792;
	setp.eq.s16 	%p734, %rs4283, 256;
	setp.eq.s16 	%p735, %rs4283, 768;
	xor.b16  	%rs4284, %rs1224, %rs1252;
	selp.b16 	%rs4285, 512, 0, %p735;
	selp.b16 	%rs4286, %rs4285, %rs4281, %p733;
	and.b16  	%rs4287, %rs4284, -32768;
	add.s16 	%rs4288, %rs4286, %rs1253;
	setp.lt.u16 	%p736, %rs4288, 970;
	selp.b16 	%rs4290, 31798, 54, %p734;
	add.s16 	%rs4291, %rs4290, %rs4288;
	and.b16  	%rs4292, %rs4291, 32767;
	selp.b16 	%rs4293, 0, %rs4292, %p736;
	selp.b16 	%rs4294, %rs4293, %rs4292, %p734;
	or.b16  	%rs4295, %rs4294, %rs4287;
	selp.b16 	%rs4296, 0, %rs4295, %p732;
	selp.b16 	%rs12713, 0, %rs4296, %p731;
$L__BB1_976:
	// begin inline asm
	{add.f16 %rs12722,%rs12713,%rs12690;
}
	// end inline asm
	ld.shared.u16 	%rs1274, [%r14+54];
	and.b16  	%rs1275, %rs1274, 32767;
	@%p693 bra 	$L__BB1_979;
	setp.ne.s16 	%p738, %rs1756, 1;
	@%p738 bra 	$L__BB1_980;
	setp.eq.s16 	%p739, %rs1275, 0;
	and.b16  	%rs4301, %rs1206, 32767;
	setp.eq.s16 	%p740, %rs4301, 0;
	and.b16  	%rs4302, %rs1206, 3072;
	setp.eq.s16 	%p741, %rs4302, 0;
	xor.b16  	%rs4303, %rs1206, %rs1274;
	and.b16  	%rs4304, %rs4303, -32768;
	selp.b16 	%rs4305, 0, %rs4301, %p741;
	add.s16 	%rs4306, %rs4305, %rs1275;
	max.u16 	%rs4307, %rs4306, 981;
	add.s16 	%rs4308, %rs4307, -981;
	and.b16  	%rs4309, %rs4308, 32767;
	or.b16  	%rs4310, %rs4309, %rs4304;
	selp.b16 	%rs4311, 0, %rs4310, %p740;
	selp.b16 	%rs12714, 0, %rs4311, %p739;
	bra.uni 	$L__BB1_981;
$L__BB1_979:
	// begin inline asm
	{mul.f16 %rs12714,%rs1274,%rs1206;
}
	// end inline asm
	bra.uni 	$L__BB1_981;
$L__BB1_980:
	setp.eq.s16 	%p742, %rs1275, 0;
	and.b16  	%rs4315, %rs1206, 32767;
	setp.eq.s16 	%p743, %rs4315, 0;
	and.b16  	%rs4316, %rs1206, 1024;
	setp.eq.s16 	%p744, %rs4316, 0;
	and.b16  	%rs4317, %rs1206, 1792;
	setp.eq.s16 	%p745, %rs4317, 256;
	setp.eq.s16 	%p746, %rs4317, 768;
	xor.b16  	%rs4318, %rs1206, %rs1274;
	selp.b16 	%rs4319, 512, 0, %p746;
	selp.b16 	%rs4320, %rs4319, %rs4315, %p744;
	and.b16  	%rs4321, %rs4318, -32768;
	add.s16 	%rs4322, %rs4320, %rs1275;
	setp.lt.u16 	%p747, %rs4322, 970;
	selp.b16 	%rs4324, 31798, 54, %p745;
	add.s16 	%rs4325, %rs4324, %rs4322;
	and.b16  	%rs4326, %rs4325, 32767;
	selp.b16 	%rs4327, 0, %rs4326, %p747;
	selp.b16 	%rs4328, %rs4327, %rs4326, %p745;
	or.b16  	%rs4329, %rs4328, %rs4321;
	selp.b16 	%rs4330, 0, %rs4329, %p743;
	selp.b16 	%rs12714, 0, %rs4330, %p742;
$L__BB1_981:
	// begin inline asm
	{add.f16 %rs12721,%rs12714,%rs12689;
}
	// end inline asm
	setp.eq.s16 	%p748, %rs1790, 0;
	@%p748 bra 	$L__BB1_984;
	setp.ne.s16 	%p749, %rs1790, 1;
	@%p749 bra 	$L__BB1_985;
	setp.eq.s16 	%p750, %rs1275, 0;
	and.b16  	%rs4335, %rs1212, 32767;
	setp.eq.s16 	%p751, %rs4335, 0;
	and.b16  	%rs4336, %rs1212, 3072;
	setp.eq.s16 	%p752, %rs4336, 0;
	xor.b16  	%rs4337, %rs1212, %rs1274;
	and.b16  	%rs4338, %rs4337, -32768;
	selp.b16 	%rs4339, 0, %rs4335, %p752;
	add.s16 	%rs4340, %rs4339, %rs1275;
	max.u16 	%rs4341, %rs4340, 981;
	add.s16 	%rs4342, %rs4341, -981;
	and.b16  	%rs4343, %rs4342, 32767;
	or.b16  	%rs4344, %rs4343, %rs4338;
	selp.b16 	%rs4345, 0, %rs4344, %p751;
	selp.b16 	%rs12715, 0, %rs4345, %p750;
	bra.uni 	$L__BB1_986;
$L__BB1_984:
	// begin inline asm
	{mul.f16 %rs12715,%rs1274,%rs1212;
}
	// end inline asm
	bra.uni 	$L__BB1_986;
$L__BB1_985:
	setp.eq.s16 	%p753, %rs1275, 0;
	and.b16  	%rs4349, %rs1212, 32767;
	setp.eq.s16 	%p754, %rs4349, 0;
	and.b16  	%rs4350, %rs1212, 1024;
	setp.eq.s16 	%p755, %rs4350, 0;
	and.b16  	%rs4351, %rs1212, 1792;
	setp.eq.s16 	%p756, %rs4351, 256;
	setp.eq.s16 	%p757, %rs4351, 768;
	xor.b16  	%rs4352, %rs1212, %rs1274;
	selp.b16 	%rs4353, 512, 0, %p757;
	selp.b16 	%rs4354, %rs4353, %rs4349, %p755;
	and.b16  	%rs4355, %rs4352, -32768;
	add.s16 	%rs4356, %rs4354, %rs1275;
	setp.lt.u16 	%p758, %rs4356, 970;
	selp.b16 	%rs4358, 31798, 54, %p756;
	add.s16 	%rs4359, %rs4358, %rs4356;
	and.b16  	%rs4360, %rs4359, 32767;
	selp.b16 	%rs4361, 0, %rs4360, %p758;
	selp.b16 	%rs4362, %rs4361, %rs4360, %p756;
	or.b16  	%rs4363, %rs4362, %rs4355;
	selp.b16 	%rs4364, 0, %rs4363, %p754;
	selp.b16 	%rs12715, 0, %rs4364, %p753;
$L__BB1_986:
	// begin inline asm
	{add.f16 %rs12720,%rs12715,%rs12688;
}
	// end inline asm
	setp.eq.s16 	%p759, %rs1824, 0;
	@%p759 bra 	$L__BB1_989;
	setp.ne.s16 	%p760, %rs1824, 1;
	@%p760 bra 	$L__BB1_990;
	setp.eq.s16 	%p761, %rs1275, 0;
	and.b16  	%rs4369, %rs1218, 32767;
	setp.eq.s16 	%p762, %rs4369, 0;
	and.b16  	%rs4370, %rs1218, 3072;
	setp.eq.s16 	%p763, %rs4370, 0;
	xor.b16  	%rs4371, %rs1218, %rs1274;
	and.b16  	%rs4372, %rs4371, -32768;
	selp.b16 	%rs4373, 0, %rs4369, %p763;
	add.s16 	%rs4374, %rs4373, %rs1275;
	max.u16 	%rs4375, %rs4374, 981;
	add.s16 	%rs4376, %rs4375, -981;
	and.b16  	%rs4377, %rs4376, 32767;
	or.b16  	%rs4378, %rs4377, %rs4372;
	selp.b16 	%rs4379, 0, %rs4378, %p762;
	selp.b16 	%rs12716, 0, %rs4379, %p761;
	bra.uni 	$L__BB1_991;
$L__BB1_989:
	// begin inline asm
	{mul.f16 %rs12716,%rs1274,%rs1218;
}
	// end inline asm
	bra.uni 	$L__BB1_991;
$L__BB1_990:
	setp.eq.s16 	%p764, %rs1275, 0;
	and.b16  	%rs4383, %rs1218, 32767;
	setp.eq.s16 	%p765, %rs4383, 0;
	and.b16  	%rs4384, %rs1218, 1024;
	setp.eq.s16 	%p766, %rs4384, 0;
	and.b16  	%rs4385, %rs1218, 1792;
	setp.eq.s16 	%p767, %rs4385, 256;
	setp.eq.s16 	%p768, %rs4385, 768;
	xor.b16  	%rs4386, %rs1218, %rs1274;
	selp.b16 	%rs4387, 512, 0, %p768;
	selp.b16 	%rs4388, %rs4387, %rs4383, %p766;
	and.b16  	%rs4389, %rs4386, -32768;
	add.s16 	%rs4390, %rs4388, %rs1275;
	setp.lt.u16 	%p769, %rs4390, 970;
	selp.b16 	%rs4392, 31798, 54, %p767;
	add.s16 	%rs4393, %rs4392, %rs4390;
	and.b16  	%rs4394, %rs4393, 32767;
	selp.b16 	%rs4395, 0, %rs4394, %p769;
	selp.b16 	%rs4396, %rs4395, %rs4394, %p767;
	or.b16  	%rs4397, %rs4396, %rs4389;
	selp.b16 	%rs4398, 0, %rs4397, %p765;
	selp.b16 	%rs12716, 0, %rs4398, %p764;
$L__BB1_991:
	// begin inline asm
	{add.f16 %rs12719,%rs12716,%rs12687;
}
	// end inline asm
	setp.eq.s16 	%p770, %rs1858, 0;
	@%p770 bra 	$L__BB1_994;
	setp.ne.s16 	%p771, %rs1858, 1;
	@%p771 bra 	$L__BB1_995;
	setp.eq.s16 	%p772, %rs1275, 0;
	and.b16  	%rs4403, %rs1224, 32767;
	setp.eq.s16 	%p773, %rs4403, 0;
	and.b16  	%rs4404, %rs1224, 3072;
	setp.eq.s16 	%p774, %rs4404, 0;
	xor.b16  	%rs4405, %rs1224, %rs1274;
	and.b16  	%rs4406, %rs4405, -32768;
	selp.b16 	%rs4407, 0, %rs4403, %p774;
	add.s16 	%rs4408, %rs4407, %rs1275;
	max.u16 	%rs4409, %rs4408, 981;
	add.s16 	%rs4410, %rs4409, -981;
	and.b16  	%rs4411, %rs4410, 32767;
	or.b16  	%rs4412, %rs4411, %rs4406;
	selp.b16 	%rs4413, 0, %rs4412, %p773;
	selp.b16 	%rs12717, 0, %rs4413, %p772;
	bra.uni 	$L__BB1_996;
$L__BB1_994:
	// begin inline asm
	{mul.f16 %rs12717,%rs1274,%rs1224;
}
	// end inline asm
	bra.uni 	$L__BB1_996;
$L__BB1_995:
	setp.eq.s16 	%p775, %rs1275, 0;
	and.b16  	%rs4417, %rs1224, 32767;
	setp.eq.s16 	%p776, %rs4417, 0;
	and.b16  	%rs4418, %rs1224, 1024;
	setp.eq.s16 	%p777, %rs4418, 0;
	and.b16  	%rs4419, %rs1224, 1792;
	setp.eq.s16 	%p778, %rs4419, 256;
	setp.eq.s16 	%p779, %rs4419, 768;
	xor.b16  	%rs4420, %rs1224, %rs1274;
	selp.b16 	%rs4421, 512, 0, %p779;
	selp.b16 	%rs4422, %rs4421, %rs4417, %p777;
	and.b16  	%rs4423, %rs4420, -32768;
	add.s16 	%rs4424, %rs4422, %rs1275;
	setp.lt.u16 	%p780, %rs4424, 970;
	selp.b16 	%rs4426, 31798, 54, %p778;
	add.s16 	%rs4427, %rs4426, %rs4424;
	and.b16  	%rs4428, %rs4427, 32767;
	selp.b16 	%rs4429, 0, %rs4428, %p780;
	selp.b16 	%rs4430, %rs4429, %rs4428, %p778;
	or.b16  	%rs4431, %rs4430, %rs4423;
	selp.b16 	%rs4432, 0, %rs4431, %p776;
	selp.b16 	%rs12717, 0, %rs4432, %p775;
$L__BB1_996:
	// begin inline asm
	{add.f16 %rs12718,%rs12717,%rs12686;
}
	// end inline asm
	add.s32 	%r156, %r155, 1;
	setp.ne.s32 	%p781, %r156, 64;
	@%p781 bra 	$L__BB1_998;
	ld.shared.u16 	%rs4452, [%r17];
	and.b16  	%rs4453, %rs12733, 32767;
	setp.eq.s16 	%p782, %rs4453, 0;
	and.b16  	%rs4454, %rs4452, 32767;
	setp.eq.s16 	%p783, %rs4454, 0;
	xor.b16  	%rs4455, %rs4452, %rs12733;
	and.b16  	%rs4456, %rs4455, -32768;
	add.s16 	%rs4457, %rs4454, %rs4453;
	max.u16 	%rs4458, %rs4457, 15360;
	add.s16 	%rs4459, %rs4458, -15360;
	and.b16  	%rs4460, %rs4459, 32767;
	or.b16  	%rs4461, %rs4460, %rs4456;
	selp.b16 	%rs4462, 0, %rs4461, %p783;
	selp.b16 	%rs4436, 0, %rs4462, %p782;
	// begin inline asm
	{  cvt.f32.f16 %f596, %rs4436;}

	// end inline asm
	add.f32 	%f867, %f596, %f867;
	ld.shared.u16 	%rs4463, [%r17+2];
	and.b16  	%rs4464, %rs12732, 32767;
	setp.eq.s16 	%p784, %rs4464, 0;
	and.b16  	%rs4465, %rs4463, 32767;
	setp.eq.s16 	%p785, %rs4465, 0;
	xor.b16  	%rs4466, %rs4463, %rs12732;
	and.b16  	%rs4467, %rs4466, -32768;
	add.s16 	%rs4468, %rs4465, %rs4464;
	max.u16 	%rs4469, %rs4468, 15360;
	add.s16 	%rs4470, %rs4469, -15360;
	and.b16  	%rs4471, %rs4470, 32767;
	or.b16  	%rs4472, %rs4471, %rs4467;
	selp.b16 	%rs4473, 0, %rs4472, %p785;
	selp.b16 	%rs4437, 0, %rs4473, %p784;
	// begin inline asm
	{  cvt.f32.f16 %f597, %rs4437;}

	// end inline asm
	add.f32 	%f866, %f597, %f866;
	ld.shared.u16 	%rs4474, [%r17+4];
	and.b16  	%rs4475, %rs12731, 32767;
	setp.eq.s16 	%p786, %rs4475, 0;
	and.b16  	%rs4476, %rs4474, 32767;
	setp.eq.s16 	%p787, %rs4476, 0;
	xor.b16  	%rs4477, %rs4474, %rs12731;
	and.b16  	%rs4478, %rs4477, -32768;
	add.s16 	%rs4479, %rs4476, %rs4475;
	max.u16 	%rs4480, %rs4479, 15360;
	add.s16 	%rs4481, %rs4480, -15360;
	and.b16  	%rs4482, %rs4481, 32767;
	or.b16  	%rs4483, %rs4482, %rs4478;
	selp.b16 	%rs4484, 0, %rs4483, %p787;
	selp.b16 	%rs4438, 0, %rs4484, %p786;
	// begin inline asm
	{  cvt.f32.f16 %f598, %rs4438;}

	// end inline asm
	add.f32 	%f865, %f598, %f865;
	ld.shared.u16 	%rs4485, [%r17+6];
	and.b16  	%rs4486, %rs12730, 32767;
	setp.eq.s16 	%p788, %rs4486, 0;
	and.b16  	%rs4487, %rs4485, 32767;
	setp.eq.s16 	%p789, %rs4487, 0;
	xor.b16  	%rs4488, %rs4485, %rs12730;
	and.b16  	%rs4489, %rs4488, -32768;
	add.s16 	%rs4490, %rs4487, %rs4486;
	max.u16 	%rs4491, %rs4490, 15360;
	add.s16 	%rs4492, %rs4491, -15360;
	and.b16  	%rs4493, %rs4492, 32767;
	or.b16  	%rs4494, %rs4493, %rs4489;
	selp.b16 	%rs4495, 0, %rs4494, %p789;
	selp.b16 	%rs4439, 0, %rs4495, %p788;
	// begin inline asm
	{  cvt.f32.f16 %f599, %rs4439;}

	// end inline asm
	add.f32 	%f864, %f599, %f864;
	and.b16  	%rs4496, %rs12729, 32767;
	setp.eq.s16 	%p790, %rs4496, 0;
	xor.b16  	%rs4497, %rs4452, %rs12729;
	and.b16  	%rs4498, %rs4497, -32768;
	add.s16 	%rs4499, %rs4454, %rs4496;
	max.u16 	%rs4500, %rs4499, 15360;
	add.s16 	%rs4501, %rs4500, -15360;
	and.b16  	%rs4502, %rs4501, 32767;
	or.b16  	%rs4503, %rs4502, %rs4498;
	selp.b16 	%rs4504, 0, %rs4503, %p783;
	selp.b16 	%rs4440, 0, %rs4504, %p790;
	// begin inline asm
	{  cvt.f32.f16 %f600, %rs4440;}

	// end inline asm
	add.f32 	%f863, %f600, %f863;
	and.b16  	%rs4505, %rs12728, 32767;
	setp.eq.s16 	%p791, %rs4505, 0;
	xor.b16  	%rs4506, %rs4463, %rs12728;
	and.b16  	%rs4507, %rs4506, -32768;
	add.s16 	%rs4508, %rs4465, %rs4505;
	max.u16 	%rs4509, %rs4508, 15360;
	add.s16 	%rs4510, %rs4509, -15360;
	and.b16  	%rs4511, %rs4510, 32767;
	or.b16  	%rs4512, %rs4511, %rs4507;
	selp.b16 	%rs4513, 0, %rs4512, %p785;
	selp.b16 	%rs4441, 0, %rs4513, %p791;
	// begin inline asm
	{  cvt.f32.f16 %f601, %rs4441;}

	// end inline asm
	add.f32 	%f862, %f601, %f862;
	and.b16  	%rs4514, %rs12727, 32767;
	setp.eq.s16 	%p792, %rs4514, 0;
	xor.b16  	%rs4515, %rs4474, %rs12727;
	and.b16  	%rs4516, %rs4515, -32768;
	add.s16 	%rs4517, %rs4476, %rs4514;
	max.u16 	%rs4518, %rs4517, 15360;
	add.s16 	%rs4519, %rs4518, -15360;
	and.b16  	%rs4520, %rs4519, 32767;
	or.b16  	%rs4521, %rs4520, %rs4516;
	selp.b16 	%rs4522, 0, %rs4521, %p787;
	selp.b16 	%rs4442, 0, %rs4522, %p792;
	// begin inline asm
	{  cvt.f32.f16 %f602, %rs4442;}

	// end inline asm
	add.f32 	%f861, %f602, %f861;
	and.b16  	%rs4523, %rs12726, 32767;
	setp.eq.s16 	%p793, %rs4523, 0;
	xor.b16  	%rs4524, %rs4485, %rs12726;
	and.b16  	%rs4525, %rs4524, -32768;
	add.s16 	%rs4526, %rs4487, %rs4523;
	max.u16 	%rs4527, %rs4526, 15360;
	add.s16 	%rs4528, %rs4527, -15360;
	and.b16  	%rs4529, %rs4528, 32767;
	or.b16  	%rs4530, %rs4529, %rs4525;
	selp.b16 	%rs4531, 0, %rs4530, %p789;
	selp.b16 	%rs4443, 0, %rs4531, %p793;
	// begin inline asm
	{  cvt.f32.f16 %f603, %rs4443;}

	// end inline asm
	add.f32 	%f860, %f603, %f860;
	and.b16  	%rs4532, %rs12725, 32767;
	setp.eq.s16 	%p794, %rs4532, 0;
	xor.b16  	%rs4533, %rs4452, %rs12725;
	and.b16  	%rs4534, %rs4533, -32768;
	add.s16 	%rs4535, %rs4454, %rs4532;
	max.u16 	%rs4536, %rs4535, 15360;
	add.s16 	%rs4537, %rs4536, -15360;
	and.b16  	%rs4538, %rs4537, 32767;
	or.b16  	%rs4539, %rs4538, %rs4534;
	selp.b16 	%rs4540, 0, %rs4539, %p783;
	selp.b16 	%rs4444, 0, %rs4540, %p794;
	// begin inline asm
	{  cvt.f32.f16 %f604, %rs4444;}

	// end inline asm
	add.f32 	%f859, %f604, %f859;
	and.b16  	%rs4541, %rs12724, 32767;
	setp.eq.s16 	%p795, %rs4541, 0;
	xor.b16  	%rs4542, %rs4463, %rs12724;
	and.b16  	%rs4543, %rs4542, -32768;
	add.s16 	%rs4544, %rs4465, %rs4541;
	max.u16 	%rs4545, %rs4544, 15360;
	add.s16 	%rs4546, %rs4545, -15360;
	and.b16  	%rs4547, %rs4546, 32767;
	or.b16  	%rs4548, %rs4547, %rs4543;
	selp.b16 	%rs4549, 0, %rs4548, %p785;
	selp.b16 	%rs4445, 0, %rs4549, %p795;
	// begin inline asm
	{  cvt.f32.f16 %f605, %rs4445;}

	// end inline asm
	add.f32 	%f858, %f605, %f858;
	and.b16  	%rs4550, %rs12723, 32767;
	setp.eq.s16 	%p796, %rs4550, 0;
	xor.b16  	%rs4551, %rs4474, %rs12723;
	and.b16  	%rs4552, %rs4551, -32768;
	add.s16 	%rs4553, %rs4476, %rs4550;
	max.u16 	%rs4554, %rs4553, 15360;
	add.s16 	%rs4555, %rs4554, -15360;
	and.b16  	%rs4556, %rs4555, 32767;
	or.b16  	%rs4557, %rs4556, %rs4552;
	selp.b16 	%rs4558, 0, %rs4557, %p787;
	selp.b16 	%rs4446, 0, %rs4558, %p796;
	// begin inline asm
	{  cvt.f32.f16 %f606, %rs4446;}

	// end inline asm
	add.f32 	%f857, %f606, %f857;
	and.b16  	%rs4559, %rs12722, 32767;
	setp.eq.s16 	%p797, %rs4559, 0;
	xor.b16  	%rs4560, %rs4485, %rs12722;
	and.b16  	%rs4561, %rs4560, -32768;
	add.s16 	%rs4562, %rs4487, %rs4559;
	max.u16 	%rs4563, %rs4562, 15360;
	add.s16 	%rs4564, %rs4563, -15360;
	and.b16  	%rs4565, %rs4564, 32767;
	or.b16  	%rs4566, %rs4565, %rs4561;
	selp.b16 	%rs4567, 0, %rs4566, %p789;
	selp.b16 	%rs4447, 0, %rs4567, %p797;
	// begin inline asm
	{  cvt.f32.f16 %f607, %rs4447;}

	// end inline asm
	add.f32 	%f856, %f607, %f856;
	and.b16  	%rs4568, %rs12721, 32767;
	setp.eq.s16 	%p798, %rs4568, 0;
	xor.b16  	%rs4569, %rs4452, %rs12721;
	and.b16  	%rs4570, %rs4569, -32768;
	add.s16 	%rs4571, %rs4454, %rs4568;
	max.u16 	%rs4572, %rs4571, 15360;
	add.s16 	%rs4573, %rs4572, -15360;
	and.b16  	%rs4574, %rs4573, 32767;
	or.b16  	%rs4575, %rs4574, %rs4570;
	selp.b16 	%rs4576, 0, %rs4575, %p783;
	selp.b16 	%rs4448, 0, %rs4576, %p798;
	// begin inline asm
	{  cvt.f32.f16 %f608, %rs4448;}

	// end inline asm
	add.f32 	%f855, %f608, %f855;
	and.b16  	%rs4577, %rs12720, 32767;
	setp.eq.s16 	%p799, %rs4577, 0;
	xor.b16  	%rs4578, %rs4463, %rs12720;
	and.b16  	%rs4579, %rs4578, -32768;
	add.s16 	%rs4580, %rs4465, %rs4577;
	max.u16 	%rs4581, %rs4580, 15360;
	add.s16 	%rs4582, %rs4581, -15360;
	and.b16  	%rs4583, %rs4582, 32767;
	or.b16  	%rs4584, %rs4583, %rs4579;
	selp.b16 	%rs4585, 0, %rs4584, %p785;
	selp.b16 	%rs4449, 0, %rs4585, %p799;
	// begin inline asm
	{  cvt.f32.f16 %f609, %rs4449;}

	// end inline asm
	add.f32 	%f854, %f609, %f854;
	and.b16  	%rs4586, %rs12719, 32767;
	setp.eq.s16 	%p800, %rs4586, 0;
	xor.b16  	%rs4587, %rs4474, %rs12719;
	and.b16  	%rs4588, %rs4587, -32768;
	add.s16 	%rs4589, %rs4476, %rs4586;
	max.u16 	%rs4590, %rs4589, 15360;
	add.s16 	%rs4591, %rs4590, -15360;
	and.b16  	%rs4592, %rs4591, 32767;
	or.b16  	%rs4593, %rs4592, %rs4588;
	selp.b16 	%rs4594, 0, %rs4593, %p787;
	selp.b16 	%rs4450, 0, %rs4594, %p800;
	// begin inline asm
	{  cvt.f32.f16 %f610, %rs4450;}

	// end inline asm
	add.f32 	%f853, %f610, %f853;
	and.b16  	%rs4595, %rs12718, 32767;
	setp.eq.s16 	%p801, %rs4595, 0;
	xor.b16  	%rs4596, %rs4485, %rs12718;
	and.b16  	%rs4597, %rs4596, -32768;
	add.s16 	%rs4598, %rs4487, %rs4595;
	max.u16 	%rs4599, %rs4598, 15360;
	add.s16 	%rs4600, %rs4599, -15360;
	and.b16  	%rs4601, %rs4600, 32767;
	or.b16  	%rs4602, %rs4601, %rs4597;
	selp.b16 	%rs4603, 0, %rs4602, %p789;
	selp.b16 	%rs4451, 0, %rs4603, %p801;
	// begin inline asm
	{  cvt.f32.f16 %f611, %rs4451;}

	// end inline asm
	add.f32 	%f852, %f611, %f852;
	mov.b32 	%r156, 0;
	mov.u16 	%rs12718, %rs1749;
	mov.u16 	%rs12719, %rs1749;
	mov.u16 	%rs12720, %rs1749;
	mov.u16 	%rs12721, %rs1749;
	mov.u16 	%rs12722, %rs1749;
	mov.u16 	%rs12723, %rs1749;
	mov.u16 	%rs12724, %rs1749;
	mov.u16 	%rs12725, %rs1749;
	mov.u16 	%rs12726, %rs1749;
	mov.u16 	%rs12727, %rs1749;
	mov.u16 	%rs12728, %rs1749;
	mov.u16 	%rs12729, %rs1749;
	mov.u16 	%rs12730, %rs1749;
	mov.u16 	%rs12731, %rs1749;
	mov.u16 	%rs12732, %rs1749;
	mov.u16 	%rs12733, %rs1749;
$L__BB1_998:
	ld.shared.u16 	%rs1312, [%r14+8];
	and.b16  	%rs1313, %rs1312, 32767;
	ld.shared.u16 	%rs1314, [%r15+512];
	setp.eq.s16 	%p802, %rs1756, 0;
	@%p802 bra 	$L__BB1_1001;
	setp.ne.s16 	%p803, %rs1756, 1;
	@%p803 bra 	$L__BB1_1002;
	setp.eq.s16 	%p804, %rs1313, 0;
	and.b16  	%rs4605, %rs1314, 32767;
	setp.eq.s16 	%p805, %rs4605, 0;
	and.b16  	%rs4606, %rs1314, 3072;
	setp.eq.s16 	%p806, %rs4606, 0;
	xor.b16  	%rs4607, %rs1314, %rs1312;
	and.b16  	%rs4608, %rs4607, -32768;
	selp.b16 	%rs4609, 0, %rs4605, %p806;
	add.s16 	%rs4610, %rs4609, %rs1313;
	max.u16 	%rs4611, %rs4610, 981;
	add.s16 	%rs4612, %rs4611, -981;
	and.b16  	%rs4613, %rs4612, 32767;
	or.b16  	%rs4614, %rs4613, %rs4608;
	selp.b16 	%rs4615, 0, %rs4614, %p805;
	selp.b16 	%rs12734, 0, %rs4615, %p804;
	bra.uni 	$L__BB1_1003;
$L__BB1_1001:
	// begin inline asm
	{mul.f16 %rs12734,%rs1312,%rs1314;
}
	// end inline asm
	bra.uni 	$L__BB1_1003;
$L__BB1_1002:
	setp.eq.s16 	%p807, %rs1313, 0;
	and.b16  	%rs4619, %rs1314, 32767;
	setp.eq.s16 	%p808, %rs4619, 0;
	and.b16  	%rs4620, %rs1314, 1024;
	setp.eq.s16 	%p809, %rs4620, 0;
	and.b16  	%rs4621, %rs1314, 1792;
	setp.eq.s16 	%p810, %rs4621, 256;
	setp.eq.s16 	%p811, %rs4621, 768;
	xor.b16  	%rs4622, %rs1314, %rs1312;
	selp.b16 	%rs4623, 512, 0, %p811;
	selp.b16 	%rs4624, %rs4623, %rs4619, %p809;
	and.b16  	%rs4625, %rs4622, -32768;
	add.s16 	%rs4626, %rs4624, %rs1313;
	setp.lt.u16 	%p812, %rs4626, 970;
	selp.b16 	%rs4628, 31798, 54, %p810;
	add.s16 	%rs4629, %rs4628, %rs4626;
	and.b16  	%rs4630, %rs4629, 32767;
	selp.b16 	%rs4631, 0, %rs4630, %p812;
	selp.b16 	%rs4632, %rs4631, %rs4630, %p810;
	or.b16  	%rs4633, %rs4632, %rs4625;
	selp.b16 	%rs4634, 0, %rs4633, %p808;
	selp.b16 	%rs12734, 0, %rs4634, %p807;
$L__BB1_1003:
	// begin inline asm
	{add.f16 %rs12765,%rs12734,%rs12733;
}
	// end inline asm
	ld.shared.u16 	%rs1320, [%r15+514];
	@%p748 bra 	$L__BB1_1006;
	setp.ne.s16 	%p814, %rs1790, 1;
	@%p814 bra 	$L__BB1_1007;
	setp.eq.s16 	%p815, %rs1313, 0;
	and.b16  	%rs4639, %rs1320, 32767;
	setp.eq.s16 	%p816, %rs4639, 0;
	and.b16  	%rs4640, %rs1320, 3072;
	setp.eq.s16 	%p817, %rs4640, 0;
	xor.b16  	%rs4641, %rs1320, %rs1312;
	and.b16  	%rs4642, %rs4641, -32768;
	selp.b16 	%rs4643, 0, %rs4639, %p817;
	add.s16 	%rs4644, %rs4643, %rs1313;
	max.u16 	%rs4645, %rs4644, 981;
	add.s16 	%rs4646, %rs4645, -981;
	and.b16  	%rs4647, %rs4646, 32767;
	or.b16  	%rs4648, %rs4647, %rs4642;
	selp.b16 	%rs4649, 0, %rs4648, %p816;
	selp.b16 	%rs12735, 0, %rs4649, %p815;
	bra.uni 	$L__BB1_1008;
$L__BB1_1006:
	// begin inline asm
	{mul.f16 %rs12735,%rs1312,%rs1320;
}
	// end inline asm
	bra.uni 	$L__BB1_1008;
$L__BB1_1007:
	setp.eq.s16 	%p818, %rs1313, 0;
	and.b16  	%rs4653, %rs1320, 32767;
	setp.eq.s16 	%p819, %rs4653, 0;
	and.b16  	%rs4654, %rs1320, 1024;
	setp.eq.s16 	%p820, %rs4654, 0;
	and.b16  	%rs4655, %rs1320, 1792;
	setp.eq.s16 	%p821, %rs4655, 256;
	setp.eq.s16 	%p822, %rs4655, 768;
	xor.b16  	%rs4656, %rs1320, %rs1312;
	selp.b16 	%rs4657, 512, 0, %p822;
	selp.b16 	%rs4658, %rs4657, %rs4653, %p820;
	and.b16  	%rs4659, %rs4656, -32768;
	add.s16 	%rs4660, %rs4658, %rs1313;
	setp.lt.u16 	%p823, %rs4660, 970;
	selp.b16 	%rs4662, 31798, 54, %p821;
	add.s16 	%rs4663, %rs4662, %rs4660;
	and.b16  	%rs4664, %rs4663, 32767;
	selp.b16 	%rs4665, 0, %rs4664, %p823;
	selp.b16 	%rs4666, %rs4665, %rs4664, %p821;
	or.b16  	%rs4667, %rs4666, %rs4659;
	selp.b16 	%rs4668, 0, %rs4667, %p819;
	selp.b16 	%rs12735, 0, %rs4668, %p818;
$L__BB1_1008:
	// begin inline asm
	{add.f16 %rs12764,%rs12735,%rs12732;
}
	// end inline asm
	ld.shared.u16 	%rs1326, [%r15+516];
	@%p759 bra 	$L__BB1_1011;
	setp.ne.s16 	%p825, %rs1824, 1;
	@%p825 bra 	$L__BB1_1012;
	setp.eq.s16 	%p826, %rs1313, 0;
	and.b16  	%rs4673, %rs1326, 32767;
	setp.eq.s16 	%p827, %rs4673, 0;
	and.b16  	%rs4674, %rs1326, 3072;
	setp.eq.s16 	%p828, %rs4674, 0;
	xor.b16  	%rs4675, %rs1326, %rs1312;
	and.b16  	%rs4676, %rs4675, -32768;
	selp.b16 	%rs4677, 0, %rs4673, %p828;
	add.s16 	%rs4678, %rs4677, %rs1313;
	max.u16 	%rs4679, %rs4678, 981;
	add.s16 	%rs4680, %rs4679, -981;
	and.b16  	%rs4681, %rs4680, 32767;
	or.b16  	%rs4682, %rs4681, %rs4676;
	selp.b16 	%rs4683, 0, %rs4682, %p827;
	selp.b16 	%rs12736, 0, %rs4683, %p826;
	bra.uni 	$L__BB1_1013;
$L__BB1_1011:
	// begin inline asm
	{mul.f16 %rs12736,%rs1312,%rs1326;
}
	// end inline asm
	bra.uni 	$L__BB1_1013;
$L__BB1_1012:
	setp.eq.s16 	%p829, %rs1313, 0;
	and.b16  	%rs4687, %rs1326, 32767;
	setp.eq.s16 	%p830, %rs4687, 0;
	and.b16  	%rs4688, %rs1326, 1024;
	setp.eq.s16 	%p831, %rs4688, 0;
	and.b16  	%rs4689, %rs1326, 1792;
	setp.eq.s16 	%p832, %rs4689, 256;
	setp.eq.s16 	%p833, %rs4689, 768;
	xor.b16  	%rs4690, %rs1326, %rs1312;
	selp.b16 	%rs4691, 512, 0, %p833;
	selp.b16 	%rs4692, %rs4691, %rs4687, %p831;
	and.b16  	%rs4693, %rs4690, -32768;
	add.s16 	%rs4694, %rs4692, %rs1313;
	setp.lt.u16 	%p834, %rs4694, 970;
	selp.b16 	%rs4696, 31798, 54, %p832;
	add.s16 	%rs4697, %rs4696, %rs4694;
	and.b16  	%rs4698, %rs4697, 32767;
	selp.b16 	%rs4699, 0, %rs4698, %p834;
	selp.b16 	%rs4700, %rs4699, %rs4698, %p832;
	or.b16  	%rs4701, %rs4700, %rs4693;
	selp.b16 	%rs4702, 0, %rs4701, %p830;
	selp.b16 	%rs12736, 0, %rs4702, %p829;
$L__BB1_1013:
	// begin inline asm
	{add.f16 %rs12763,%rs12736,%rs12731;
}
	// end inline asm
	ld.shared.u16 	%rs1332, [%r15+518];
	setp.eq.s16 	%p835, %rs1858, 0;
	@%p835 bra 	$L__BB1_1016;
	setp.ne.s16 	%p836, %rs1858, 1;
	@%p836 bra 	$L__BB1_1017;
	setp.eq.s16 	%p837, %rs1313, 0;
	and.b16  	%rs4707, %rs1332, 32767;
	setp.eq.s16 	%p838, %rs4707, 0;
	and.b16  	%rs4708, %rs1332, 3072;
	setp.eq.s16 	%p839, %rs4708, 0;
	xor.b16  	%rs4709, %rs1332, %rs1312;
	and.b16  	%rs4710, %rs4709, -32768;
	selp.b16 	%rs4711, 0, %rs4707, %p839;
	add.s16 	%rs4712, %rs4711, %rs1313;
	max.u16 	%rs4713, %rs4712, 981;
	add.s16 	%rs4714, %rs4713, -981;
	and.b16  	%rs4715, %rs4714, 32767;
	or.b16  	%rs4716, %rs4715, %rs4710;
	selp.b16 	%rs4717, 0, %rs4716, %p838;
	selp.b16 	%rs12737, 0, %rs4717, %p837;
	bra.uni 	$L__BB1_1018;
$L__BB1_1016:
	// begin inline asm
	{mul.f16 %rs12737,%rs1312,%rs1332;
}
	// end inline asm
	bra.uni 	$L__BB1_1018;
$L__BB1_1017:
	setp.eq.s16 	%p840, %rs1313, 0;
	and.b16  	%rs4721, %rs1332, 32767;
	setp.eq.s16 	%p841, %rs4721, 0;
	and.b16  	%rs4722, %rs1332, 1024;
	setp.eq.s16 	%p842, %rs4722, 0;
	and.b16  	%rs4723, %rs1332, 1792;
	setp.eq.s16 	%p843, %rs4723, 256;
	setp.eq.s16 	%p844, %rs4723, 768;
	xor.b16  	%rs4724, %rs1332, %rs1312;
	selp.b16 	%rs4725, 512, 0, %p844;
	selp.b16 	%rs4726, %rs4725, %rs4721, %p842;
	and.b16  	%rs4727, %rs4724, -32768;
	add.s16 	%rs4728, %rs4726, %rs1313;
	setp.lt.u16 	%p845, %rs4728, 970;
	selp.b16 	%rs4730, 31798, 54, %p843;
	add.s16 	%rs4731, %rs4730, %rs4728;
	and.b16  	%rs4732, %rs4731, 32767;
	selp.b16 	%rs4733, 0, %rs4732, %p845;
	selp.b16 	%rs4734, %rs4733, %rs4732, %p843;
	or.b16  	%rs4735, %rs4734, %rs4727;
	selp.b16 	%rs4736, 0, %rs4735, %p841;
	selp.b16 	%rs12737, 0, %rs4736, %p840;
$L__BB1_1018:
	// begin inline asm
	{add.f16 %rs12762,%rs12737,%rs12730;
}
	// end inline asm
	ld.shared.u16 	%rs1338, [%r14+24];
	and.b16  	%rs1339, %rs1338, 32767;
	setp.eq.s16 	%p846, %rs1756, 0;
	@%p846 bra 	$L__BB1_1021;
	setp.ne.s16 	%p847, %rs1756, 1;
	@%p847 bra 	$L__BB1_1022;
	setp.eq.s16 	%p848, %rs1339, 0;
	and.b16  	%rs4741, %rs1314, 32767;
	setp.eq.s16 	%p849, %rs4741, 0;
	and.b16  	%rs4742, %rs1314, 3072;
	setp.eq.s16 	%p850, %rs4742, 0;
	xor.b16  	%rs4743, %rs1314, %rs1338;
	and.b16  	%rs4744, %rs4743, -32768;
	selp.b16 	%rs4745, 0, %rs4741, %p850;
	add.s16 	%rs4746, %rs4745, %rs1339;
	max.u16 	%rs4747, %rs4746, 981;
	add.s16 	%rs4748, %rs4747, -981;
	and.b16  	%rs4749, %rs4748, 32767;
	or.b16  	%rs4750, %rs4749, %rs4744;
	selp.b16 	%rs4751, 0, %rs4750, %p849;
	selp.b16 	%rs12738, 0, %rs4751, %p848;
	bra.uni 	$L__BB1_1023;
$L__BB1_1021:
	// begin inline asm
	{mul.f16 %rs12738,%rs1338,%rs1314;
}
	// end inline asm
	bra.uni 	$L__BB1_1023;
$L__BB1_1022:
	setp.eq.s16 	%p851, %rs1339, 0;
	and.b16  	%rs4755, %rs1314, 32767;
	setp.eq.s16 	%p852, %rs4755, 0;
	and.b16  	%rs4756, %rs1314, 1024;
	setp.eq.s16 	%p853, %rs4756, 0;
	and.b16  	%rs4757, %rs1314, 1792;
	setp.eq.s16 	%p854, %rs4757, 256;
	setp.eq.s16 	%p855, %rs4757, 768;
	xor.b16  	%rs4758, %rs1314, %rs1338;
	selp.b16 	%rs4759, 512, 0, %p855;
	selp.b16 	%rs4760, %rs4759, %rs4755, %p853;
	and.b16  	%rs4761, %rs4758, -32768;
	add.s16 	%rs4762, %rs4760, %rs1339;
	setp.lt.u16 	%p856, %rs4762, 970;
	selp.b16 	%rs4764, 31798, 54, %p854;
	add.s16 	%rs4765, %rs4764, %rs4762;
	and.b16  	%rs4766, %rs4765, 32767;
	selp.b16 	%rs4767, 0, %rs4766, %p856;
	selp.b16 	%rs4768, %rs4767, %rs4766, %p854;
	or.b16  	%rs4769, %rs4768, %rs4761;
	selp.b16 	%rs4770, 0, %rs4769, %p852;
	selp.b16 	%rs12738, 0, %rs4770, %p851;
$L__BB1_1023:
	// begin inline asm
	{add.f16 %rs12761,%rs12738,%rs12729;
}
	// end inline asm
	setp.eq.s16 	%p857, %rs1790, 0;
	@%p857 bra 	$L__BB1_1026;
	setp.ne.s16 	%p858, %rs1790, 1;
	@%p858 bra 	$L__BB1_1027;
	setp.eq.s16 	%p859, %rs1339, 0;
	and.b16  	%rs4775, %rs1320, 32767;
	setp.eq.s16 	%p860, %rs4775, 0;
	and.b16  	%rs4776, %rs1320, 3072;
	setp.eq.s16 	%p861, %rs4776, 0;
	xor.b16  	%rs4777, %rs1320, %rs1338;
	and.b16  	%rs4778, %rs4777, -32768;
	selp.b16 	%rs4779, 0, %rs4775, %p861;
	add.s16 	%rs4780, %rs4779, %rs1339;
	max.u16 	%rs4781, %rs4780, 981;
	add.s16 	%rs4782, %rs4781, -981;
	and.b16  	%rs4783, %rs4782, 32767;
	or.b16  	%rs4784, %rs4783, %rs4778;
	selp.b16 	%rs4785, 0, %rs4784, %p860;
	selp.b16 	%rs12739, 0, %rs4785, %p859;
	bra.uni 	$L__BB1_1028;
$L__BB1_1026:
	// begin inline asm
	{mul.f16 %rs12739,%rs1338,%rs1320;
}
	// end inline asm
	bra.uni 	$L__BB1_1028;
$L__BB1_1027:
	setp.eq.s16 	%p862, %rs1339, 0;
	and.b16  	%rs4789, %rs1320, 32767;
	setp.eq.s16 	%p863, %rs4789, 0;
	and.b16  	%rs4790, %rs1320, 1024;
	setp.eq.s16 	%p864, %rs4790, 0;
	and.b16  	%rs4791, %rs1320, 1792;
	setp.eq.s16 	%p865, %rs4791, 256;
	setp.eq.s16 	%p866, %rs4791, 768;
	xor.b16  	%rs4792, %rs1320, %rs1338;
	selp.b16 	%rs4793, 512, 0, %p866;
	selp.b16 	%rs4794, %rs4793, %rs4789, %p864;
	and.b16  	%rs4795, %rs4792, -32768;
	add.s16 	%rs4796, %rs4794, %rs1339;
	setp.lt.u16 	%p867, %rs4796, 970;
	selp.b16 	%rs4798, 31798, 54, %p865;
	add.s16 	%rs4799, %rs4798, %rs4796;
	and.b16  	%rs4800, %rs4799, 32767;
	selp.b16 	%rs4801, 0, %rs4800, %p867;
	selp.b16 	%rs4802, %rs4801, %rs4800, %p865;
	or.b16  	%rs4803, %rs4802, %rs4795;
	selp.b16 	%rs4804, 0, %rs4803, %p863;
	selp.b16 	%rs12739, 0, %rs4804, %p862;
$L__BB1_1028:
	// begin inline asm
	{add.f16 %rs12760,%rs12739,%rs12728;
}
	// end inline asm
	setp.eq.s16 	%p868, %rs1824, 0;
	@%p868 bra 	$L__BB1_1031;
	setp.ne.s16 	%p869, %rs1824, 1;
	@%p869 bra 	$L__BB1_1032;
	setp.eq.s16 	%p870, %rs1339, 0;
	and.b16  	%rs4809, %rs1326, 32767;
	setp.eq.s16 	%p871, %rs4809, 0;
	and.b16  	%rs4810, %rs1326, 3072;
	setp.eq.s16 	%p872, %rs4810, 0;
	xor.b16  	%rs4811, %rs1326, %rs1338;
	and.b16  	%rs4812, %rs4811, -32768;
	selp.b16 	%rs4813, 0, %rs4809, %p872;
	add.s16 	%rs4814, %rs4813, %rs1339;
	max.u16 	%rs4815, %rs4814, 981;
	add.s16 	%rs4816, %rs4815, -981;
	and.b16  	%rs4817, %rs4816, 32767;
	or.b16  	%rs4818, %rs4817, %rs4812;
	selp.b16 	%rs4819, 0, %rs4818, %p871;
	selp.b16 	%rs12740, 0, %rs4819, %p870;
	bra.uni 	$L__BB1_1033;
$L__BB1_1031:
	// begin inline asm
	{mul.f16 %rs12740,%rs1338,%rs1326;
}
	// end inline asm
	bra.uni 	$L__BB1_1033;
$L__BB1_1032:
	setp.eq.s16 	%p873, %rs1339, 0;
	and.b16  	%rs4823, %rs1326, 32767;
	setp.eq.s16 	%p874, %rs4823, 0;
	and.b16  	%rs4824, %rs1326, 1024;
	setp.eq.s16 	%p875, %rs4824, 0;
	and.b16  	%rs4825, %rs1326, 1792;
	setp.eq.s16 	%p876, %rs4825, 256;
	setp.eq.s16 	%p877, %rs4825, 768;
	xor.b16  	%rs4826, %rs1326, %rs1338;
	selp.b16 	%rs4827, 512, 0, %p877;
	selp.b16 	%rs4828, %rs4827, %rs4823, %p875;
	and.b16  	%rs4829, %rs4826, -32768;
	add.s16 	%rs4830, %rs4828, %rs1339;
	setp.lt.u16 	%p878, %rs4830, 970;
	selp.b16 	%rs4832, 31798, 54, %p876;
	add.s16 	%rs4833, %rs4832, %rs4830;
	and.b16  	%rs4834, %rs4833, 32767;
	selp.b16 	%rs4835, 0, %rs4834, %p878;
	selp.b16 	%rs4836, %rs4835, %rs4834, %p876;
	or.b16  	%rs4837, %rs4836, %rs4829;
	selp.b16 	%rs4838, 0, %rs4837, %p874;
	selp.b16 	%rs12740, 0, %rs4838, %p873;
$L__BB1_1033:
	// begin inline asm
	{add.f16 %rs12759,%rs12740,%rs12727;
}
	// end inline asm
	@%p835 bra 	$L__BB1_1036;
	setp.ne.s16 	%p880, %rs1858, 1;
	@%p880 bra 	$L__BB1_1037;
	setp.eq.s16 	%p881, %rs1339, 0;
	and.b16  	%rs4843, %rs1332, 32767;
	setp.eq.s16 	%p882, %rs4843, 0;
	and.b16  	%rs4844, %rs1332, 3072;
	setp.eq.s16 	%p883, %rs4844, 0;
	xor.b16  	%rs4845, %rs1332, %rs1338;
	and.b16  	%rs4846, %rs4845, -32768;
	selp.b16 	%rs4847, 0, %rs4843, %p883;
	add.s16 	%rs4848, %rs4847, %rs1339;
	max.u16 	%rs4849, %rs4848, 981;
	add.s16 	%rs4850, %rs4849, -981;
	and.b16  	%rs4851, %rs4850, 32767;
	or.b16  	%rs4852, %rs4851, %rs4846;
	selp.b16 	%rs4853, 0, %rs4852, %p882;
	selp.b16 	%rs12741, 0, %rs4853, %p881;
	bra.uni 	$L__BB1_1038;
$L__BB1_1036:
	// begin inline asm
	{mul.f16 %rs12741,%rs1338,%rs1332;
}
	// end inline asm
	bra.uni 	$L__BB1_1038;
$L__BB1_1037:
	setp.eq.s16 	%p884, %rs1339, 0;
	and.b16  	%rs4857, %rs1332, 32767;
	setp.eq.s16 	%p885, %rs4857, 0;
	and.b16  	%rs4858, %rs1332, 1024;
	setp.eq.s16 	%p886, %rs4858, 0;
	and.b16  	%rs4859, %rs1332, 1792;
	setp.eq.s16 	%p887, %rs4859, 256;
	setp.eq.s16 	%p888, %rs4859, 768;
	xor.b16  	%rs4860, %rs1332, %rs1338;
	selp.b16 	%rs4861, 512, 0, %p888;
	selp.b16 	%rs4862, %rs4861, %rs4857, %p886;
	and.b16  	%rs4863, %rs4860, -32768;
	add.s16 	%rs4864, %rs4862, %rs1339;
	setp.lt.u16 	%p889, %rs4864, 970;
	selp.b16 	%rs4866, 31798, 54, %p887;
	add.s16 	%rs4867, %rs4866, %rs4864;
	and.b16  	%rs4868, %rs4867, 32767;
	selp.b16 	%rs4869, 0, %rs4868, %p889;
	selp.b16 	%rs4870, %rs4869, %rs4868, %p887;
	or.b16  	%rs4871, %rs4870, %rs4863;
	selp.b16 	%rs4872, 0, %rs4871, %p885;
	selp.b16 	%rs12741, 0, %rs4872, %p884;
$L__BB1_1038:
	// begin inline asm
	{add.f16 %rs12758,%rs12741,%rs12726;
}
	// end inline asm
	ld.shared.u16 	%rs1360, [%r14+40];
	and.b16  	%rs1361, %rs1360, 32767;
	@%p846 bra 	$L__BB1_1041;
	setp.ne.s16 	%p891, %rs1756, 1;
	@%p891 bra 	$L__BB1_1042;
	setp.eq.s16 	%p892, %rs1361, 0;
	and.b16  	%rs4877, %rs1314, 32767;
	setp.eq.s16 	%p893, %rs4877, 0;
	and.b16  	%rs4878, %rs1314, 3072;
	setp.eq.s16 	%p894, %rs4878, 0;
	xor.b16  	%rs4879, %rs1314, %rs1360;
	and.b16  	%rs4880, %rs4879, -32768;
	selp.b16 	%rs4881, 0, %rs4877, %p894;
	add.s16 	%rs4882, %rs4881, %rs1361;
	max.u16 	%rs4883, %rs4882, 981;
	add.s16 	%rs4884, %rs4883, -981;
	and.b16  	%rs4885, %rs4884, 32767;
	or.b16  	%rs4886, %rs4885, %rs4880;
	selp.b16 	%rs4887, 0, %rs4886, %p893;
	selp.b16 	%rs12742, 0, %rs4887, %p892;
	bra.uni 	$L__BB1_1043;
$L__BB1_1041:
	// begin inline asm
	{mul.f16 %rs12742,%rs1360,%rs1314;
}
	// end inline asm
	bra.uni 	$L__BB1_1043;
$L__BB1_1042:
	setp.eq.s16 	%p895, %rs1361, 0;
	and.b16  	%rs4891, %rs1314, 32767;
	setp.eq.s16 	%p896, %rs4891, 0;
	and.b16  	%rs4892, %rs1314, 1024;
	setp.eq.s16 	%p897, %rs4892, 0;
	and.b16  	%rs4893, %rs1314, 1792;
	setp.eq.s16 	%p898, %rs4893, 256;
	setp.eq.s16 	%p899, %rs4893, 768;
	xor.b16  	%rs4894, %rs1314, %rs1360;
	selp.b16 	%rs4895, 512, 0, %p899;
	selp.b16 	%rs4896, %rs4895, %rs4891, %p897;
	and.b16  	%rs4897, %rs4894, -32768;
	add.s16 	%rs4898, %rs4896, %rs1361;
	setp.lt.u16 	%p900, %rs4898, 970;
	selp.b16 	%rs4900, 31798, 54, %p898;
	add.s16 	%rs4901, %rs4900, %rs4898;
	and.b16  	%rs4902, %rs4901, 32767;
	selp.b16 	%rs4903, 0, %rs4902, %p900;
	selp.b16 	%rs4904, %rs4903, %rs4902, %p898;
	or.b16  	%rs4905, %rs4904, %rs4897;
	selp.b16 	%rs4906, 0, %rs4905, %p896;
	selp.b16 	%rs12742, 0, %rs4906, %p895;
$L__BB1_1043:
	// begin inline asm
	{add.f16 %rs12757,%rs12742,%rs12725;
}
	// end inline asm
	setp.eq.s16 	%p901, %rs1790, 0;
	@%p901 bra 	$L__BB1_1046;
	setp.ne.s16 	%p902, %rs1790, 1;
	@%p902 bra 	$L__BB1_1047;
	setp.eq.s16 	%p903, %rs1361, 0;
	and.b16  	%rs4911, %rs1320, 32767;
	setp.eq.s16 	%p904, %rs4911, 0;
	and.b16  	%rs4912, %rs1320, 3072;
	setp.eq.s16 	%p905, %rs4912, 0;
	xor.b16  	%rs4913, %rs1320, %rs1360;
	and.b16  	%rs4914, %rs4913, -32768;
	selp.b16 	%rs4915, 0, %rs4911, %p905;
	add.s16 	%rs4916, %rs4915, %rs1361;
	max.u16 	%rs4917, %rs4916, 981;
	add.s16 	%rs4918, %rs4917, -981;
	and.b16  	%rs4919, %rs4918, 32767;
	or.b16  	%rs4920, %rs4919, %rs4914;
	selp.b16 	%rs4921, 0, %rs4920, %p904;
	selp.b16 	%rs12743, 0, %rs4921, %p903;
	bra.uni 	$L__BB1_1048;
$L__BB1_1046:
	// begin inline asm
	{mul.f16 %rs12743,%rs1360,%rs1320;
}
	// end inline asm
	bra.uni 	$L__BB1_1048;
$L__BB1_1047:
	setp.eq.s16 	%p906, %rs1361, 0;
	and.b16  	%rs4925, %rs1320, 32767;
	setp.eq.s16 	%p907, %rs4925, 0;
	and.b16  	%rs4926, %rs1320, 1024;
	setp.eq.s16 	%p908, %rs4926, 0;
	and.b16  	%rs4927, %rs1320, 1792;
	setp.eq.s16 	%p909, %rs4927, 256;
	setp.eq.s16 	%p910, %rs4927, 768;
	xor.b16  	%rs4928, %rs1320, %rs1360;
	selp.b16 	%rs4929, 512, 0, %p910;
	selp.b16 	%rs4930, %rs4929, %rs4925, %p908;
	and.b16  	%rs4931, %rs4928, -32768;
	add.s16 	%rs4932, %rs4930, %rs1361;
	setp.lt.u16 	%p911, %rs4932, 970;
	selp.b16 	%rs4934, 31798, 54, %p909;
	add.s16 	%rs4935, %rs4934, %rs4932;
	and.b16  	%rs4936, %rs4935, 32767;
	selp.b16 	%rs4937, 0, %rs4936, %p911;
	selp.b16 	%rs4938, %rs4937, %rs4936, %p909;
	or.b16  	%rs4939, %rs4938, %rs4931;
	selp.b16 	%rs4940, 0, %rs4939, %p907;
	selp.b16 	%rs12743, 0, %rs4940, %p906;
$L__BB1_1048:
	// begin inline asm
	{add.f16 %rs12756,%rs12743,%rs12724;
}
	// end inline asm
	setp.eq.s16 	%p912, %rs1824, 0;
	@%p912 bra 	$L__BB1_1051;
	setp.ne.s16 	%p913, %rs1824, 1;
	@%p913 bra 	$L__BB1_1052;
	setp.eq.s16 	%p914, %rs1361, 0;
	and.b16  	%rs4945, %rs1326, 32767;
	setp.eq.s16 	%p915, %rs4945, 0;
	and.b16  	%rs4946, %rs1326, 3072;
	setp.eq.s16 	%p916, %rs4946, 0;
	xor.b16  	%rs4947, %rs1326, %rs1360;
	and.b16  	%rs4948, %rs4947, -32768;
	selp.b16 	%rs4949, 0, %rs4945, %p916;
	add.s16 	%rs4950, %rs4949, %rs1361;
	max.u16 	%rs4951, %rs4950, 981;
	add.s16 	%rs4952, %rs4951, -981;
	and.b16  	%rs4953, %rs4952, 32767;
	or.b16  	%rs4954, %rs4953, %rs4948;
	selp.b16 	%rs4955, 0, %rs4954, %p915;
	selp.b16 	%rs12744, 0, %rs4955, %p914;
	bra.uni 	$L__BB1_1053;
$L__BB1_1051:
	// begin inline asm
	{mul.f16 %rs12744,%rs1360,%rs1326;
}
	// end inline asm
	bra.uni 	$L__BB1_1053;
$L__BB1_1052:
	setp.eq.s16 	%p917, %rs1361, 0;
	and.b16  	%rs4959, %rs1326, 32767;
	setp.eq.s16 	%p918, %rs4959, 0;
	and.b16  	%rs4960, %rs1326, 1024;
	setp.eq.s16 	%p919, %rs4960, 0;
	and.b16  	%rs4961, %rs1326, 1792;
	setp.eq.s16 	%p920, %rs4961, 256;
	setp.eq.s16 	%p921, %rs4961, 768;
	xor.b16  	%rs4962, %rs1326, %rs1360;
	selp.b16 	%rs4963, 512, 0, %p921;
	selp.b16 	%rs4964, %rs4963, %rs4959, %p919;
	and.b16  	%rs4965, %rs4962, -32768;
	add.s16 	%rs4966, %rs4964, %rs1361;
	setp.lt.u16 	%p922, %rs4966, 970;
	selp.b16 	%rs4968, 31798, 54, %p920;
	add.s16 	%rs4969, %rs4968, %rs4966;
	and.b16  	%rs4970, %rs4969, 32767;
	selp.b16 	%rs4971, 0, %rs4970, %p922;
	selp.b16 	%rs4972, %rs4971, %rs4970, %p920;
	or.b16  	%rs4973, %rs4972, %rs4965;
	selp.b16 	%rs4974, 0, %rs4973, %p918;
	selp.b16 	%rs12744, 0, %rs4974, %p917;
$L__BB1_1053:
	// begin inline asm
	{add.f16 %rs12755,%rs12744,%rs12723;
}
	// end inline asm
	setp.eq.s16 	%p923, %rs1858, 0;
	@%p923 bra 	$L__BB1_1056;
	setp.ne.s16 	%p924, %rs1858, 1;
	@%p924 bra 	$L__BB1_1057;
	setp.eq.s16 	%p925, %rs1361, 0;
	and.b16  	%rs4979, %rs1332, 32767;
	setp.eq.s16 	%p926, %rs4979, 0;
	and.b16  	%rs4980, %rs1332, 3072;
	setp.eq.s16 	%p927, %rs4980, 0;
	xor.b16  	%rs4981, %rs1332, %rs1360;
	and.b16  	%rs4982, %rs4981, -32768;
	selp.b16 	%rs4983, 0, %rs4979, %p927;
	add.s16 	%rs4984, %rs4983, %rs1361;
	max.u16 	%rs4985, %rs4984, 981;
	add.s16 	%rs4986, %rs4985, -981;
	and.b16  	%rs4987, %rs4986, 32767;
	or.b16  	%rs4988, %rs4987, %rs4982;
	selp.b16 	%rs4989, 0, %rs4988, %p926;
	selp.b16 	%rs12745, 0, %rs4989, %p925;
	bra.uni 	$L__BB1_1058;
$L__BB1_1056:
	// begin inline asm
	{mul.f16 %rs12745,%rs1360,%rs1332;
}
	// end inline asm
	bra.uni 	$L__BB1_1058;
$L__BB1_1057:
	setp.eq.s16 	%p928, %rs1361, 0;
	and.b16  	%rs4993, %rs1332, 32767;
	setp.eq.s16 	%p929, %rs4993, 0;
	and.b16  	%rs4994, %rs1332, 1024;
	setp.eq.s16 	%p930, %rs4994, 0;
	and.b16  	%rs4995, %rs1332, 1792;
	setp.eq.s16 	%p931, %rs4995, 256;
	setp.eq.s16 	%p932, %rs4995, 768;
	xor.b16  	%rs4996, %rs1332, %rs1360;
	selp.b16 	%rs4997, 512, 0, %p932;
	selp.b16 	%rs4998, %rs4997, %rs4993, %p930;
	and.b16  	%rs4999, %rs4996, -32768;
	add.s16 	%rs5000, %rs4998, %rs1361;
	setp.lt.u16 	%p933, %rs5000, 970;
	selp.b16 	%rs5002, 31798, 54, %p931;
	add.s16 	%rs5003, %rs5002, %rs5000;
	and.b16  	%rs5004, %rs5003, 32767;
	selp.b16 	%rs5005, 0, %rs5004, %p933;
	selp.b16 	%rs5006, %rs5005, %rs5004, %p931;
	or.b16  	%rs5007, %rs5006, %rs4999;
	selp.b16 	%rs5008, 0, %rs5007, %p929;
	selp.b16 	%rs12745, 0, %rs5008, %p928;
$L__BB1_1058:
	// begin inline asm
	{add.f16 %rs12754,%rs12745,%rs12722;
}
	// end inline asm
	ld.shared.u16 	%rs1382, [%r14+56];
	and.b16  	%rs1383, %rs1382, 32767;
	setp.eq.s16 	%p934, %rs1756, 0;
	@%p934 bra 	$L__BB1_1061;
	setp.ne.s16 	%p935, %rs1756, 1;
	@%p935 bra 	$L__BB1_1062;
	setp.eq.s16 	%p936, %rs1383, 0;
	and.b16  	%rs5013, %rs1314, 32767;
	setp.eq.s16 	%p937, %rs5013, 0;
	and.b16  	%rs5014, %rs1314, 3072;
	setp.eq.s16 	%p938, %rs5014, 0;
	xor.b16  	%rs5015, %rs1314, %rs1382;
	and.b16  	%rs5016, %rs5015, -32768;
	selp.b16 	%rs5017, 0, %rs5013, %p938;
	add.s16 	%rs5018, %rs5017, %rs1383;
	max.u16 	%rs5019, %rs5018, 981;
	add.s16 	%rs5020, %rs5019, -981;
	and.b16  	%rs5021, %rs5020, 32767;
	or.b16  	%rs5022, %rs5021, %rs5016;
	selp.b16 	%rs5023, 0, %rs5022, %p937;
	selp.b16 	%rs12746, 0, %rs5023, %p936;
	bra.uni 	$L__BB1_1063;
$L__BB1_1061:
	// begin inline asm
	{mul.f16 %rs12746,%rs1382,%rs1314;
}
	// end inline asm
	bra.uni 	$L__BB1_1063;
$L__BB1_1062:
	setp.eq.s16 	%p939, %rs1383, 0;
	and.b16  	%rs5027, %rs1314, 32767;
	setp.eq.s16 	%p940, %rs5027, 0;
	and.b16  	%rs5028, %rs1314, 1024;
	setp.eq.s16 	%p941, %rs5028, 0;
	and.b16  	%rs5029, %rs1314, 1792;
	setp.eq.s16 	%p942, %rs5029, 256;
	setp.eq.s16 	%p943, %rs5029, 768;
	xor.b16  	%rs5030, %rs1314, %rs1382;
	selp.b16 	%rs5031, 512, 0, %p943;
	selp.b16 	%rs5032, %rs5031, %rs5027, %p941;
	and.b16  	%rs5033, %rs5030, -32768;
	add.s16 	%rs5034, %rs5032, %rs1383;
	setp.lt.u16 	%p944, %rs5034, 970;
	selp.b16 	%rs5036, 31798, 54, %p942;
	add.s16 	%rs5037, %rs5036, %rs5034;
	and.b16  	%rs5038, %rs5037, 32767;
	selp.b16 	%rs5039, 0, %rs5038, %p944;
	selp.b16 	%rs5040, %rs5039, %rs5038, %p942;
	or.b16  	%rs5041, %rs5040, %rs5033;
	selp.b16 	%rs5042, 0, %rs5041, %p940;
	selp.b16 	%rs12746, 0, %rs5042, %p939;
$L__BB1_1063:
	// begin inline asm
	{add.f16 %rs12753,%rs12746,%rs12721;
}
	// end inline asm
	@%p901 bra 	$L__BB1_1066;
	setp.ne.s16 	%p946, %rs1790, 1;
	@%p946 bra 	$L__BB1_1067;
	setp.eq.s16 	%p947, %rs1383, 0;
	and.b16  	%rs5047, %rs1320, 32767;
	setp.eq.s16 	%p948, %rs5047, 0;
	and.b16  	%rs5048, %rs1320, 3072;
	setp.eq.s16 	%p949, %rs5048, 0;
	xor.b16  	%rs5049, %rs1320, %rs1382;
	and.b16  	%rs5050, %rs5049, -32768;
	selp.b16 	%rs5051, 0, %rs5047, %p949;
	add.s16 	%rs5052, %rs5051, %rs1383;
	max.u16 	%rs5053, %rs5052, 981;
	add.s16 	%rs5054, %rs5053, -981;
	and.b16  	%rs5055, %rs5054, 32767;
	or.b16  	%rs5056, %rs5055, %rs5050;
	selp.b16 	%rs5057, 0, %rs5056, %p948;
	selp.b16 	%rs12747, 0, %rs5057, %p947;
	bra.uni 	$L__BB1_1068;
$L__BB1_1066:
	// begin inline asm
	{mul.f16 %rs12747,%rs1382,%rs1320;
}
	// end inline asm
	bra.uni 	$L__BB1_1068;
$L__BB1_1067:
	setp.eq.s16 	%p950, %rs1383, 0;
	and.b16  	%rs5061, %rs1320, 32767;
	setp.eq.s16 	%p951, %rs5061, 0;
	and.b16  	%rs5062, %rs1320, 1024;
	setp.eq.s16 	%p952, %rs5062, 0;
	and.b16  	%rs5063, %rs1320, 1792;
	setp.eq.s16 	%p953, %rs5063, 256;
	setp.eq.s16 	%p954, %rs5063, 768;
	xor.b16  	%rs5064, %rs1320, %rs1382;
	selp.b16 	%rs5065, 512, 0, %p954;
	selp.b16 	%rs5066, %rs5065, %rs5061, %p952;
	and.b16  	%rs5067, %rs5064, -32768;
	add.s16 	%rs5068, %rs5066, %rs1383;
	setp.lt.u16 	%p955, %rs5068, 970;
	selp.b16 	%rs5070, 31798, 54, %p953;
	add.s16 	%rs5071, %rs5070, %rs5068;
	and.b16  	%rs5072, %rs5071, 32767;
	selp.b16 	%rs5073, 0, %rs5072, %p955;
	selp.b16 	%rs5074, %rs5073, %rs5072, %p953;
	or.b16  	%rs5075, %rs5074, %rs5067;
	selp.b16 	%rs5076, 0, %rs5075, %p951;
	selp.b16 	%rs12747, 0, %rs5076, %p950;
$L__BB1_1068:
	// begin inline asm
	{add.f16 %rs12752,%rs12747,%rs12720;
}
	// end inline asm
	@%p912 bra 	$L__BB1_1071;
	setp.ne.s16 	%p957, %rs1824, 1;
	@%p957 bra 	$L__BB1_1072;
	setp.eq.s16 	%p958, %rs1383, 0;
	and.b16  	%rs5081, %rs1326, 32767;
	setp.eq.s16 	%p959, %rs5081, 0;
	and.b16  	%rs5082, %rs1326, 3072;
	setp.eq.s16 	%p960, %rs5082, 0;
	xor.b16  	%rs5083, %rs1326, %rs1382;
	and.b16  	%rs5084, %rs5083, -32768;
	selp.b16 	%rs5085, 0, %rs5081, %p960;
	add.s16 	%rs5086, %rs5085, %rs1383;
	max.u16 	%rs5087, %rs5086, 981;
	add.s16 	%rs5088, %rs5087, -981;
	and.b16  	%rs5089, %rs5088, 32767;
	or.b16  	%rs5090, %rs5089, %rs5084;
	selp.b16 	%rs5091, 0, %rs5090, %p959;
	selp.b16 	%rs12748, 0, %rs5091, %p958;
	bra.uni 	$L__BB1_1073;
$L__BB1_1071:
	// begin inline asm
	{mul.f16 %rs12748,%rs1382,%rs1326;
}
	// end inline asm
	bra.uni 	$L__BB1_1073;
$L__BB1_1072:
	setp.eq.s16 	%p961, %rs1383, 0;
	and.b16  	%rs5095, %rs1326, 32767;
	setp.eq.s16 	%p962, %rs5095, 0;
	and.b16  	%rs5096, %rs1326, 1024;
	setp.eq.s16 	%p963, %rs5096, 0;
	and.b16  	%rs5097, %rs1326, 1792;
	setp.eq.s16 	%p964, %rs5097, 256;
	setp.eq.s16 	%p965, %rs5097, 768;
	xor.b16  	%rs5098, %rs1326, %rs1382;
	selp.b16 	%rs5099, 512, 0, %p965;
	selp.b16 	%rs5100, %rs5099, %rs5095, %p963;
	and.b16  	%rs5101, %rs5098, -32768;
	add.s16 	%rs5102, %rs5100, %rs1383;
	setp.lt.u16 	%p966, %rs5102, 970;
	selp.b16 	%rs5104, 31798, 54, %p964;
	add.s16 	%rs5105, %rs5104, %rs5102;
	and.b16  	%rs5106, %rs5105, 32767;
	selp.b16 	%rs5107, 0, %rs5106, %p966;
	selp.b16 	%rs5108, %rs5107, %rs5106, %p964;
	or.b16  	%rs5109, %rs5108, %rs5101;
	selp.b16 	%rs5110, 0, %rs5109, %p962;
	selp.b16 	%rs12748, 0, %rs5110, %p961;
$L__BB1_1073:
	// begin inline asm
	{add.f16 %rs12751,%rs12748,%rs12719;
}
	// end inline asm
	setp.eq.s16 	%p967, %rs1858, 0;
	@%p967 bra 	$L__BB1_1076;
	setp.ne.s16 	%p968, %rs1858, 1;
	@%p968 bra 	$L__BB1_1077;
	setp.eq.s16 	%p969, %rs1383, 0;
	and.b16  	%rs5115, %rs1332, 32767;
	setp.eq.s16 	%p970, %rs5115, 0;
	and.b16  	%rs5116, %rs1332, 3072;
	setp.eq.s16 	%p971, %rs5116, 0;
	xor.b16  	%rs5117, %rs1332, %rs1382;
	and.b16  	%rs5118, %rs5117, -32768;
	selp.b16 	%rs5119, 0, %rs5115, %p971;
	add.s16 	%rs5120, %rs5119, %rs1383;
	max.u16 	%rs5121, %rs5120, 981;
	add.s16 	%rs5122, %rs5121, -981;
	and.b16  	%rs5123, %rs5122, 32767;
	or.b16  	%rs5124, %rs5123, %rs5118;
	selp.b16 	%rs5125, 0, %rs5124, %p970;
	selp.b16 	%rs12749, 0, %rs5125, %p969;
	bra.uni 	$L__BB1_1078;
$L__BB1_1076:
	// begin inline asm
	{mul.f16 %rs12749,%rs1382,%rs1332;
}
	// end inline asm
	bra.uni 	$L__BB1_1078;
$L__BB1_1077:
	setp.eq.s16 	%p972, %rs1383, 0;
	and.b16  	%rs5129, %rs1332, 32767;
	setp.eq.s16 	%p973, %rs5129, 0;
	and.b16  	%rs5130, %rs1332, 1024;
	setp.eq.s16 	%p974, %rs5130, 0;
	and.b16  	%rs5131, %rs1332, 1792;
	setp.eq.s16 	%p975, %rs5131, 256;
	setp.eq.s16 	%p976, %rs5131, 768;
	xor.b16  	%rs5132, %rs1332, %rs1382;
	selp.b16 	%rs5133, 512, 0, %p976;
	selp.b16 	%rs5134, %rs5133, %rs5129, %p974;
	and.b16  	%rs5135, %rs5132, -32768;
	add.s16 	%rs5136, %rs5134, %rs1383;
	setp.lt.u16 	%p977, %rs5136, 970;
	selp.b16 	%rs5138, 31798, 54, %p975;
	add.s16 	%rs5139, %rs5138, %rs5136;
	and.b16  	%rs5140, %rs5139, 32767;
	selp.b16 	%rs5141, 0, %rs5140, %p977;
	selp.b16 	%rs5142, %rs5141, %rs5140, %p975;
	or.b16  	%rs5143, %rs5142, %rs5135;
	selp.b16 	%rs5144, 0, %rs5143, %p973;
	selp.b16 	%rs12749, 0, %rs5144, %p972;
$L__BB1_1078:
	// begin inline asm
	{add.f16 %rs12750,%rs12749,%rs12718;
}
	// end inline asm
	add.s32 	%r157, %r156, 1;
	setp.ne.s32 	%p978, %r157, 64;
	@%p978 bra 	$L__BB1_1080;
	ld.shared.u16 	%rs5164, [%r17];
	and.b16  	%rs5165, %rs12765, 32767;
	setp.eq.s16 	%p979, %rs5165, 0;
	and.b16  	%rs5166, %rs5164, 32767;
	setp.eq.s16 	%p980, %rs5166, 0;
	xor.b16  	%rs5167, %rs5164, %rs12765;
	and.b16  	%rs5168, %rs5167, -32768;
	add.s16 	%rs5169, %rs5166, %rs5165;
	max.u16 	%rs5170, %rs5169, 15360;
	add.s16 	%rs5171, %rs5170, -15360;
	and.b16  	%rs5172, %rs5171, 32767;
	or.b16  	%rs5173, %rs5172, %rs5168;
	selp.b16 	%rs5174, 0, %rs5173, %p980;
	selp.b16 	%rs5148, 0, %rs5174, %p979;
	// begin inline asm
	{  cvt.f32.f16 %f612, %rs5148;}

	// end inline asm
	add.f32 	%f867, %f612, %f867;
	ld.shared.u16 	%rs5175, [%r17+2];
	and.b16  	%rs5176, %rs12764, 32767;
	setp.eq.s16 	%p981, %rs5176, 0;
	and.b16  	%rs5177, %rs5175, 32767;
	setp.eq.s16 	%p982, %rs5177, 0;
	xor.b16  	%rs5178, %rs5175, %rs12764;
	and.b16  	%rs5179, %rs5178, -32768;
	add.s16 	%rs5180, %rs5177, %rs5176;
	max.u16 	%rs5181, %rs5180, 15360;
	add.s16 	%rs5182, %rs5181, -15360;
	and.b16  	%rs5183, %rs5182, 32767;
	or.b16  	%rs5184, %rs5183, %rs5179;
	selp.b16 	%rs5185, 0, %rs5184, %p982;
	selp.b16 	%rs5149, 0, %rs5185, %p981;
	// begin inline asm
	{  cvt.f32.f16 %f613, %rs5149;}

	// end inline asm
	add.f32 	%f866, %f613, %f866;
	ld.shared.u16 	%rs5186, [%r17+4];
	and.b16  	%rs5187, %rs12763, 32767;
	setp.eq.s16 	%p983, %rs5187, 0;
	and.b16  	%rs5188, %rs5186, 32767;
	setp.eq.s16 	%p984, %rs5188, 0;
	xor.b16  	%rs5189, %rs5186, %rs12763;
	and.b16  	%rs5190, %rs5189, -32768;
	add.s16 	%rs5191, %rs5188, %rs5187;
	max.u16 	%rs5192, %rs5191, 15360;
	add.s16 	%rs5193, %rs5192, -15360;
	and.b16  	%rs5194, %rs5193, 32767;
	or.b16  	%rs5195, %rs5194, %rs5190;
	selp.b16 	%rs5196, 0, %rs5195, %p984;
	selp.b16 	%rs5150, 0, %rs5196, %p983;
	// begin inline asm
	{  cvt.f32.f16 %f614, %rs5150;}

	// end inline asm
	add.f32 	%f865, %f614, %f865;
	ld.shared.u16 	%rs5197, [%r17+6];
	and.b16  	%rs5198, %rs12762, 32767;
	setp.eq.s16 	%p985, %rs5198, 0;
	and.b16  	%rs5199, %rs5197, 32767;
	setp.eq.s16 	%p986, %rs5199, 0;
	xor.b16  	%rs5200, %rs5197, %rs12762;
	and.b16  	%rs5201, %rs5200, -32768;
	add.s16 	%rs5202, %rs5199, %rs5198;
	max.u16 	%rs5203, %rs5202, 15360;
	add.s16 	%rs5204, %rs5203, -15360;
	and.b16  	%rs5205, %rs5204, 32767;
	or.b16  	%rs5206, %rs5205, %rs5201;
	selp.b16 	%rs5207, 0, %rs5206, %p986;
	selp.b16 	%rs5151, 0, %rs5207, %p985;
	// begin inline asm
	{  cvt.f32.f16 %f615, %rs5151;}

	// end inline asm
	add.f32 	%f864, %f615, %f864;
	and.b16  	%rs5208, %rs12761, 32767;
	setp.eq.s16 	%p987, %rs5208, 0;
	xor.b16  	%rs5209, %rs5164, %rs12761;
	and.b16  	%rs5210, %rs5209, -32768;
	add.s16 	%rs5211, %rs5166, %rs5208;
	max.u16 	%rs5212, %rs5211, 15360;
	add.s16 	%rs5213, %rs5212, -15360;
	and.b16  	%rs5214, %rs5213, 32767;
	or.b16  	%rs5215, %rs5214, %rs5210;
	selp.b16 	%rs5216, 0, %rs5215, %p980;
	selp.b16 	%rs5152, 0, %rs5216, %p987;
	// begin inline asm
	{  cvt.f32.f16 %f616, %rs5152;}

	// end inline asm
	add.f32 	%f863, %f616, %f863;
	and.b16  	%rs5217, %rs12760, 32767;
	setp.eq.s16 	%p988, %rs5217, 0;
	xor.b16  	%rs5218, %rs5175, %rs12760;
	and.b16  	%rs5219, %rs5218, -32768;
	add.s16 	%rs5220, %rs5177, %rs5217;
	max.u16 	%rs5221, %rs5220, 15360;
	add.s16 	%rs5222, %rs5221, -15360;
	and.b16  	%rs5223, %rs5222, 32767;
	or.b16  	%rs5224, %rs5223, %rs5219;
	selp.b16 	%rs5225, 0, %rs5224, %p982;
	selp.b16 	%rs5153, 0, %rs5225, %p988;
	// begin inline asm
	{  cvt.f32.f16 %f617, %rs5153;}

	// end inline asm
	add.f32 	%f862, %f617, %f862;
	and.b16  	%rs5226, %rs12759, 32767;
	setp.eq.s16 	%p989, %rs5226, 0;
	xor.b16  	%rs5227, %rs5186, %rs12759;
	and.b16  	%rs5228, %rs5227, -32768;
	add.s16 	%rs5229, %rs5188, %rs5226;
	max.u16 	%rs5230, %rs5229, 15360;
	add.s16 	%rs5231, %rs5230, -15360;
	and.b16  	%rs5232, %rs5231, 32767;
	or.b16  	%rs5233, %rs5232, %rs5228;
	selp.b16 	%rs5234, 0, %rs5233, %p984;
	selp.b16 	%rs5154, 0, %rs5234, %p989;
	// begin inline asm
	{  cvt.f32.f16 %f618, %rs5154;}

	// end inline asm
	add.f32 	%f861, %f618, %f861;
	and.b16  	%rs5235, %rs12758, 32767;
	setp.eq.s16 	%p990, %rs5235, 0;
	xor.b16  	%rs5236, %rs5197, %rs12758;
	and.b16  	%rs5237, %rs5236, -32768;
	add.s16 	%rs5238, %rs5199, %rs5235;
	max.u16 	%rs5239, %rs5238, 15360;
	add.s16 	%rs5240, %rs5239, -15360;
	and.b16  	%rs5241, %rs5240, 32767;
	or.b16  	%rs5242, %rs5241, %rs5237;
	selp.b16 	%rs5243, 0, %rs5242, %p986;
	selp.b16 	%rs5155, 0, %rs5243, %p990;
	// begin inline asm
	{  cvt.f32.f16 %f619, %rs5155;}

	// end inline asm
	add.f32 	%f860, %f619, %f860;
	and.b16  	%rs5244, %rs12757, 32767;
	setp.eq.s16 	%p991, %rs5244, 0;
	xor.b16  	%rs5245, %rs5164, %rs12757;
	and.b16  	%rs5246, %rs5245, -32768;
	add.s16 	%rs5247, %rs5166, %rs5244;
	max.u16 	%rs5248, %rs5247, 15360;
	add.s16 	%rs5249, %rs5248, -15360;
	and.b16  	%rs5250, %rs5249, 32767;
	or.b16  	%rs5251, %rs5250, %rs5246;
	selp.b16 	%rs5252, 0, %rs5251, %p980;
	selp.b16 	%rs5156, 0, %rs5252, %p991;
	// begin inline asm
	{  cvt.f32.f16 %f620, %rs5156;}

	// end inline asm
	add.f32 	%f859, %f620, %f859;
	and.b16  	%rs5253, %rs12756, 32767;
	setp.eq.s16 	%p992, %rs5253, 0;
	xor.b16  	%rs5254, %rs5175, %rs12756;
	and.b16  	%rs5255, %rs5254, -32768;
	add.s16 	%rs5256, %rs5177, %rs5253;
	max.u16 	%rs5257, %rs5256, 15360;
	add.s16 	%rs5258, %rs5257, -15360;
	and.b16  	%rs5259, %rs5258, 32767;
	or.b16  	%rs5260, %rs5259, %rs5255;
	selp.b16 	%rs5261, 0, %rs5260, %p982;
	selp.b16 	%rs5157, 0, %rs5261, %p992;
	// begin inline asm
	{  cvt.f32.f16 %f621, %rs5157;}

	// end inline asm
	add.f32 	%f858, %f621, %f858;
	and.b16  	%rs5262, %rs12755, 32767;
	setp.eq.s16 	%p993, %rs5262, 0;
	xor.b16  	%rs5263, %rs5186, %rs12755;
	and.b16  	%rs5264, %rs5263, -32768;
	add.s16 	%rs5265, %rs5188, %rs5262;
	max.u16 	%rs5266, %rs5265, 15360;
	add.s16 	%rs5267, %rs5266, -15360;
	and.b16  	%rs5268, %rs5267, 32767;
	or.b16  	%rs5269, %rs5268, %rs5264;
	selp.b16 	%rs5270, 0, %rs5269, %p984;
	selp.b16 	%rs5158, 0, %rs5270, %p993;
	// begin inline asm
	{  cvt.f32.f16 %f622, %rs5158;}

	// end inline asm
	add.f32 	%f857, %f622, %f857;
	and.b16  	%rs5271, %rs12754, 32767;
	setp.eq.s16 	%p994, %rs5271, 0;
	xor.b16  	%rs5272, %rs5197, %rs12754;
	and.b16  	%rs5273, %rs5272, -32768;
	add.s16 	%rs5274, %rs5199, %rs5271;
	max.u16 	%rs5275, %rs5274, 15360;
	add.s16 	%rs5276, %rs5275, -15360;
	and.b16  	%rs5277, %rs5276, 32767;
	or.b16  	%rs5278, %rs5277, %rs5273;
	selp.b16 	%rs5279, 0, %rs5278, %p986;
	selp.b16 	%rs5159, 0, %rs5279, %p994;
	// begin inline asm
	{  cvt.f32.f16 %f623, %rs5159;}

	// end inline asm
	add.f32 	%f856, %f623, %f856;
	and.b16  	%rs5280, %rs12753, 32767;
	setp.eq.s16 	%p995, %rs5280, 0;
	xor.b16  	%rs5281, %rs5164, %rs12753;
	and.b16  	%rs5282, %rs5281, -32768;
	add.s16 	%rs5283, %rs5166, %rs5280;
	max.u16 	%rs5284, %rs5283, 15360;
	add.s16 	%rs5285, %rs5284, -15360;
	and.b16  	%rs5286, %rs5285, 32767;
	or.b16  	%rs5287, %rs5286, %rs5282;
	selp.b16 	%rs5288, 0, %rs5287, %p980;
	selp.b16 	%rs5160, 0, %rs5288, %p995;
	// begin inline asm
	{  cvt.f32.f16 %f624, %rs5160;}

	// end inline asm
	add.f32 	%f855, %f624, %f855;
	and.b16  	%rs5289, %rs12752, 32767;
	setp.eq.s16 	%p996, %rs5289, 0;
	xor.b16  	%rs5290, %rs5175, %rs12752;
	and.b16  	%rs5291, %rs5290, -32768;
	add.s16 	%rs5292, %rs5177, %rs5289;
	max.u16 	%rs5293, %rs5292, 15360;
	add.s16 	%rs5294, %rs5293, -15360;
	and.b16  	%rs5295, %rs5294, 32767;
	or.b16  	%rs5296, %rs5295, %rs5291;
	selp.b16 	%rs5297, 0, %rs5296, %p982;
	selp.b16 	%rs5161, 0, %rs5297, %p996;
	// begin inline asm
	{  cvt.f32.f16 %f625, %rs5161;}

	// end inline asm
	add.f32 	%f854, %f625, %f854;
	and.b16  	%rs5298, %rs12751, 32767;
	setp.eq.s16 	%p997, %rs5298, 0;
	xor.b16  	%rs5299, %rs5186, %rs12751;
	and.b16  	%rs5300, %rs5299, -32768;
	add.s16 	%rs5301, %rs5188, %rs5298;
	max.u16 	%rs5302, %rs5301, 15360;
	add.s16 	%rs5303, %rs5302, -15360;
	and.b16  	%rs5304, %rs5303, 32767;
	or.b16  	%rs5305, %rs5304, %rs5300;
	selp.b16 	%rs5306, 0, %rs5305, %p984;
	selp.b16 	%rs5162, 0, %rs5306, %p997;
	// begin inline asm
	{  cvt.f32.f16 %f626, %rs5162;}

	// end inline asm
	add.f32 	%f853, %f626, %f853;
	and.b16  	%rs5307, %rs12750, 32767;
	setp.eq.s16 	%p998, %rs5307, 0;
	xor.b16  	%rs5308, %rs5197, %rs12750;
	and.b16  	%rs5309, %rs5308, -32768;
	add.s16 	%rs5310, %rs5199, %rs5307;
	max.u16 	%rs5311, %rs5310, 15360;
	add.s16 	%rs5312, %rs5311, -15360;
	and.b16  	%rs5313, %rs5312, 32767;
	or.b16  	%rs5314, %rs5313, %rs5309;
	selp.b16 	%rs5315, 0, %rs5314, %p986;
	selp.b16 	%rs5163, 0, %rs5315, %p998;
	// begin inline asm
	{  cvt.f32.f16 %f627, %rs5163;}

	// end inline asm
	add.f32 	%f852, %f627, %f852;
	mov.b32 	%r157, 0;
	mov.u16 	%rs12750, %rs1749;
	mov.u16 	%rs12751, %rs1749;
	mov.u16 	%rs12752, %rs1749;
	mov.u16 	%rs12753, %rs1749;
	mov.u16 	%rs12754, %rs1749;
	mov.u16 	%rs12755, %rs1749;
	mov.u16 	%rs12756, %rs1749;
	mov.u16 	%rs12757, %rs1749;
	mov.u16 	%rs12758, %rs1749;
	mov.u16 	%rs12759, %rs1749;
	mov.u16 	%rs12760, %rs1749;
	mov.u16 	%rs12761, %rs1749;
	mov.u16 	%rs12762, %rs1749;
	mov.u16 	%rs12763, %rs1749;
	mov.u16 	%rs12764, %rs1749;
	mov.u16 	%rs12765, %rs1749;
$L__BB1_1080:
	ld.shared.u16 	%rs1420, [%r14+10];
	and.b16  	%rs1421, %rs1420, 32767;
	ld.shared.u16 	%rs1422, [%r15+640];
	setp.eq.s16 	%p999, %rs1756, 0;
	@%p999 bra 	$L__BB1_1083;
	setp.ne.s16 	%p1000, %rs1756, 1;
	@%p1000 bra 	$L__BB1_1084;
	setp.eq.s16 	%p1001, %rs1421, 0;
	and.b16  	%rs5317, %rs1422, 32767;
	setp.eq.s16 	%p1002, %rs5317, 0;
	and.b16  	%rs5318, %rs1422, 3072;
	setp.eq.s16 	%p1003, %rs5318, 0;
	xor.b16  	%rs5319, %rs1422, %rs1420;
	and.b16  	%rs5320, %rs5319, -32768;
	selp.b16 	%rs5321, 0, %rs5317, %p1003;
	add.s16 	%rs5322, %rs5321, %rs1421;
	max.u16 	%rs5323, %rs5322, 981;
	add.s16 	%rs5324, %rs5323, -981;
	and.b16  	%rs5325, %rs5324, 32767;
	or.b16  	%rs5326, %rs5325, %rs5320;
	selp.b16 	%rs5327, 0, %rs5326, %p1002;
	selp.b16 	%rs12766, 0, %rs5327, %p1001;
	bra.uni 	$L__BB1_1085;
$L__BB1_1083:
	// begin inline asm
	{mul.f16 %rs12766,%rs1420,%rs1422;
}
	// end inline asm
	bra.uni 	$L__BB1_1085;
$L__BB1_1084:
	setp.eq.s16 	%p1004, %rs1421, 0;
	and.b16  	%rs5331, %rs1422, 32767;
	setp.eq.s16 	%p1005, %rs5331, 0;
	and.b16  	%rs5332, %rs1422, 1024;
	setp.eq.s16 	%p1006, %rs5332, 0;
	and.b16  	%rs5333, %rs1422, 1792;
	setp.eq.s16 	%p1007, %rs5333, 256;
	setp.eq.s16 	%p1008, %rs5333, 768;
	xor.b16  	%rs5334, %rs1422, %rs1420;
	selp.b16 	%rs5335, 512, 0, %p1008;
	selp.b16 	%rs5336, %rs5335, %rs5331, %p1006;
	and.b16  	%rs5337, %rs5334, -32768;
	add.s16 	%rs5338, %rs5336, %rs1421;
	setp.lt.u16 	%p1009, %rs5338, 970;
	selp.b16 	%rs5340, 31798, 54, %p1007;
	add.s16 	%rs5341, %rs5340, %rs5338;
	and.b16  	%rs5342, %rs5341, 32767;
	selp.b16 	%rs5343, 0, %rs5342, %p1009;
	selp.b16 	%rs5344, %rs5343, %rs5342, %p1007;
	or.b16  	%rs5345, %rs5344, %rs5337;
	selp.b16 	%rs5346, 0, %rs5345, %p1005;
	selp.b16 	%rs12766, 0, %rs5346, %p1004;
$L__BB1_1085:
	// begin inline asm
	{add.f16 %rs12797,%rs12766,%rs12765;
}
	// end inline asm
	ld.shared.u16 	%rs1428, [%r15+642];
	setp.eq.s16 	%p1010, %rs1790, 0;
	@%p1010 bra 	$L__BB1_1088;
	setp.ne.s16 	%p1011, %rs1790, 1;
	@%p1011 bra 	$L__BB1_1089;
	setp.eq.s16 	%p1012, %rs1421, 0;
	and.b16  	%rs5351, %rs1428, 32767;
	setp.eq.s16 	%p1013, %rs5351, 0;
	and.b16  	%rs5352, %rs1428, 3072;
	setp.eq.s16 	%p1014, %rs5352, 0;
	xor.b16  	%rs5353, %rs1428, %rs1420;
	and.b16  	%rs5354, %rs5353, -32768;
	selp.b16 	%rs5355, 0, %rs5351, %p1014;
	add.s16 	%rs5356, %rs5355, %rs1421;
	max.u16 	%rs5357, %rs5356, 981;
	add.s16 	%rs5358, %rs5357, -981;
	and.b16  	%rs5359, %rs5358, 32767;
	or.b16  	%rs5360, %rs5359, %rs5354;
	selp.b16 	%rs5361, 0, %rs5360, %p1013;
	selp.b16 	%rs12767, 0, %rs5361, %p1012;
	bra.uni 	$L__BB1_1090;
$L__BB1_1088:
	// begin inline asm
	{mul.f16 %rs12767,%rs1420,%rs1428;
}
	// end inline asm
	bra.uni 	$L__BB1_1090;
$L__BB1_1089:
	setp.eq.s16 	%p1015, %rs1421, 0;
	and.b16  	%rs5365, %rs1428, 32767;
	setp.eq.s16 	%p1016, %rs5365, 0;
	and.b16  	%rs5366, %rs1428, 1024;
	setp.eq.s16 	%p1017, %rs5366, 0;
	and.b16  	%rs5367, %rs1428, 1792;
	setp.eq.s16 	%p1018, %rs5367, 256;
	setp.eq.s16 	%p1019, %rs5367, 768;
	xor.b16  	%rs5368, %rs1428, %rs1420;
	selp.b16 	%rs5369, 512, 0, %p1019;
	selp.b16 	%rs5370, %rs5369, %rs5365, %p1017;
	and.b16  	%rs5371, %rs5368, -32768;
	add.s16 	%rs5372, %rs5370, %rs1421;
	setp.lt.u16 	%p1020, %rs5372, 970;
	selp.b16 	%rs5374, 31798, 54, %p1018;
	add.s16 	%rs5375, %rs5374, %rs5372;
	and.b16  	%rs5376, %rs5375, 32767;
	selp.b16 	%rs5377, 0, %rs5376, %p1020;
	selp.b16 	%rs5378, %rs5377, %rs5376, %p1018;
	or.b16  	%rs5379, %rs5378, %rs5371;
	selp.b16 	%rs5380, 0, %rs5379, %p1016;
	selp.b16 	%rs12767, 0, %rs5380, %p1015;
$L__BB1_1090:
	// begin inline asm
	{add.f16 %rs12796,%rs12767,%rs12764;
}
	// end inline asm
	ld.shared.u16 	%rs1434, [%r15+644];
	setp.eq.s16 	%p1021, %rs1824, 0;
	@%p1021 bra 	$L__BB1_1093;
	setp.ne.s16 	%p1022, %rs1824, 1;
	@%p1022 bra 	$L__BB1_1094;
	setp.eq.s16 	%p1023, %rs1421, 0;
	and.b16  	%rs5385, %rs1434, 32767;
	setp.eq.s16 	%p1024, %rs5385, 0;
	and.b16  	%rs5386, %rs1434, 3072;
	setp.eq.s16 	%p1025, %rs5386, 0;
	xor.b16  	%rs5387, %rs1434, %rs1420;
	and.b16  	%rs5388, %rs5387, -32768;
	selp.b16 	%rs5389, 0, %rs5385, %p1025;
	add.s16 	%rs5390, %rs5389, %rs1421;
	max.u16 	%rs5391, %rs5390, 981;
	add.s16 	%rs5392, %rs5391, -981;
	and.b16  	%rs5393, %rs5392, 32767;
	or.b16  	%rs5394, %rs5393, %rs5388;
	selp.b16 	%rs5395, 0, %rs5394, %p1024;
	selp.b16 	%rs12768, 0, %rs5395, %p1023;
	bra.uni 	$L__BB1_1095;
$L__BB1_1093:
	// begin inline asm
	{mul.f16 %rs12768,%rs1420,%rs1434;
}
	// end inline asm
	bra.uni 	$L__BB1_1095;
$L__BB1_1094:
	setp.eq.s16 	%p1026, %rs1421, 0;
	and.b16  	%rs5399, %rs1434, 32767;
	setp.eq.s16 	%p1027, %rs5399, 0;
	and.b16  	%rs5400, %rs1434, 1024;
	setp.eq.s16 	%p1028, %rs5400, 0;
	and.b16  	%rs5401, %rs1434, 1792;
	setp.eq.s16 	%p1029, %rs5401, 256;
	setp.eq.s16 	%p1030, %rs5401, 768;
	xor.b16  	%rs5402, %rs1434, %rs1420;
	selp.b16 	%rs5403, 512, 0, %p1030;
	selp.b16 	%rs5404, %rs5403, %rs5399, %p1028;
	and.b16  	%rs5405, %rs5402, -32768;
	add.s16 	%rs5406, %rs5404, %rs1421;
	setp.lt.u16 	%p1031, %rs5406, 970;
	selp.b16 	%rs5408, 31798, 54, %p1029;
	add.s16 	%rs5409, %rs5408, %rs5406;
	and.b16  	%rs5410, %rs5409, 32767;
	selp.b16 	%rs5411, 0, %rs5410, %p1031;
	selp.b16 	%rs5412, %rs5411, %rs5410, %p1029;
	or.b16  	%rs5413, %rs5412, %rs5405;
	selp.b16 	%rs5414, 0, %rs5413, %p1027;
	selp.b16 	%rs12768, 0, %rs5414, %p1026;
$L__BB1_1095:
	// begin inline asm
	{add.f16 %rs12795,%rs12768,%rs12763;
}
	// end inline asm
	ld.shared.u16 	%rs1440, [%r15+646];
	@%p967 bra 	$L__BB1_1098;
	setp.ne.s16 	%p1033, %rs1858, 1;
	@%p1033 bra 	$L__BB1_1099;
	setp.eq.s16 	%p1034, %rs1421, 0;
	and.b16  	%rs5419, %rs1440, 32767;
	setp.eq.s16 	%p1035, %rs5419, 0;
	and.b16  	%rs5420, %rs1440, 3072;
	setp.eq.s16 	%p1036, %rs5420, 0;
	xor.b16  	%rs5421, %rs1440, %rs1420;
	and.b16  	%rs5422, %rs5421, -32768;
	selp.b16 	%rs5423, 0, %rs5419, %p1036;
	add.s16 	%rs5424, %rs5423, %rs1421;
	max.u16 	%rs5425, %rs5424, 981;
	add.s16 	%rs5426, %rs5425, -981;
	and.b16  	%rs5427, %rs5426, 32767;
	or.b16  	%rs5428, %rs5427, %rs5422;
	selp.b16 	%rs5429, 0, %rs5428, %p1035;
	selp.b16 	%rs12769, 0, %rs5429, %p1034;
	bra.uni 	$L__BB1_1100;
$L__BB1_1098:
	// begin inline asm
	{mul.f16 %rs12769,%rs1420,%rs1440;
}
	// end inline asm
	bra.uni 	$L__BB1_1100;
$L__BB1_1099:
	setp.eq.s16 	%p1037, %rs1421, 0;
	and.b16  	%rs5433, %rs1440, 32767;
	setp.eq.s16 	%p1038, %rs5433, 0;
	and.b16  	%rs5434, %rs1440, 1024;
	setp.eq.s16 	%p1039, %rs5434, 0;
	and.b16  	%rs5435, %rs1440, 1792;
	setp.eq.s16 	%p1040, %rs5435, 256;
	setp.eq.s16 	%p1041, %rs5435, 768;
	xor.b16  	%rs5436, %rs1440, %rs1420;
	selp.b16 	%rs5437, 512, 0, %p1041;
	selp.b16 	%rs5438, %rs5437, %rs5433, %p1039;
	and.b16  	%rs5439, %rs5436, -32768;
	add.s16 	%rs5440, %rs5438, %rs1421;
	setp.lt.u16 	%p1042, %rs5440, 970;
	selp.b16 	%rs5442, 31798, 54, %p1040;
	add.s16 	%rs5443, %rs5442, %rs5440;
	and.b16  	%rs5444, %rs5443, 32767;
	selp.b16 	%rs5445, 0, %rs5444, %p1042;
	selp.b16 	%rs5446, %rs5445, %rs5444, %p1040;
	or.b16  	%rs5447, %rs5446, %rs5439;
	selp.b16 	%rs5448, 0, %rs5447, %p1038;
	selp.b16 	%rs12769, 0, %rs5448, %p1037;
$L__BB1_1100:
	// begin inline asm
	{add.f16 %rs12794,%rs12769,%rs12762;
}
	// end inline asm
	ld.shared.u16 	%rs1446, [%r14+26];
	and.b16  	%rs1447, %rs1446, 32767;
	@%p999 bra 	$L__BB1_1103;
	setp.ne.s16 	%p1044, %rs1756, 1;
	@%p1044 bra 	$L__BB1_1104;
	setp.eq.s16 	%p1045, %rs1447, 0;
	and.b16  	%rs5453, %rs1422, 32767;
	setp.eq.s16 	%p1046, %rs5453, 0;
	and.b16  	%rs5454, %rs1422, 3072;
	setp.eq.s16 	%p1047, %rs5454, 0;
	xor.b16  	%rs5455, %rs1422, %rs1446;
	and.b16  	%rs5456, %rs5455, -32768;
	selp.b16 	%rs5457, 0, %rs5453, %p1047;
	add.s16 	%rs5458, %rs5457, %rs1447;
	max.u16 	%rs5459, %rs5458, 981;
	add.s16 	%rs5460, %rs5459, -981;
	and.b16  	%rs5461, %rs5460, 32767;
	or.b16  	%rs5462, %rs5461, %rs5456;
	selp.b16 	%rs5463, 0, %rs5462, %p1046;
	selp.b16 	%rs12770, 0, %rs5463, %p1045;
	bra.uni 	$L__BB1_1105;
$L__BB1_1103:
	// begin inline asm
	{mul.f16 %rs12770,%rs1446,%rs1422;
}
	// end inline asm
	bra.uni 	$L__BB1_1105;
$L__BB1_1104:
	setp.eq.s16 	%p1048, %rs1447, 0;
	and.b16  	%rs5467, %rs1422, 32767;
	setp.eq.s16 	%p1049, %rs5467, 0;
	and.b16  	%rs5468, %rs1422, 1024;
	setp.eq.s16 	%p1050, %rs5468, 0;
	and.b16  	%rs5469, %rs1422, 1792;
	setp.eq.s16 	%p1051, %rs5469, 256;
	setp.eq.s16 	%p1052, %rs5469, 768;
	xor.b16  	%rs5470, %rs1422, %rs1446;
	selp.b16 	%rs5471, 512, 0, %p1052;
	selp.b16 	%rs5472, %rs5471, %rs5467, %p1050;
	and.b16  	%rs5473, %rs5470, -32768;
	add.s16 	%rs5474, %rs5472, %rs1447;
	setp.lt.u16 	%p1053, %rs5474, 970;
	selp.b16 	%rs5476, 31798, 54, %p1051;
	add.s16 	%rs5477, %rs5476, %rs5474;
	and.b16  	%rs5478, %rs5477, 32767;
	selp.b16 	%rs5479, 0, %rs5478, %p1053;
	selp.b16 	%rs5480, %rs5479, %rs5478, %p1051;
	or.b16  	%rs5481, %rs5480, %rs5473;
	selp.b16 	%rs5482, 0, %rs5481, %p1049;
	selp.b16 	%rs12770, 0, %rs5482, %p1048;
$L__BB1_1105:
	// begin inline asm
	{add.f16 %rs12793,%rs12770,%rs12761;
}
	// end inline asm
	setp.eq.s16 	%p1054, %rs1790, 0;
	@%p1054 bra 	$L__BB1_1108;
	setp.ne.s16 	%p1055, %rs1790, 1;
	@%p1055 bra 	$L__BB1_1109;
	setp.eq.s16 	%p1056, %rs1447, 0;
	and.b16  	%rs5487, %rs1428, 32767;
	setp.eq.s16 	%p1057, %rs5487, 0;
	and.b16  	%rs5488, %rs1428, 3072;
	setp.eq.s16 	%p1058, %rs5488, 0;
	xor.b16  	%rs5489, %rs1428, %rs1446;
	and.b16  	%rs5490, %rs5489, -32768;
	selp.b16 	%rs5491, 0, %rs5487, %p1058;
	add.s16 	%rs5492, %rs5491, %rs1447;
	max.u16 	%rs5493, %rs5492, 981;
	add.s16 	%rs5494, %rs5493, -981;
	and.b16  	%rs5495, %rs5494, 32767;
	or.b16  	%rs5496, %rs5495, %rs5490;
	selp.b16 	%rs5497, 0, %rs5496, %p1057;
	selp.b16 	%rs12771, 0, %rs5497, %p1056;
	bra.uni 	$L__BB1_1110;
$L__BB1_1108:
	// begin inline asm
	{mul.f16 %rs12771,%rs1446,%rs1428;
}
	// end inline asm
	bra.uni 	$L__BB1_1110;
$L__BB1_1109:
	setp.eq.s16 	%p1059, %rs1447, 0;
	and.b16  	%rs5501, %rs1428, 32767;
	setp.eq.s16 	%p1060, %rs5501, 0;
	and.b16  	%rs5502, %rs1428, 1024;
	setp.eq.s16 	%p1061, %rs5502, 0;
	and.b16  	%rs5503, %rs1428, 1792;
	setp.eq.s16 	%p1062, %rs5503, 256;
	setp.eq.s16 	%p1063, %rs5503, 768;
	xor.b16  	%rs5504, %rs1428, %rs1446;
	selp.b16 	%rs5505, 512, 0, %p1063;
	selp.b16 	%rs5506, %rs5505, %rs5501, %p1061;
	and.b16  	%rs5507, %rs5504, -32768;
	add.s16 	%rs5508, %rs5506, %rs1447;
	setp.lt.u16 	%p1064, %rs5508, 970;
	selp.b16 	%rs5510, 31798, 54, %p1062;
	add.s16 	%rs5511, %rs5510, %rs5508;
	and.b16  	%rs5512, %rs5511, 32767;
	selp.b16 	%rs5513, 0, %rs5512, %p1064;
	selp.b16 	%rs5514, %rs5513, %rs5512, %p1062;
	or.b16  	%rs5515, %rs5514, %rs5507;
	selp.b16 	%rs5516, 0, %rs5515, %p1060;
	selp.b16 	%rs12771, 0, %rs5516, %p1059;
$L__BB1_1110:
	// begin inline asm
	{add.f16 %rs12792,%rs12771,%rs12760;
}
	// end inline asm
	setp.eq.s16 	%p1065, %rs1824, 0;
	@%p1065 bra 	$L__BB1_1113;
	setp.ne.s16 	%p1066, %rs1824, 1;
	@%p1066 bra 	$L__BB1_1114;
	setp.eq.s16 	%p1067, %rs1447, 0;
	and.b16  	%rs5521, %rs1434, 32767;
	setp.eq.s16 	%p1068, %rs5521, 0;
	and.b16  	%rs5522, %rs1434, 3072;
	setp.eq.s16 	%p1069, %rs5522, 0;
	xor.b16  	%rs5523, %rs1434, %rs1446;
	and.b16  	%rs5524, %rs5523, -32768;
	selp.b16 	%rs5525, 0, %rs5521, %p1069;
	add.s16 	%rs5526, %rs5525, %rs1447;
	max.u16 	%rs5527, %rs5526, 981;
	add.s16 	%rs5528, %rs5527, -981;
	and.b16  	%rs5529, %rs5528, 32767;
	or.b16  	%rs5530, %rs5529, %rs5524;
	selp.b16 	%rs5531, 0, %rs5530, %p1068;
	selp.b16 	%rs12772, 0, %rs5531, %p1067;
	bra.uni 	$L__BB1_1115;
$L__BB1_1113:
	// begin inline asm
	{mul.f16 %rs12772,%rs1446,%rs1434;
}
	// end inline asm
	bra.uni 	$L__BB1_1115;
$L__BB1_1114:
	setp.eq.s16 	%p1070, %rs1447, 0;
	and.b16  	%rs5535, %rs1434, 32767;
	setp.eq.s16 	%p1071, %rs5535, 0;
	and.b16  	%rs5536, %rs1434, 1024;
	setp.eq.s16 	%p1072, %rs5536, 0;
	and.b16  	%rs5537, %rs1434, 1792;
	setp.eq.s16 	%p1073, %rs5537, 256;
	setp.eq.s16 	%p1074, %rs5537, 768;
	xor.b16  	%rs5538, %rs1434, %rs1446;
	selp.b16 	%rs5539, 512, 0, %p1074;
	selp.b16 	%rs5540, %rs5539, %rs5535, %p1072;
	and.b16  	%rs5541, %rs5538, -32768;
	add.s16 	%rs5542, %rs5540, %rs1447;
	setp.lt.u16 	%p1075, %rs5542, 970;
	selp.b16 	%rs5544, 31798, 54, %p1073;
	add.s16 	%rs5545, %rs5544, %rs5542;
	and.b16  	%rs5546, %rs5545, 32767;
	selp.b16 	%rs5547, 0, %rs5546, %p1075;
	selp.b16 	%rs5548, %rs5547, %rs5546, %p1073;
	or.b16  	%rs5549, %rs5548, %rs5541;
	selp.b16 	%rs5550, 0, %rs5549, %p1071;
	selp.b16 	%rs12772, 0, %rs5550, %p1070;
$L__BB1_1115:
	// begin inline asm
	{add.f16 %rs12791,%rs12772,%rs12759;
}
	// end inline asm
	setp.eq.s16 	%p1076, %rs1858, 0;
	@%p1076 bra 	$L__BB1_1118;
	setp.ne.s16 	%p1077, %rs1858, 1;
	@%p1077 bra 	$L__BB1_1119;
	setp.eq.s16 	%p1078, %rs1447, 0;
	and.b16  	%rs5555, %rs1440, 32767;
	setp.eq.s16 	%p1079, %rs5555, 0;
	and.b16  	%rs5556, %rs1440, 3072;
	setp.eq.s16 	%p1080, %rs5556, 0;
	xor.b16  	%rs5557, %rs1440, %rs1446;
	and.b16  	%rs5558, %rs5557, -32768;
	selp.b16 	%rs5559, 0, %rs5555, %p1080;
	add.s16 	%rs5560, %rs5559, %rs1447;
	max.u16 	%rs5561, %rs5560, 981;
	add.s16 	%rs5562, %rs5561, -981;
	and.b16  	%rs5563, %rs5562, 32767;
	or.b16  	%rs5564, %rs5563, %rs5558;
	selp.b16 	%rs5565, 0, %rs5564, %p1079;
	selp.b16 	%rs12773, 0, %rs5565, %p1078;
	bra.uni 	$L__BB1_1120;
$L__BB1_1118:
	// begin inline asm
	{mul.f16 %rs12773,%rs1446,%rs1440;
}
	// end inline asm
	bra.uni 	$L__BB1_1120;
$L__BB1_1119:
	setp.eq.s16 	%p1081, %rs1447, 0;
	and.b16  	%rs5569, %rs1440, 32767;
	setp.eq.s16 	%p1082, %rs5569, 0;
	and.b16  	%rs5570, %rs1440, 1024;
	setp.eq.s16 	%p1083, %rs5570, 0;
	and.b16  	%rs5571, %rs1440, 1792;
	setp.eq.s16 	%p1084, %rs5571, 256;
	setp.eq.s16 	%p1085, %rs5571, 768;
	xor.b16  	%rs5572, %rs1440, %rs1446;
	selp.b16 	%rs5573, 512, 0, %p1085;
	selp.b16 	%rs5574, %rs5573, %rs5569, %p1083;
	and.b16  	%rs5575, %rs5572, -32768;
	add.s16 	%rs5576, %rs5574, %rs1447;
	setp.lt.u16 	%p1086, %rs5576, 970;
	selp.b16 	%rs5578, 31798, 54, %p1084;
	add.s16 	%rs5579, %rs5578, %rs5576;
	and.b16  	%rs5580, %rs5579, 32767;
	selp.b16 	%rs5581, 0, %rs5580, %p1086;
	selp.b16 	%rs5582, %rs5581, %rs5580, %p1084;
	or.b16  	%rs5583, %rs5582, %rs5575;
	selp.b16 	%rs5584, 0, %rs5583, %p1082;
	selp.b16 	%rs12773, 0, %rs5584, %p1081;
$L__BB1_1120:
	// begin inline asm
	{add.f16 %rs12790,%rs12773,%rs12758;
}
	// end inline asm
	ld.shared.u16 	%rs1468, [%r14+42];
	and.b16  	%rs1469, %rs1468, 32767;
	setp.eq.s16 	%p1087, %rs1756, 0;
	@%p1087 bra 	$L__BB1_1123;
	setp.ne.s16 	%p1088, %rs1756, 1;
	@%p1088 bra 	$L__BB1_1124;
	setp.eq.s16 	%p1089, %rs1469, 0;
	and.b16  	%rs5589, %rs1422, 32767;
	setp.eq.s16 	%p1090, %rs5589, 0;
	and.b16  	%rs5590, %rs1422, 3072;
	setp.eq.s16 	%p1091, %rs5590, 0;
	xor.b16  	%rs5591, %rs1422, %rs1468;
	and.b16  	%rs5592, %rs5591, -32768;
	selp.b16 	%rs5593, 0, %rs5589, %p1091;
	add.s16 	%rs5594, %rs5593, %rs1469;
	max.u16 	%rs5595, %rs5594, 981;
	add.s16 	%rs5596, %rs5595, -981;
	and.b16  	%rs5597, %rs5596, 32767;
	or.b16  	%rs5598, %rs5597, %rs5592;
	selp.b16 	%rs5599, 0, %rs5598, %p1090;
	selp.b16 	%rs12774, 0, %rs5599, %p1089;
	bra.uni 	$L__BB1_1125;
$L__BB1_1123:
	// begin inline asm
	{mul.f16 %rs12774,%rs1468,%rs1422;
}
	// end inline asm
	bra.uni 	$L__BB1_1125;
$L__BB1_1124:
	setp.eq.s16 	%p1092, %rs1469, 0;
	and.b16  	%rs5603, %rs1422, 32767;
	setp.eq.s16 	%p1093, %rs5603, 0;
	and.b16  	%rs5604, %rs1422, 1024;
	setp.eq.s16 	%p1094, %rs5604, 0;
	and.b16  	%rs5605, %rs1422, 1792;
	setp.eq.s16 	%p1095, %rs5605, 256;
	setp.eq.s16 	%p1096, %rs5605, 768;
	xor.b16  	%rs5606, %rs1422, %rs1468;
	selp.b16 	%rs5607, 512, 0, %p1096;
	selp.b16 	%rs5608, %rs5607, %rs5603, %p1094;
	and.b16  	%rs5609, %rs5606, -32768;
	add.s16 	%rs5610, %rs5608, %rs1469;
	setp.lt.u16 	%p1097, %rs5610, 970;
	selp.b16 	%rs5612, 31798, 54, %p1095;
	add.s16 	%rs5613, %rs5612, %rs5610;
	and.b16  	%rs5614, %rs5613, 32767;
	selp.b16 	%rs5615, 0, %rs5614, %p1097;
	selp.b16 	%rs5616, %rs5615, %rs5614, %p1095;
	or.b16  	%rs5617, %rs5616, %rs5609;
	selp.b16 	%rs5618, 0, %rs5617, %p1093;
	selp.b16 	%rs12774, 0, %rs5618, %p1092;
$L__BB1_1125:
	// begin inline asm
	{add.f16 %rs12789,%rs12774,%rs12757;
}
	// end inline asm
	@%p1054 bra 	$L__BB1_1128;
	setp.ne.s16 	%p1099, %rs1790, 1;
	@%p1099 bra 	$L__BB1_1129;
	setp.eq.s16 	%p1100, %rs1469, 0;
	and.b16  	%rs5623, %rs1428, 32767;
	setp.eq.s16 	%p1101, %rs5623, 0;
	and.b16  	%rs5624, %rs1428, 3072;
	setp.eq.s16 	%p1102, %rs5624, 0;
	xor.b16  	%rs5625, %rs1428, %rs1468;
	and.b16  	%rs5626, %rs5625, -32768;
	selp.b16 	%rs5627, 0, %rs5623, %p1102;
	add.s16 	%rs5628, %rs5627, %rs1469;
	max.u16 	%rs5629, %rs5628, 981;
	add.s16 	%rs5630, %rs5629, -981;
	and.b16  	%rs5631, %rs5630, 32767;
	or.b16  	%rs5632, %rs5631, %rs5626;
	selp.b16 	%rs5633, 0, %rs5632, %p1101;
	selp.b16 	%rs12775, 0, %rs5633, %p1100;
	bra.uni 	$L__BB1_1130;
$L__BB1_1128:
	// begin inline asm
	{mul.f16 %rs12775,%rs1468,%rs1428;
}
	// end inline asm
	bra.uni 	$L__BB1_1130;
$L__BB1_1129:
	setp.eq.s16 	%p1103, %rs1469, 0;
	and.b16  	%rs5637, %rs1428, 32767;
	setp.eq.s16 	%p1104, %rs5637, 0;
	and.b16  	%rs5638, %rs1428, 1024;
	setp.eq.s16 	%p1105, %rs5638, 0;
	and.b16  	%rs5639, %rs1428, 1792;
	setp.eq.s16 	%p1106, %rs5639, 256;
	setp.eq.s16 	%p1107, %rs5639, 768;
	xor.b16  	%rs5640, %rs1428, %rs1468;
	selp.b16 	%rs5641, 512, 0, %p1107;
	selp.b16 	%rs5642, %rs5641, %rs5637, %p1105;
	and.b16  	%rs5643, %rs5640, -32768;
	add.s16 	%rs5644, %rs5642, %rs1469;
	setp.lt.u16 	%p1108, %rs5644, 970;
	selp.b16 	%rs5646, 31798, 54, %p1106;
	add.s16 	%rs5647, %rs5646, %rs5644;
	and.b16  	%rs5648, %rs5647, 32767;
	selp.b16 	%rs5649, 0, %rs5648, %p1108;
	selp.b16 	%rs5650, %rs5649, %rs5648, %p1106;
	or.b16  	%rs5651, %rs5650, %rs5643;
	selp.b16 	%rs5652, 0, %rs5651, %p1104;
	selp.b16 	%rs12775, 0, %rs5652, %p1103;
$L__BB1_1130:
	// begin inline asm
	{add.f16 %rs12788,%rs12775,%rs12756;
}
	// end inline asm
	@%p1065 bra 	$L__BB1_1133;
	setp.ne.s16 	%p1110, %rs1824, 1;
	@%p1110 bra 	$L__BB1_1134;
	setp.eq.s16 	%p1111, %rs1469, 0;
	and.b16  	%rs5657, %rs1434, 32767;
	setp.eq.s16 	%p1112, %rs5657, 0;
	and.b16  	%rs5658, %rs1434, 3072;
	setp.eq.s16 	%p1113, %rs5658, 0;
	xor.b16  	%rs5659, %rs1434, %rs1468;
	and.b16  	%rs5660, %rs5659, -32768;
	selp.b16 	%rs5661, 0, %rs5657, %p1113;
	add.s16 	%rs5662, %rs5661, %rs1469;
	max.u16 	%rs5663, %rs5662, 981;
	add.s16 	%rs5664, %rs5663, -981;
	and.b16  	%rs5665, %rs5664, 32767;
	or.b16  	%rs5666, %rs5665, %rs5660;
	selp.b16 	%rs5667, 0, %rs5666, %p1112;
	selp.b16 	%rs12776, 0, %rs5667, %p1111;
	bra.uni 	$L__BB1_1135;
$L__BB1_1133:
	// begin inline asm
	{mul.f16 %rs12776,%rs1468,%rs1434;
}
	// end inline asm
	bra.uni 	$L__BB1_1135;
$L__BB1_1134:
	setp.eq.s16 	%p1114, %rs1469, 0;
	and.b16  	%rs5671, %rs1434, 32767;
	setp.eq.s16 	%p1115, %rs5671, 0;
	and.b16  	%rs5672, %rs1434, 1024;
	setp.eq.s16 	%p1116, %rs5672, 0;
	and.b16  	%rs5673, %rs1434, 1792;
	setp.eq.s16 	%p1117, %rs5673, 256;
	setp.eq.s16 	%p1118, %rs5673, 768;
	xor.b16  	%rs5674, %rs1434, %rs1468;
	selp.b16 	%rs5675, 512, 0, %p1118;
	selp.b16 	%rs5676, %rs5675, %rs5671, %p1116;
	and.b16  	%rs5677, %rs5674, -32768;
	add.s16 	%rs5678, %rs5676, %rs1469;
	setp.lt.u16 	%p1119, %rs5678, 970;
	selp.b16 	%rs5680, 31798, 54, %p1117;
	add.s16 	%rs5681, %rs5680, %rs5678;
	and.b16  	%rs5682, %rs5681, 32767;
	selp.b16 	%rs5683, 0, %rs5682, %p1119;
	selp.b16 	%rs5684, %rs5683, %rs5682, %p1117;
	or.b16  	%rs5685, %rs5684, %rs5677;
	selp.b16 	%rs5686, 0, %rs5685, %p1115;
	selp.b16 	%rs12776, 0, %rs5686, %p1114;
$L__BB1_1135:
	// begin inline asm
	{add.f16 %rs12787,%rs12776,%rs12755;
}
	// end inline asm
	setp.eq.s16 	%p1120, %rs1858, 0;
	@%p1120 bra 	$L__BB1_1138;
	setp.ne.s16 	%p1121, %rs1858, 1;
	@%p1121 bra 	$L__BB1_1139;
	setp.eq.s16 	%p1122, %rs1469, 0;
	and.b16  	%rs5691, %rs1440, 32767;
	setp.eq.s16 	%p1123, %rs5691, 0;
	and.b16  	%rs5692, %rs1440, 3072;
	setp.eq.s16 	%p1124, %rs5692, 0;
	xor.b16  	%rs5693, %rs1440, %rs1468;
	and.b16  	%rs5694, %rs5693, -32768;
	selp.b16 	%rs5695, 0, %rs5691, %p1124;
	add.s16 	%rs5696, %rs5695, %rs1469;
	max.u16 	%rs5697, %rs5696, 981;
	add.s16 	%rs5698, %rs5697, -981;
	and.b16  	%rs5699, %rs5698, 32767;
	or.b16  	%rs5700, %rs5699, %rs5694;
	selp.b16 	%rs5701, 0, %rs5700, %p1123;
	selp.b16 	%rs12777, 0, %rs5701, %p1122;
	bra.uni 	$L__BB1_1140;
$L__BB1_1138:
	// begin inline asm
	{mul.f16 %rs12777,%rs1468,%rs1440;
}
	// end inline asm
	bra.uni 	$L__BB1_1140;
$L__BB1_1139:
	setp.eq.s16 	%p1125, %rs1469, 0;
	and.b16  	%rs5705, %rs1440, 32767;
	setp.eq.s16 	%p1126, %rs5705, 0;
	and.b16  	%rs5706, %rs1440, 1024;
	setp.eq.s16 	%p1127, %rs5706, 0;
	and.b16  	%rs5707, %rs1440, 1792;
	setp.eq.s16 	%p1128, %rs5707, 256;
	setp.eq.s16 	%p1129, %rs5707, 768;
	xor.b16  	%rs5708, %rs1440, %rs1468;
	selp.b16 	%rs5709, 512, 0, %p1129;
	selp.b16 	%rs5710, %rs5709, %rs5705, %p1127;
	and.b16  	%rs5711, %rs5708, -32768;
	add.s16 	%rs5712, %rs5710, %rs1469;
	setp.lt.u16 	%p1130, %rs5712, 970;
	selp.b16 	%rs5714, 31798, 54, %p1128;
	add.s16 	%rs5715, %rs5714, %rs5712;
	and.b16  	%rs5716, %rs5715, 32767;
	selp.b16 	%rs5717, 0, %rs5716, %p1130;
	selp.b16 	%rs5718, %rs5717, %rs5716, %p1128;
	or.b16  	%rs5719, %rs5718, %rs5711;
	selp.b16 	%rs5720, 0, %rs5719, %p1126;
	selp.b16 	%rs12777, 0, %rs5720, %p1125;
$L__BB1_1140:
	// begin inline asm
	{add.f16 %rs12786,%rs12777,%rs12754;
}
	// end inline asm
	ld.shared.u16 	%rs1490, [%r14+58];
	and.b16  	%rs1491, %rs1490, 32767;
	setp.eq.s16 	%p1131, %rs1756, 0;
	@%p1131 bra 	$L__BB1_1143;
	setp.ne.s16 	%p1132, %rs1756, 1;
	@%p1132 bra 	$L__BB1_1144;
	setp.eq.s16 	%p1133, %rs1491, 0;
	and.b16  	%rs5725, %rs1422, 32767;
	setp.eq.s16 	%p1134, %rs5725, 0;
	and.b16  	%rs5726, %rs1422, 3072;
	setp.eq.s16 	%p1135, %rs5726, 0;
	xor.b16  	%rs5727, %rs1422, %rs1490;
	and.b16  	%rs5728, %rs5727, -32768;
	selp.b16 	%rs5729, 0, %rs5725, %p1135;
	add.s16 	%rs5730, %rs5729, %rs1491;
	max.u16 	%rs5731, %rs5730, 981;
	add.s16 	%rs5732, %rs5731, -981;
	and.b16  	%rs5733, %rs5732, 32767;
	or.b16  	%rs5734, %rs5733, %rs5728;
	selp.b16 	%rs5735, 0, %rs5734, %p1134;
	selp.b16 	%rs12778, 0, %rs5735, %p1133;
	bra.uni 	$L__BB1_1145;
$L__BB1_1143:
	// begin inline asm
	{mul.f16 %rs12778,%rs1490,%rs1422;
}
	// end inline asm
	bra.uni 	$L__BB1_1145;
$L__BB1_1144:
	setp.eq.s16 	%p1136, %rs1491, 0;
	and.b16  	%rs5739, %rs1422, 32767;
	setp.eq.s16 	%p1137, %rs5739, 0;
	and.b16  	%rs5740, %rs1422, 1024;
	setp.eq.s16 	%p1138, %rs5740, 0;
	and.b16  	%rs5741, %rs1422, 1792;
	setp.eq.s16 	%p1139, %rs5741, 256;
	setp.eq.s16 	%p1140, %rs5741, 768;
	xor.b16  	%rs5742, %rs1422, %rs1490;
	selp.b16 	%rs5743, 512, 0, %p1140;
	selp.b16 	%rs5744, %rs5743, %rs5739, %p1138;
	and.b16  	%rs5745, %rs5742, -32768;
	add.s16 	%rs5746, %rs5744, %rs1491;
	setp.lt.u16 	%p1141, %rs5746, 970;
	selp.b16 	%rs5748, 31798, 54, %p1139;
	add.s16 	%rs5749, %rs5748, %rs5746;
	and.b16  	%rs5750, %rs5749, 32767;
	selp.b16 	%rs5751, 0, %rs5750, %p1141;
	selp.b16 	%rs5752, %rs5751, %rs5750, %p1139;
	or.b16  	%rs5753, %rs5752, %rs5745;
	selp.b16 	%rs5754, 0, %rs5753, %p1137;
	selp.b16 	%rs12778, 0, %rs5754, %p1136;
$L__BB1_1145:
	// begin inline asm
	{add.f16 %rs12785,%rs12778,%rs12753;
}
	// end inline asm
	setp.eq.s16 	%p1142, %rs1790, 0;
	@%p1142 bra 	$L__BB1_1148;
	setp.ne.s16 	%p1143, %rs1790, 1;
	@%p1143 bra 	$L__BB1_1149;
	setp.eq.s16 	%p1144, %rs1491, 0;
	and.b16  	%rs5759, %rs1428, 32767;
	setp.eq.s16 	%p1145, %rs5759, 0;
	and.b16  	%rs5760, %rs1428, 3072;
	setp.eq.s16 	%p1146, %rs5760, 0;
	xor.b16  	%rs5761, %rs1428, %rs1490;
	and.b16  	%rs5762, %rs5761, -32768;
	selp.b16 	%rs5763, 0, %rs5759, %p1146;
	add.s16 	%rs5764, %rs5763, %rs1491;
	max.u16 	%rs5765, %rs5764, 981;
	add.s16 	%rs5766, %rs5765, -981;
	and.b16  	%rs5767, %rs5766, 32767;
	or.b16  	%rs5768, %rs5767, %rs5762;
	selp.b16 	%rs5769, 0, %rs5768, %p1145;
	selp.b16 	%rs12779, 0, %rs5769, %p1144;
	bra.uni 	$L__BB1_1150;
$L__BB1_1148:
	// begin inline asm
	{mul.f16 %rs12779,%rs1490,%rs1428;
}
	// end inline asm
	bra.uni 	$L__BB1_1150;
$L__BB1_1149:
	setp.eq.s16 	%p1147, %rs1491, 0;
	and.b16  	%rs5773, %rs1428, 32767;
	setp.eq.s16 	%p1148, %rs5773, 0;
	and.b16  	%rs5774, %rs1428, 1024;
	setp.eq.s16 	%p1149, %rs5774, 0;
	and.b16  	%rs5775, %rs1428, 1792;
	setp.eq.s16 	%p1150, %rs5775, 256;
	setp.eq.s16 	%p1151, %rs5775, 768;
	xor.b16  	%rs5776, %rs1428, %rs1490;
	selp.b16 	%rs5777, 512, 0, %p1151;
	selp.b16 	%rs5778, %rs5777, %rs5773, %p1149;
	and.b16  	%rs5779, %rs5776, -32768;
	add.s16 	%rs5780, %rs5778, %rs1491;
	setp.lt.u16 	%p1152, %rs5780, 970;
	selp.b16 	%rs5782, 31798, 54, %p1150;
	add.s16 	%rs5783, %rs5782, %rs5780;
	and.b16  	%rs5784, %rs5783, 32767;
	selp.b16 	%rs5785, 0, %rs5784, %p1152;
	selp.b16 	%rs5786, %rs5785, %rs5784, %p1150;
	or.b16  	%rs5787, %rs5786, %rs5779;
	selp.b16 	%rs5788, 0, %rs5787, %p1148;
	selp.b16 	%rs12779, 0, %rs5788, %p1147;
$L__BB1_1150:
	// begin inline asm
	{add.f16 %rs12784,%rs12779,%rs12752;
}
	// end inline asm
	setp.eq.s16 	%p1153, %rs1824, 0;
	@%p1153 bra 	$L__BB1_1153;
	setp.ne.s16 	%p1154, %rs1824, 1;
	@%p1154 bra 	$L__BB1_1154;
	setp.eq.s16 	%p1155, %rs1491, 0;
	and.b16  	%rs5793, %rs1434, 32767;
	setp.eq.s16 	%p1156, %rs5793, 0;
	and.b16  	%rs5794, %rs1434, 3072;
	setp.eq.s16 	%p1157, %rs5794, 0;
	xor.b16  	%rs5795, %rs1434, %rs1490;
	and.b16  	%rs5796, %rs5795, -32768;
	selp.b16 	%rs5797, 0, %rs5793, %p1157;
	add.s16 	%rs5798, %rs5797, %rs1491;
	max.u16 	%rs5799, %rs5798, 981;
	add.s16 	%rs5800, %rs5799, -981;
	and.b16  	%rs5801, %rs5800, 32767;
	or.b16  	%rs5802, %rs5801, %rs5796;
	selp.b16 	%rs5803, 0, %rs5802, %p1156;
	selp.b16 	%rs12780, 0, %rs5803, %p1155;
	bra.uni 	$L__BB1_1155;
$L__BB1_1153:
	// begin inline asm
	{mul.f16 %rs12780,%rs1490,%rs1434;
}
	// end inline asm
	bra.uni 	$L__BB1_1155;
$L__BB1_1154:
	setp.eq.s16 	%p1158, %rs1491, 0;
	and.b16  	%rs5807, %rs1434, 32767;
	setp.eq.s16 	%p1159, %rs5807, 0;
	and.b16  	%rs5808, %rs1434, 1024;
	setp.eq.s16 	%p1160, %rs5808, 0;
	and.b16  	%rs5809, %rs1434, 1792;
	setp.eq.s16 	%p1161, %rs5809, 256;
	setp.eq.s16 	%p1162, %rs5809, 768;
	xor.b16  	%rs5810, %rs1434, %rs1490;
	selp.b16 	%rs5811, 512, 0, %p1162;
	selp.b16 	%rs5812, %rs5811, %rs5807, %p1160;
	and.b16  	%rs5813, %rs5810, -32768;
	add.s16 	%rs5814, %rs5812, %rs1491;
	setp.lt.u16 	%p1163, %rs5814, 970;
	selp.b16 	%rs5816, 31798, 54, %p1161;
	add.s16 	%rs5817, %rs5816, %rs5814;
	and.b16  	%rs5818, %rs5817, 32767;
	selp.b16 	%rs5819, 0, %rs5818, %p1163;
	selp.b16 	%rs5820, %rs5819, %rs5818, %p1161;
	or.b16  	%rs5821, %rs5820, %rs5813;
	selp.b16 	%rs5822, 0, %rs5821, %p1159;
	selp.b16 	%rs12780, 0, %rs5822, %p1158;
$L__BB1_1155:
	// begin inline asm
	{add.f16 %rs12783,%rs12780,%rs12751;
}
	// end inline asm
	@%p1120 bra 	$L__BB1_1158;
	setp.ne.s16 	%p1165, %rs1858, 1;
	@%p1165 bra 	$L__BB1_1159;
	setp.eq.s16 	%p1166, %rs1491, 0;
	and.b16  	%rs5827, %rs1440, 32767;
	setp.eq.s16 	%p1167, %rs5827, 0;
	and.b16  	%rs5828, %rs1440, 3072;
	setp.eq.s16 	%p1168, %rs5828, 0;
	xor.b16  	%rs5829, %rs1440, %rs1490;
	and.b16  	%rs5830, %rs5829, -32768;
	selp.b16 	%rs5831, 0, %rs5827, %p1168;
	add.s16 	%rs5832, %rs5831, %rs1491;
	max.u16 	%rs5833, %rs5832, 981;
	add.s16 	%rs5834, %rs5833, -981;
	and.b16  	%rs5835, %rs5834, 32767;
	or.b16  	%rs5836, %rs5835, %rs5830;
	selp.b16 	%rs5837, 0, %rs5836, %p1167;
	selp.b16 	%rs12781, 0, %rs5837, %p1166;
	bra.uni 	$L__BB1_1160;
$L__BB1_1158:
	// begin inline asm
	{mul.f16 %rs12781,%rs1490,%rs1440;
}
	// end inline asm
	bra.uni 	$L__BB1_1160;
$L__BB1_1159:
	setp.eq.s16 	%p1169, %rs1491, 0;
	and.b16  	%rs5841, %rs1440, 32767;
	setp.eq.s16 	%p1170, %rs5841, 0;
	and.b16  	%rs5842, %rs1440, 1024;
	setp.eq.s16 	%p1171, %rs5842, 0;
	and.b16  	%rs5843, %rs1440, 1792;
	setp.eq.s16 	%p1172, %rs5843, 256;
	setp.eq.s16 	%p1173, %rs5843, 768;
	xor.b16  	%rs5844, %rs1440, %rs1490;
	selp.b16 	%rs5845, 512, 0, %p1173;
	selp.b16 	%rs5846, %rs5845, %rs5841, %p1171;
	and.b16  	%rs5847, %rs5844, -32768;
	add.s16 	%rs5848, %rs5846, %rs1491;
	setp.lt.u16 	%p1174, %rs5848, 970;
	selp.b16 	%rs5850, 31798, 54, %p1172;
	add.s16 	%rs5851, %rs5850, %rs5848;
	and.b16  	%rs5852, %rs5851, 32767;
	selp.b16 	%rs5853, 0, %rs5852, %p1174;
	selp.b16 	%rs5854, %rs5853, %rs5852, %p1172;
	or.b16  	%rs5855, %rs5854, %rs5847;
	selp.b16 	%rs5856, 0, %rs5855, %p1170;
	selp.b16 	%rs12781, 0, %rs5856, %p1169;
$L__BB1_1160:
	// begin inline asm
	{add.f16 %rs12782,%rs12781,%rs12750;
}
	// end inline asm
	add.s32 	%r158, %r157, 1;
	setp.ne.s32 	%p1175, %r158, 64;
	@%p1175 bra 	$L__BB1_1162;
	ld.shared.u16 	%rs5876, [%r17];
	and.b16  	%rs5877, %rs12797, 32767;
	setp.eq.s16 	%p1176, %rs5877, 0;
	and.b16  	%rs5878, %rs5876, 32767;
	setp.eq.s16 	%p1177, %rs5878, 0;
	xor.b16  	%rs5879, %rs5876, %rs12797;
	and.b16  	%rs5880, %rs5879, -32768;
	add.s16 	%rs5881, %rs5878, %rs5877;
	max.u16 	%rs5882, %rs5881, 15360;
	add.s16 	%rs5883, %rs5882, -15360;
	and.b16  	%rs5884, %rs5883, 32767;
	or.b16  	%rs5885, %rs5884, %rs5880;
	selp.b16 	%rs5886, 0, %rs5885, %p1177;
	selp.b16 	%rs5860, 0, %rs5886, %p1176;
	// begin inline asm
	{  cvt.f32.f16 %f628, %rs5860;}

	// end inline asm
	add.f32 	%f867, %f628, %f867;
	ld.shared.u16 	%rs5887, [%r17+2];
	and.b16  	%rs5888, %rs12796, 32767;
	setp.eq.s16 	%p1178, %rs5888, 0;
	and.b16  	%rs5889, %rs5887, 32767;
	setp.eq.s16 	%p1179, %rs5889, 0;
	xor.b16  	%rs5890, %rs5887, %rs12796;
	and.b16  	%rs5891, %rs5890, -32768;
	add.s16 	%rs5892, %rs5889, %rs5888;
	max.u16 	%rs5893, %rs5892, 15360;
	add.s16 	%rs5894, %rs5893, -15360;
	and.b16  	%rs5895, %rs5894, 32767;
	or.b16  	%rs5896, %rs5895, %rs5891;
	selp.b16 	%rs5897, 0, %rs5896, %p1179;
	selp.b16 	%rs5861, 0, %rs5897, %p1178;
	// begin inline asm
	{  cvt.f32.f16 %f629, %rs5861;}

	// end inline asm
	add.f32 	%f866, %f629, %f866;
	ld.shared.u16 	%rs5898, [%r17+4];
	and.b16  	%rs5899, %rs12795, 32767;
	setp.eq.s16 	%p1180, %rs5899, 0;
	and.b16  	%rs5900, %rs5898, 32767;
	setp.eq.s16 	%p1181, %rs5900, 0;
	xor.b16  	%rs5901, %rs5898, %rs12795;
	and.b16  	%rs5902, %rs5901, -32768;
	add.s16 	%rs5903, %rs5900, %rs5899;
	max.u16 	%rs5904, %rs5903, 15360;
	add.s16 	%rs5905, %rs5904, -15360;
	and.b16  	%rs5906, %rs5905, 32767;
	or.b16  	%rs5907, %rs5906, %rs5902;
	selp.b16 	%rs5908, 0, %rs5907, %p1181;
	selp.b16 	%rs5862, 0, %rs5908, %p1180;
	// begin inline asm
	{  cvt.f32.f16 %f630, %rs5862;}

	// end inline asm
	add.f32 	%f865, %f630, %f865;
	ld.shared.u16 	%rs5909, [%r17+6];
	and.b16  	%rs5910, %rs12794, 32767;
	setp.eq.s16 	%p1182, %rs5910, 0;
	and.b16  	%rs5911, %rs5909, 32767;
	setp.eq.s16 	%p1183, %rs5911, 0;
	xor.b16  	%rs5912, %rs5909, %rs12794;
	and.b16  	%rs5913, %rs5912, -32768;
	add.s16 	%rs5914, %rs5911, %rs5910;
	max.u16 	%rs5915, %rs5914, 15360;
	add.s16 	%rs5916, %rs5915, -15360;
	and.b16  	%rs5917, %rs5916, 32767;
	or.b16  	%rs5918, %rs5917, %rs5913;
	selp.b16 	%rs5919, 0, %rs5918, %p1183;
	selp.b16 	%rs5863, 0, %rs5919, %p1182;
	// begin inline asm
	{  cvt.f32.f16 %f631, %rs5863;}

	// end inline asm
	add.f32 	%f864, %f631, %f864;
	and.b16  	%rs5920, %rs12793, 32767;
	setp.eq.s16 	%p1184, %rs5920, 0;
	xor.b16  	%rs5921, %rs5876, %rs12793;
	and.b16  	%rs5922, %rs5921, -32768;
	add.s16 	%rs5923, %rs5878, %rs5920;
	max.u16 	%rs5924, %rs5923, 15360;
	add.s16 	%rs5925, %rs5924, -15360;
	and.b16  	%rs5926, %rs5925, 32767;
	or.b16  	%rs5927, %rs5926, %rs5922;
	selp.b16 	%rs5928, 0, %rs5927, %p1177;
	selp.b16 	%rs5864, 0, %rs5928, %p1184;
	// begin inline asm
	{  cvt.f32.f16 %f632, %rs5864;}

	// end inline asm
	add.f32 	%f863, %f632, %f863;
	and.b16  	%rs5929, %rs12792, 32767;
	setp.eq.s16 	%p1185, %rs5929, 0;
	xor.b16  	%rs5930, %rs5887, %rs12792;
	and.b16  	%rs5931, %rs5930, -32768;
	add.s16 	%rs5932, %rs5889, %rs5929;
	max.u16 	%rs5933, %rs5932, 15360;
	add.s16 	%rs5934, %rs5933, -15360;
	and.b16  	%rs5935, %rs5934, 32767;
	or.b16  	%rs5936, %rs5935, %rs5931;
	selp.b16 	%rs5937, 0, %rs5936, %p1179;
	selp.b16 	%rs5865, 0, %rs5937, %p1185;
	// begin inline asm
	{  cvt.f32.f16 %f633, %rs5865;}

	// end inline asm
	add.f32 	%f862, %f633, %f862;
	and.b16  	%rs5938, %rs12791, 32767;
	setp.eq.s16 	%p1186, %rs5938, 0;
	xor.b16  	%rs5939, %rs5898, %rs12791;
	and.b16  	%rs5940, %rs5939, -32768;
	add.s16 	%rs5941, %rs5900, %rs5938;
	max.u16 	%rs5942, %rs5941, 15360;
	add.s16 	%rs5943, %rs5942, -15360;
	and.b16  	%rs5944, %rs5943, 32767;
	or.b16  	%rs5945, %rs5944, %rs5940;
	selp.b16 	%rs5946, 0, %rs5945, %p1181;
	selp.b16 	%rs5866, 0, %rs5946, %p1186;
	// begin inline asm
	{  cvt.f32.f16 %f634, %rs5866;}

	// end inline asm
	add.f32 	%f861, %f634, %f861;
	and.b16  	%rs5947, %rs12790, 32767;
	setp.eq.s16 	%p1187, %rs5947, 0;
	xor.b16  	%rs5948, %rs5909, %rs12790;
	and.b16  	%rs5949, %rs5948, -32768;
	add.s16 	%rs5950, %rs5911, %rs5947;
	max.u16 	%rs5951, %rs5950, 15360;
	add.s16 	%rs5952, %rs5951, -15360;
	and.b16  	%rs5953, %rs5952, 32767;
	or.b16  	%rs5954, %rs5953, %rs5949;
	selp.b16 	%rs5955, 0, %rs5954, %p1183;
	selp.b16 	%rs5867, 0, %rs5955, %p1187;
	// begin inline asm
	{  cvt.f32.f16 %f635, %rs5867;}

	// end inline asm
	add.f32 	%f860, %f635, %f860;
	and.b16  	%rs5956, %rs12789, 32767;
	setp.eq.s16 	%p1188, %rs5956, 0;
	xor.b16  	%rs5957, %rs5876, %rs12789;
	and.b16  	%rs5958, %rs5957, -32768;
	add.s16 	%rs5959, %rs5878, %rs5956;
	max.u16 	%rs5960, %rs5959, 15360;
	add.s16 	%rs5961, %rs5960, -15360;
	and.b16  	%rs5962, %rs5961, 32767;
	or.b16  	%rs5963, %rs5962, %rs5958;
	selp.b16 	%rs5964, 0, %rs5963, %p1177;
	selp.b16 	%rs5868, 0, %rs5964, %p1188;
	// begin inline asm
	{  cvt.f32.f16 %f636, %rs5868;}

	// end inline asm
	add.f32 	%f859, %f636, %f859;
	and.b16  	%rs5965, %rs12788, 32767;
	setp.eq.s16 	%p1189, %rs5965, 0;
	xor.b16  	%rs5966, %rs5887, %rs12788;
	and.b16  	%rs5967, %rs5966, -32768;
	add.s16 	%rs5968, %rs5889, %rs5965;
	max.u16 	%rs5969, %rs5968, 15360;
	add.s16 	%rs5970, %rs5969, -15360;
	and.b16  	%rs5971, %rs5970, 32767;
	or.b16  	%rs5972, %rs5971, %rs5967;
	selp.b16 	%rs5973, 0, %rs5972, %p1179;
	selp.b16 	%rs5869, 0, %rs5973, %p1189;
	// begin inline asm
	{  cvt.f32.f16 %f637, %rs5869;}

	// end inline asm
	add.f32 	%f858, %f637, %f858;
	and.b16  	%rs5974, %rs12787, 32767;
	setp.eq.s16 	%p1190, %rs5974, 0;
	xor.b16  	%rs5975, %rs5898, %rs12787;
	and.b16  	%rs5976, %rs5975, -32768;
	add.s16 	%rs5977, %rs5900, %rs5974;
	max.u16 	%rs5978, %rs5977, 15360;
	add.s16 	%rs5979, %rs5978, -15360;
	and.b16  	%rs5980, %rs5979, 32767;
	or.b16  	%rs5981, %rs5980, %rs5976;
	selp.b16 	%rs5982, 0, %rs5981, %p1181;
	selp.b16 	%rs5870, 0, %rs5982, %p1190;
	// begin inline asm
	{  cvt.f32.f16 %f638, %rs5870;}

	// end inline asm
	add.f32 	%f857, %f638, %f857;
	and.b16  	%rs5983, %rs12786, 32767;
	setp.eq.s16 	%p1191, %rs5983, 0;
	xor.b16  	%rs5984, %rs5909, %rs12786;
	and.b16  	%rs5985, %rs5984, -32768;
	add.s16 	%rs5986, %rs5911, %rs5983;
	max.u16 	%rs5987, %rs5986, 15360;
	add.s16 	%rs5988, %rs5987, -15360;
	and.b16  	%rs5989, %rs5988, 32767;
	or.b16  	%rs5990, %rs5989, %rs5985;
	selp.b16 	%rs5991, 0, %rs5990, %p1183;
	selp.b16 	%rs5871, 0, %rs5991, %p1191;
	// begin inline asm
	{  cvt.f32.f16 %f639, %rs5871;}

	// end inline asm
	add.f32 	%f856, %f639, %f856;
	and.b16  	%rs5992, %rs12785, 32767;
	setp.eq.s16 	%p1192, %rs5992, 0;
	xor.b16  	%rs5993, %rs5876, %rs12785;
	and.b16  	%rs5994, %rs5993, -32768;
	add.s16 	%rs5995, %rs5878, %rs5992;
	max.u16 	%rs5996, %rs5995, 15360;
	add.s16 	%rs5997, %rs5996, -15360;
	and.b16  	%rs5998, %rs5997, 32767;
	or.b16  	%rs5999, %rs5998, %rs5994;
	selp.b16 	%rs6000, 0, %rs5999, %p1177;
	selp.b16 	%rs5872, 0, %rs6000, %p1192;
	// begin inline asm
	{  cvt.f32.f16 %f640, %rs5872;}

	// end inline asm
	add.f32 	%f855, %f640, %f855;
	and.b16  	%rs6001, %rs12784, 32767;
	setp.eq.s16 	%p1193, %rs6001, 0;
	xor.b16  	%rs6002, %rs5887, %rs12784;
	and.b16  	%rs6003, %rs6002, -32768;
	add.s16 	%rs6004, %rs5889, %rs6001;
	max.u16 	%rs6005, %rs6004, 15360;
	add.s16 	%rs6006, %rs6005, -15360;
	and.b16  	%rs6007, %rs6006, 32767;
	or.b16  	%rs6008, %rs6007, %rs6003;
	selp.b16 	%rs6009, 0, %rs6008, %p1179;
	selp.b16 	%rs5873, 0, %rs6009, %p1193;
	// begin inline asm
	{  cvt.f32.f16 %f641, %rs5873;}

	// end inline asm
	add.f32 	%f854, %f641, %f854;
	and.b16  	%rs6010, %rs12783, 32767;
	setp.eq.s16 	%p1194, %rs6010, 0;
	xor.b16  	%rs6011, %rs5898, %rs12783;
	and.b16  	%rs6012, %rs6011, -32768;
	add.s16 	%rs6013, %rs5900, %rs6010;
	max.u16 	%rs6014, %rs6013, 15360;
	add.s16 	%rs6015, %rs6014, -15360;
	and.b16  	%rs6016, %rs6015, 32767;
	or.b16  	%rs6017, %rs6016, %rs6012;
	selp.b16 	%rs6018, 0, %rs6017, %p1181;
	selp.b16 	%rs5874, 0, %rs6018, %p1194;
	// begin inline asm
	{  cvt.f32.f16 %f642, %rs5874;}

	// end inline asm
	add.f32 	%f853, %f642, %f853;
	and.b16  	%rs6019, %rs12782, 32767;
	setp.eq.s16 	%p1195, %rs6019, 0;
	xor.b16  	%rs6020, %rs5909, %rs12782;
	and.b16  	%rs6021, %rs6020, -32768;
	add.s16 	%rs6022, %rs5911, %rs6019;
	max.u16 	%rs6023, %rs6022, 15360;
	add.s16 	%rs6024, %rs6023, -15360;
	and.b16  	%rs6025, %rs6024, 32767;
	or.b16  	%rs6026, %rs6025, %rs6021;
	selp.b16 	%rs6027, 0, %rs6026, %p1183;
	selp.b16 	%rs5875, 0, %rs6027, %p1195;
	// begin inline asm
	{  cvt.f32.f16 %f643, %rs5875;}

	// end inline asm
	add.f32 	%f852, %f643, %f852;
	mov.b32 	%r158, 0;
	mov.u16 	%rs12782, %rs1749;
	mov.u16 	%rs12783, %rs1749;
	mov.u16 	%rs12784, %rs1749;
	mov.u16 	%rs12785, %rs1749;
	mov.u16 	%rs12786, %rs1749;
	mov.u16 	%rs12787, %rs1749;
	mov.u16 	%rs12788, %rs1749;
	mov.u16 	%rs12789, %rs1749;
	mov.u16 	%rs12790, %rs1749;
	mov.u16 	%rs12791, %rs1749;
	mov.u16 	%rs12792, %rs1749;
	mov.u16 	%rs12793, %rs1749;
	mov.u16 	%rs12794, %rs1749;
	mov.u16 	%rs12795, %rs1749;
	mov.u16 	%rs12796, %rs1749;
	mov.u16 	%rs12797, %rs1749;
$L__BB1_1162:
	ld.shared.u16 	%rs1528, [%r14+12];
	and.b16  	%rs1529, %rs1528, 32767;
	ld.shared.u16 	%rs1530, [%r15+768];
	@%p1131 bra 	$L__BB1_1165;
	setp.ne.s16 	%p1197, %rs1756, 1;
	@%p1197 bra 	$L__BB1_1166;
	setp.eq.s16 	%p1198, %rs1529, 0;
	and.b16  	%rs6029, %rs1530, 32767;
	setp.eq.s16 	%p1199, %rs6029, 0;
	and.b16  	%rs6030, %rs1530, 3072;
	setp.eq.s16 	%p1200, %rs6030, 0;
	xor.b16  	%rs6031, %rs1530, %rs1528;
	and.b16  	%rs6032, %rs6031, -32768;
	selp.b16 	%rs6033, 0, %rs6029, %p1200;
	add.s16 	%rs6034, %rs6033, %rs1529;
	max.u16 	%rs6035, %rs6034, 981;
	add.s16 	%rs6036, %rs6035, -981;
	and.b16  	%rs6037, %rs6036, 32767;
	or.b16  	%rs6038, %rs6037, %rs6032;
	selp.b16 	%rs6039, 0, %rs6038, %p1199;
	selp.b16 	%rs12798, 0, %rs6039, %p1198;
	bra.uni 	$L__BB1_1167;
$L__BB1_1165:
	// begin inline asm
	{mul.f16 %rs12798,%rs1528,%rs1530;
}
	// end inline asm
	bra.uni 	$L__BB1_1167;
$L__BB1_1166:
	setp.eq.s16 	%p1201, %rs1529, 0;
	and.b16  	%rs6043, %rs1530, 32767;
	setp.eq.s16 	%p1202, %rs6043, 0;
	and.b16  	%rs6044, %rs1530, 1024;
	setp.eq.s16 	%p1203, %rs6044, 0;
	and.b16  	%rs6045, %rs1530, 1792;
	setp.eq.s16 	%p1204, %rs6045, 256;
	setp.eq.s16 	%p1205, %rs6045, 768;
	xor.b16  	%rs6046, %rs1530, %rs1528;
	selp.b16 	%rs6047, 512, 0, %p1205;
	selp.b16 	%rs6048, %rs6047, %rs6043, %p1203;
	and.b16  	%rs6049, %rs6046, -32768;
	add.s16 	%rs6050, %rs6048, %rs1529;
	setp.lt.u16 	%p1206, %rs6050, 970;
	selp.b16 	%rs6052, 31798, 54, %p1204;
	add.s16 	%rs6053, %rs6052, %rs6050;
	and.b16  	%rs6054, %rs6053, 32767;
	selp.b16 	%rs6055, 0, %rs6054, %p1206;
	selp.b16 	%rs6056, %rs6055, %rs6054, %p1204;
	or.b16  	%rs6057, %rs6056, %rs6049;
	selp.b16 	%rs6058, 0, %rs6057, %p1202;
	selp.b16 	%rs12798, 0, %rs6058, %p1201;
$L__BB1_1167:
	// begin inline asm
	{add.f16 %rs12829,%rs12798,%rs12797;
}
	// end inline asm
	ld.shared.u16 	%rs1536, [%r15+770];
	setp.eq.s16 	%p1207, %rs1790, 0;
	@%p1207 bra 	$L__BB1_1170;
	setp.ne.s16 	%p1208, %rs1790, 1;
	@%p1208 bra 	$L__BB1_1171;
	setp.eq.s16 	%p1209, %rs1529, 0;
	and.b16  	%rs6063, %rs1536, 32767;
	setp.eq.s16 	%p1210, %rs6063, 0;
	and.b16  	%rs6064, %rs1536, 3072;
	setp.eq.s16 	%p1211, %rs6064, 0;
	xor.b16  	%rs6065, %rs1536, %rs1528;
	and.b16  	%rs6066, %rs6065, -32768;
	selp.b16 	%rs6067, 0, %rs6063, %p1211;
	add.s16 	%rs6068, %rs6067, %rs1529;
	max.u16 	%rs6069, %rs6068, 981;
	add.s16 	%rs6070, %rs6069, -981;
	and.b16  	%rs6071, %rs6070, 32767;
	or.b16  	%rs6072, %rs6071, %rs6066;
	selp.b16 	%rs6073, 0, %rs6072, %p1210;
	selp.b16 	%rs12799, 0, %rs6073, %p1209;
	bra.uni 	$L__BB1_1172;
$L__BB1_1170:
	// begin inline asm
	{mul.f16 %rs12799,%rs1528,%rs1536;
}
	// end inline asm
	bra.uni 	$L__BB1_1172;
$L__BB1_1171:
	setp.eq.s16 	%p1212, %rs1529, 0;
	and.b16  	%rs6077, %rs1536, 32767;
	setp.eq.s16 	%p1213, %rs6077, 0;
	and.b16  	%rs6078, %rs1536, 1024;
	setp.eq.s16 	%p1214, %rs6078, 0;
	and.b16  	%rs6079, %rs1536, 1792;
	setp.eq.s16 	%p1215, %rs6079, 256;
	setp.eq.s16 	%p1216, %rs6079, 768;
	xor.b16  	%rs6080, %rs1536, %rs1528;
	selp.b16 	%rs6081, 512, 0, %p1216;
	selp.b16 	%rs6082, %rs6081, %rs6077, %p1214;
	and.b16  	%rs6083, %rs6080, -32768;
	add.s16 	%rs6084, %rs6082, %rs1529;
	setp.lt.u16 	%p1217, %rs6084, 970;
	selp.b16 	%rs6086, 31798, 54, %p1215;
	add.s16 	%rs6087, %rs6086, %rs6084;
	and.b16  	%rs6088, %rs6087, 32767;
	selp.b16 	%rs6089, 0, %rs6088, %p1217;
	selp.b16 	%rs6090, %rs6089, %rs6088, %p1215;
	or.b16  	%rs6091, %rs6090, %rs6083;
	selp.b16 	%rs6092, 0, %rs6091, %p1213;
	selp.b16 	%rs12799, 0, %rs6092, %p1212;
$L__BB1_1172:
	// begin inline asm
	{add.f16 %rs12828,%rs12799,%rs12796;
}
	// end inline asm
	ld.shared.u16 	%rs1542, [%r15+772];
	setp.eq.s16 	%p1218, %rs1824, 0;
	@%p1218 bra 	$L__BB1_1175;
	setp.ne.s16 	%p1219, %rs1824, 1;
	@%p1219 bra 	$L__BB1_1176;
	setp.eq.s16 	%p1220, %rs1529, 0;
	and.b16  	%rs6097, %rs1542, 32767;
	setp.eq.s16 	%p1221, %rs6097, 0;
	and.b16  	%rs6098, %rs1542, 3072;
	setp.eq.s16 	%p1222, %rs6098, 0;
	xor.b16  	%rs6099, %rs1542, %rs1528;
	and.b16  	%rs6100, %rs6099, -32768;
	selp.b16 	%rs6101, 0, %rs6097, %p1222;
	add.s16 	%rs6102, %rs6101, %rs1529;
	max.u16 	%rs6103, %rs6102, 981;
	add.s16 	%rs6104, %rs6103, -981;
	and.b16  	%rs6105, %rs6104, 32767;
	or.b16  	%rs6106, %rs6105, %rs6100;
	selp.b16 	%rs6107, 0, %rs6106, %p1221;
	selp.b16 	%rs12800, 0, %rs6107, %p1220;
	bra.uni 	$L__BB1_1177;
$L__BB1_1175:
	// begin inline asm
	{mul.f16 %rs12800,%rs1528,%rs1542;
}
	// end inline asm
	bra.uni 	$L__BB1_1177;
$L__BB1_1176:
	setp.eq.s16 	%p1223, %rs1529, 0;
	and.b16  	%rs6111, %rs1542, 32767;
	setp.eq.s16 	%p1224, %rs6111, 0;
	and.b16  	%rs6112, %rs1542, 1024;
	setp.eq.s16 	%p1225, %rs6112, 0;
	and.b16  	%rs6113, %rs1542, 1792;
	setp.eq.s16 	%p1226, %rs6113, 256;
	setp.eq.s16 	%p1227, %rs6113, 768;
	xor.b16  	%rs6114, %rs1542, %rs1528;
	selp.b16 	%rs6115, 512, 0, %p1227;
	selp.b16 	%rs6116, %rs6115, %rs6111, %p1225;
	and.b16  	%rs6117, %rs6114, -32768;
	add.s16 	%rs6118, %rs6116, %rs1529;
	setp.lt.u16 	%p1228, %rs6118, 970;
	selp.b16 	%rs6120, 31798, 54, %p1226;
	add.s16 	%rs6121, %rs6120, %rs6118;
	and.b16  	%rs6122, %rs6121, 32767;
	selp.b16 	%rs6123, 0, %rs6122, %p1228;
	selp.b16 	%rs6124, %rs6123, %rs6122, %p1226;
	or.b16  	%rs6125, %rs6124, %rs6117;
	selp.b16 	%rs6126, 0, %rs6125, %p1224;
	selp.b16 	%rs12800, 0, %rs6126, %p1223;
$L__BB1_1177:
	// begin inline asm
	{add.f16 %rs12827,%rs12800,%rs12795;
}
	// end inline asm
	ld.shared.u16 	%rs1548, [%r15+774];
	setp.eq.s16 	%p1229, %rs1858, 0;
	@%p1229 bra 	$L__BB1_1180;
	setp.ne.s16 	%p1230, %rs1858, 1;
	@%p1230 bra 	$L__BB1_1181;
	setp.eq.s16 	%p1231, %rs1529, 0;
	and.b16  	%rs6131, %rs1548, 32767;
	setp.eq.s16 	%p1232, %rs6131, 0;
	and.b16  	%rs6132, %rs1548, 3072;
	setp.eq.s16 	%p1233, %rs6132, 0;
	xor.b16  	%rs6133, %rs1548, %rs1528;
	and.b16  	%rs6134, %rs6133, -32768;
	selp.b16 	%rs6135, 0, %rs6131, %p1233;
	add.s16 	%rs6136, %rs6135, %rs1529;
	max.u16 	%rs6137, %rs6136, 981;
	add.s16 	%rs6138, %rs6137, -981;
	and.b16  	%rs6139, %rs6138, 32767;
	or.b16  	%rs6140, %rs6139, %rs6134;
	selp.b16 	%rs6141, 0, %rs6140, %p1232;
	selp.b16 	%rs12801, 0, %rs6141, %p1231;
	bra.uni 	$L__BB1_1182;
$L__BB1_1180:
	// begin inline asm
	{mul.f16 %rs12801,%rs1528,%rs1548;
}
	// end inline asm
	bra.uni 	$L__BB1_1182;
$L__BB1_1181:
	setp.eq.s16 	%p1234, %rs1529, 0;
	and.b16  	%rs6145, %rs1548, 32767;
	setp.eq.s16 	%p1235, %rs6145, 0;
	and.b16  	%rs6146, %rs1548, 1024;
	setp.eq.s16 	%p1236, %rs6146, 0;
	and.b16  	%rs6147, %rs1548, 1792;
	setp.eq.s16 	%p1237, %rs6147, 256;
	setp.eq.s16 	%p1238, %rs6147, 768;
	xor.b16  	%rs6148, %rs1548, %rs1528;
	selp.b16 	%rs6149, 512, 0, %p1238;
	selp.b16 	%rs6150, %rs6149, %rs6145, %p1236;
	and.b16  	%rs6151, %rs6148, -32768;
	add.s16 	%rs6152, %rs6150, %rs1529;
	setp.lt.u16 	%p1239, %rs6152, 970;
	selp.b16 	%rs6154, 31798, 54, %p1237;
	add.s16 	%rs6155, %rs6154, %rs6152;
	and.b16  	%rs6156, %rs6155, 32767;
	selp.b16 	%rs6157, 0, %rs6156, %p1239;
	selp.b16 	%rs6158, %rs6157, %rs6156, %p1237;
	or.b16  	%rs6159, %rs6158, %rs6151;
	selp.b16 	%rs6160, 0, %rs6159, %p1235;
	selp.b16 	%rs12801, 0, %rs6160, %p1234;
$L__BB1_1182:
	// begin inline asm
	{add.f16 %rs12826,%rs12801,%rs12794;
}
	// end inline asm
	ld.shared.u16 	%rs1554, [%r14+28];
	and.b16  	%rs1555, %rs1554, 32767;
	ld.shared.u8 	%rs6164, [%r16];
	setp.eq.s16 	%p1240, %rs6164, 0;
	@%p1240 bra 	$L__BB1_1185;
	setp.ne.s16 	%p1241, %rs6164, 1;
	@%p1241 bra 	$L__BB1_1186;
	setp.eq.s16 	%p1242, %rs1555, 0;
	and.b16  	%rs6165, %rs1530, 32767;
	setp.eq.s16 	%p1243, %rs6165, 0;
	and.b16  	%rs6166, %rs1530, 3072;
	setp.eq.s16 	%p1244, %rs6166, 0;
	xor.b16  	%rs6167, %rs1530, %rs1554;
	and.b16  	%rs6168, %rs6167, -32768;
	selp.b16 	%rs6169, 0, %rs6165, %p1244;
	add.s16 	%rs6170, %rs6169, %rs1555;
	max.u16 	%rs6171, %rs6170, 981;
	add.s16 	%rs6172, %rs6171, -981;
	and.b16  	%rs6173, %rs6172, 32767;
	or.b16  	%rs6174, %rs6173, %rs6168;
	selp.b16 	%rs6175, 0, %rs6174, %p1243;
	selp.b16 	%rs12802, 0, %rs6175, %p1242;
	bra.uni 	$L__BB1_1187;
$L__BB1_1185:
	// begin inline asm
	{mul.f16 %rs12802,%rs1554,%rs1530;
}
	// end inline asm
	bra.uni 	$L__BB1_1187;
$L__BB1_1186:
	setp.eq.s16 	%p1245, %rs1555, 0;
	and.b16  	%rs6179, %rs1530, 32767;
	setp.eq.s16 	%p1246, %rs6179, 0;
	and.b16  	%rs6180, %rs1530, 1024;
	setp.eq.s16 	%p1247, %rs6180, 0;
	and.b16  	%rs6181, %rs1530, 1792;
	setp.eq.s16 	%p1248, %rs6181, 256;
	setp.eq.s16 	%p1249, %rs6181, 768;
	xor.b16  	%rs6182, %rs1530, %rs1554;
	selp.b16 	%rs6183, 512, 0, %p1249;
	selp.b16 	%rs6184, %rs6183, %rs6179, %p1247;
	and.b16  	%rs6185, %rs6182, -32768;
	add.s16 	%rs6186, %rs6184, %rs1555;
	setp.lt.u16 	%p1250, %rs6186, 970;
	selp.b16 	%rs6188, 31798, 54, %p1248;
	add.s16 	%rs6189, %rs6188, %rs6186;
	and.b16  	%rs6190, %rs6189, 32767;
	selp.b16 	%rs6191, 0, %rs6190, %p1250;
	selp.b16 	%rs6192, %rs6191, %rs6190, %p1248;
	or.b16  	%rs6193, %rs6192, %rs6185;
	selp.b16 	%rs6194, 0, %rs6193, %p1246;
	selp.b16 	%rs12802, 0, %rs6194, %p1245;
$L__BB1_1187:
	// begin inline asm
	{add.f16 %rs12825,%rs12802,%rs12793;
}
	// end inline asm
	ld.shared.u8 	%rs6198, [%r16+1];
	setp.eq.s16 	%p1251, %rs6198, 0;
	@%p1251 bra 	$L__BB1_1190;
	setp.ne.s16 	%p1252, %rs6198, 1;
	@%p1252 bra 	$L__BB1_1191;
	setp.eq.s16 	%p1253, %rs1555, 0;
	and.b16  	%rs6199, %rs1536, 32767;
	setp.eq.s16 	%p1254, %rs6199, 0;
	and.b16  	%rs6200, %rs1536, 3072;
	setp.eq.s16 	%p1255, %rs6200, 0;
	xor.b16  	%rs6201, %rs1536, %rs1554;
	and.b16  	%rs6202, %rs6201, -32768;
	selp.b16 	%rs6203, 0, %rs6199, %p1255;
	add.s16 	%rs6204, %rs6203, %rs1555;
	max.u16 	%rs6205, %rs6204, 981;
	add.s16 	%rs6206, %rs6205, -981;
	and.b16  	%rs6207, %rs6206, 32767;
	or.b16  	%rs6208, %rs6207, %rs6202;
	selp.b16 	%rs6209, 0, %rs6208, %p1254;
	selp.b16 	%rs12803, 0, %rs6209, %p1253;
	bra.uni 	$L__BB1_1192;
$L__BB1_1190:
	// begin inline asm
	{mul.f16 %rs12803,%rs1554,%rs1536;
}
	// end inline asm
	bra.uni 	$L__BB1_1192;
$L__BB1_1191:
	setp.eq.s16 	%p1256, %rs1555, 0;
	and.b16  	%rs6213, %rs1536, 32767;
	setp.eq.s16 	%p1257, %rs6213, 0;
	and.b16  	%rs6214, %rs1536, 1024;
	setp.eq.s16 	%p1258, %rs6214, 0;
	and.b16  	%rs6215, %rs1536, 1792;
	setp.eq.s16 	%p1259, %rs6215, 256;
	setp.eq.s16 	%p1260, %rs6215, 768;
	xor.b16  	%rs6216, %rs1536, %rs1554;
	selp.b16 	%rs6217, 512, 0, %p1260;
	selp.b16 	%rs6218, %rs6217, %rs6213, %p1258;
	and.b16  	%rs6219, %rs6216, -32768;
	add.s16 	%rs6220, %rs6218, %rs1555;
	setp.lt.u16 	%p1261, %rs6220, 970;
	selp.b16 	%rs6222, 31798, 54, %p1259;
	add.s16 	%rs6223, %rs6222, %rs6220;
	and.b16  	%rs6224, %rs6223, 32767;
	selp.b16 	%rs6225, 0, %rs6224, %p1261;
	selp.b16 	%rs6226, %rs6225, %rs6224, %p1259;
	or.b16  	%rs6227, %rs6226, %rs6219;
	selp.b16 	%rs6228, 0, %rs6227, %p1257;
	selp.b16 	%rs12803, 0, %rs6228, %p1256;
$L__BB1_1192:
	// begin inline asm
	{add.f16 %rs12824,%rs12803,%rs12792;
}
	// end inline asm
	ld.shared.u8 	%rs6232, [%r16+2];
	setp.eq.s16 	%p1262, %rs6232, 0;
	@%p1262 bra 	$L__BB1_1195;
	setp.ne.s16 	%p1263, %rs6232, 1;
	@%p1263 bra 	$L__BB1_1196;
	setp.eq.s16 	%p1264, %rs1555, 0;
	and.b16  	%rs6233, %rs1542, 32767;
	setp.eq.s16 	%p1265, %rs6233, 0;
	and.b16  	%rs6234, %rs1542, 3072;
	setp.eq.s16 	%p1266, %rs6234, 0;
	xor.b16  	%rs6235, %rs1542, %rs1554;
	and.b16  	%rs6236, %rs6235, -32768;
	selp.b16 	%rs6237, 0, %rs6233, %p1266;
	add.s16 	%rs6238, %rs6237, %rs1555;
	max.u16 	%rs6239, %rs6238, 981;
	add.s16 	%rs6240, %rs6239, -981;
	and.b16  	%rs6241, %rs6240, 32767;
	or.b16  	%rs6242, %rs6241, %rs6236;
	selp.b16 	%rs6243, 0, %rs6242, %p1265;
	selp.b16 	%rs12804, 0, %rs6243, %p1264;
	bra.uni 	$L__BB1_1197;
$L__BB1_1195:
	// begin inline asm
	{mul.f16 %rs12804,%rs1554,%rs1542;
}
	// end inline asm
	bra.uni 	$L__BB1_1197;
$L__BB1_1196:
	setp.eq.s16 	%p1267, %rs1555, 0;
	and.b16  	%rs6247, %rs1542, 32767;
	setp.eq.s16 	%p1268, %rs6247, 0;
	and.b16  	%rs6248, %rs1542, 1024;
	setp.eq.s16 	%p1269, %rs6248, 0;
	and.b16  	%rs6249, %rs1542, 1792;
	setp.eq.s16 	%p1270, %rs6249, 256;
	setp.eq.s16 	%p1271, %rs6249, 768;
	xor.b16  	%rs6250, %rs1542, %rs1554;
	selp.b16 	%rs6251, 512, 0, %p1271;
	selp.b16 	%rs6252, %rs6251, %rs6247, %p1269;
	and.b16  	%rs6253, %rs6250, -32768;
	add.s16 	%rs6254, %rs6252, %rs1555;
	setp.lt.u16 	%p1272, %rs6254, 970;
	selp.b16 	%rs6256, 31798, 54, %p1270;
	add.s16 	%rs6257, %rs6256, %rs6254;
	and.b16  	%rs6258, %rs6257, 32767;
	selp.b16 	%rs6259, 0, %rs6258, %p1272;
	selp.b16 	%rs6260, %rs6259, %rs6258, %p1270;
	or.b16  	%rs6261, %rs6260, %rs6253;
	selp.b16 	%rs6262, 0, %rs6261, %p1268;
	selp.b16 	%rs12804, 0, %rs6262, %p1267;
$L__BB1_1197:
	// begin inline asm
	{add.f16 %rs12823,%rs12804,%rs12791;
}
	// end inline asm
	ld.shared.u8 	%rs6266, [%r16+3];
	setp.eq.s16 	%p1273, %rs6266, 0;
	@%p1273 bra 	$L__BB1_1200;
	setp.ne.s16 	%p1274, %rs6266, 1;
	@%p1274 bra 	$L__BB1_1201;
	setp.eq.s16 	%p1275, %rs1555, 0;
	and.b16  	%rs6267, %rs1548, 32767;
	setp.eq.s16 	%p1276, %rs6267, 0;
	and.b16  	%rs6268, %rs1548, 3072;
	setp.eq.s16 	%p1277, %rs6268, 0;
	xor.b16  	%rs6269, %rs1548, %rs1554;
	and.b16  	%rs6270, %rs6269, -32768;
	selp.b16 	%rs6271, 0, %rs6267, %p1277;
	add.s16 	%rs6272, %rs6271, %rs1555;
	max.u16 	%rs6273, %rs6272, 981;
	add.s16 	%rs6274, %rs6273, -981;
	and.b16  	%rs6275, %rs6274, 32767;
	or.b16  	%rs6276, %rs6275, %rs6270;
	selp.b16 	%rs6277, 0, %rs6276, %p1276;
	selp.b16 	%rs12805, 0, %rs6277, %p1275;
	bra.uni 	$L__BB1_1202;
$L__BB1_1200:
	// begin inline asm
	{mul.f16 %rs12805,%rs1554,%rs1548;
}
	// end inline asm
	bra.uni 	$L__BB1_1202;
$L__BB1_1201:
	setp.eq.s16 	%p1278, %rs1555, 0;
	and.b16  	%rs6281, %rs1548, 32767;
	setp.eq.s16 	%p1279, %rs6281, 0;
	and.b16  	%rs6282, %rs1548, 1024;
	setp.eq.s16 	%p1280, %rs6282, 0;
	and.b16  	%rs6283, %rs1548, 1792;
	setp.eq.s16 	%p1281, %rs6283, 256;
	setp.eq.s16 	%p1282, %rs6283, 768;
	xor.b16  	%rs6284, %rs1548, %rs1554;
	selp.b16 	%rs6285, 512, 0, %p1282;
	selp.b16 	%rs6286, %rs6285, %rs6281, %p1280;
	and.b16  	%rs6287, %rs6284, -32768;
	add.s16 	%rs6288, %rs6286, %rs1555;
	setp.lt.u16 	%p1283, %rs6288, 970;
	selp.b16 	%rs6290, 31798, 54, %p1281;
	add.s16 	%rs6291, %rs6290, %rs6288;
	and.b16  	%rs6292, %rs6291, 32767;
	selp.b16 	%rs6293, 0, %rs6292, %p1283;
	selp.b16 	%rs6294, %rs6293, %rs6292, %p1281;
	or.b16  	%rs6295, %rs6294, %rs6287;
	selp.b16 	%rs6296, 0, %rs6295, %p1279;
	selp.b16 	%rs12805, 0, %rs6296, %p1278;
$L__BB1_1202:
	// begin inline asm
	{add.f16 %rs12822,%rs12805,%rs12790;
}
	// end inline asm
	ld.shared.u16 	%rs1580, [%r14+44];
	and.b16  	%rs1581, %rs1580, 32767;
	@%p1240 bra 	$L__BB1_1205;
	setp.ne.s16 	%p1285, %rs6164, 1;
	@%p1285 bra 	$L__BB1_1206;
	setp.eq.s16 	%p1286, %rs1581, 0;
	and.b16  	%rs6301, %rs1530, 32767;
	setp.eq.s16 	%p1287, %rs6301, 0;
	and.b16  	%rs6302, %rs1530, 3072;
	setp.eq.s16 	%p1288, %rs6302, 0;
	xor.b16  	%rs6303, %rs1530, %rs1580;
	and.b16  	%rs6304, %rs6303, -32768;
	selp.b16 	%rs6305, 0, %rs6301, %p1288;
	add.s16 	%rs6306, %rs6305, %rs1581;
	max.u16 	%rs6307, %rs6306, 981;
	add.s16 	%rs6308, %rs6307, -981;
	and.b16  	%rs6309, %rs6308, 32767;
	or.b16  	%rs6310, %rs6309, %rs6304;
	selp.b16 	%rs6311, 0, %rs6310, %p1287;
	selp.b16 	%rs12806, 0, %rs6311, %p1286;
	bra.uni 	$L__BB1_1207;
$L__BB1_1205:
	// begin inline asm
	{mul.f16 %rs12806,%rs1580,%rs1530;
}
	// end inline asm
	bra.uni 	$L__BB1_1207;
$L__BB1_1206:
	setp.eq.s16 	%p1289, %rs1581, 0;
	and.b16  	%rs6315, %rs1530, 32767;
	setp.eq.s16 	%p1290, %rs6315, 0;
	and.b16  	%rs6316, %rs1530, 1024;
	setp.eq.s16 	%p1291, %rs6316, 0;
	and.b16  	%rs6317, %rs1530, 1792;
	setp.eq.s16 	%p1292, %rs6317, 256;
	setp.eq.s16 	%p1293, %rs6317, 768;
	xor.b16  	%rs6318, %rs1530, %rs1580;
	selp.b16 	%rs6319, 512, 0, %p1293;
	selp.b16 	%rs6320, %rs6319, %rs6315, %p1291;
	and.b16  	%rs6321, %rs6318, -32768;
	add.s16 	%rs6322, %rs6320, %rs1581;
	setp.lt.u16 	%p1294, %rs6322, 970;
	selp.b16 	%rs6324, 31798, 54, %p1292;
	add.s16 	%rs6325, %rs6324, %rs6322;
	and.b16  	%rs6326, %rs6325, 32767;
	selp.b16 	%rs6327, 0, %rs6326, %p1294;
	selp.b16 	%rs6328, %rs6327, %rs6326, %p1292;
	or.b16  	%rs6329, %rs6328, %rs6321;
	selp.b16 	%rs6330, 0, %rs6329, %p1290;
	selp.b16 	%rs12806, 0, %rs6330, %p1289;
$L__BB1_1207:
	// begin inline asm
	{add.f16 %rs12821,%rs12806,%rs12789;
}
	// end inline asm
	@%p1251 bra 	$L__BB1_1210;
	setp.ne.s16 	%p1296, %rs6198, 1;
	@%p1296 bra 	$L__BB1_1211;
	setp.eq.s16 	%p1297, %rs1581, 0;
	and.b16  	%rs6335, %rs1536, 32767;
	setp.eq.s16 	%p1298, %rs6335, 0;
	and.b16  	%rs6336, %rs1536, 3072;
	setp.eq.s16 	%p1299, %rs6336, 0;
	xor.b16  	%rs6337, %rs1536, %rs1580;
	and.b16  	%rs6338, %rs6337, -32768;
	selp.b16 	%rs6339, 0, %rs6335, %p1299;
	add.s16 	%rs6340, %rs6339, %rs1581;
	max.u16 	%rs6341, %rs6340, 981;
	add.s16 	%rs6342, %rs6341, -981;
	and.b16  	%rs6343, %rs6342, 32767;
	or.b16  	%rs6344, %rs6343, %rs6338;
	selp.b16 	%rs6345, 0, %rs6344, %p1298;
	selp.b16 	%rs12807, 0, %rs6345, %p1297;
	bra.uni 	$L__BB1_1212;
$L__BB1_1210:
	// begin inline asm
	{mul.f16 %rs12807,%rs1580,%rs1536;
}
	// end inline asm
	bra.uni 	$L__BB1_1212;
$L__BB1_1211:
	setp.eq.s16 	%p1300, %rs1581, 0;
	and.b16  	%rs6349, %rs1536, 32767;
	setp.eq.s16 	%p1301, %rs6349, 0;
	and.b16  	%rs6350, %rs1536, 1024;
	setp.eq.s16 	%p1302, %rs6350, 0;
	and.b16  	%rs6351, %rs1536, 1792;
	setp.eq.s16 	%p1303, %rs6351, 256;
	setp.eq.s16 	%p1304, %rs6351, 768;
	xor.b16  	%rs6352, %rs1536, %rs1580;
	selp.b16 	%rs6353, 512, 0, %p1304;
	selp.b16 	%rs6354, %rs6353, %rs6349, %p1302;
	and.b16  	%rs6355, %rs6352, -32768;
	add.s16 	%rs6356, %rs6354, %rs1581;
	setp.lt.u16 	%p1305, %rs6356, 970;
	selp.b16 	%rs6358, 31798, 54, %p1303;
	add.s16 	%rs6359, %rs6358, %rs6356;
	and.b16  	%rs6360, %rs6359, 32767;
	selp.b16 	%rs6361, 0, %rs6360, %p1305;
	selp.b16 	%rs6362, %rs6361, %rs6360, %p1303;
	or.b16  	%rs6363, %rs6362, %rs6355;
	selp.b16 	%rs6364, 0, %rs6363, %p1301;
	selp.b16 	%rs12807, 0, %rs6364, %p1300;
$L__BB1_1212:
	// begin inline asm
	{add.f16 %rs12820,%rs12807,%rs12788;
}
	// end inline asm
	setp.eq.s16 	%p1306, %rs6232, 0;
	@%p1306 bra 	$L__BB1_1215;
	setp.ne.s16 	%p1307, %rs6232, 1;
	@%p1307 bra 	$L__BB1_1216;
	setp.eq.s16 	%p1308, %rs1581, 0;
	and.b16  	%rs6369, %rs1542, 32767;
	setp.eq.s16 	%p1309, %rs6369, 0;
	and.b16  	%rs6370, %rs1542, 3072;
	setp.eq.s16 	%p1310, %rs6370, 0;
	xor.b16  	%rs6371, %rs1542, %rs1580;
	and.b16  	%rs6372, %rs6371, -32768;
	selp.b16 	%rs6373, 0, %rs6369, %p1310;
	add.s16 	%rs6374, %rs6373, %rs1581;
	max.u16 	%rs6375, %rs6374, 981;
	add.s16 	%rs6376, %rs6375, -981;
	and.b16  	%rs6377, %rs6376, 32767;
	or.b16  	%rs6378, %rs6377, %rs6372;
	selp.b16 	%rs6379, 0, %rs6378, %p1309;
	selp.b16 	%rs12808, 0, %rs6379, %p1308;
	bra.uni 	$L__BB1_1217;
$L__BB1_1215:
	// begin inline asm
	{mul.f16 %rs12808,%rs1580,%rs1542;
}
	// end inline asm
	bra.uni 	$L__BB1_1217;
$L__BB1_1216:
	setp.eq.s16 	%p1311, %rs1581, 0;
	and.b16  	%rs6383, %rs1542, 32767;
	setp.eq.s16 	%p1312, %rs6383, 0;
	and.b16  	%rs6384, %rs1542, 1024;
	setp.eq.s16 	%p1313, %rs6384, 0;
	and.b16  	%rs6385, %rs1542, 1792;
	setp.eq.s16 	%p1314, %rs6385, 256;
	setp.eq.s16 	%p1315, %rs6385, 768;
	xor.b16  	%rs6386, %rs1542, %rs1580;
	selp.b16 	%rs6387, 512, 0, %p1315;
	selp.b16 	%rs6388, %rs6387, %rs6383, %p1313;
	and.b16  	%rs6389, %rs6386, -32768;
	add.s16 	%rs6390, %rs6388, %rs1581;
	setp.lt.u16 	%p1316, %rs6390, 970;
	selp.b16 	%rs6392, 31798, 54, %p1314;
	add.s16 	%rs6393, %rs6392, %rs6390;
	and.b16  	%rs6394, %rs6393, 32767;
	selp.b16 	%rs6395, 0, %rs6394, %p1316;
	selp.b16 	%rs6396, %rs6395, %rs6394, %p1314;
	or.b16  	%rs6397, %rs6396, %rs6389;
	selp.b16 	%rs6398, 0, %rs6397, %p1312;
	selp.b16 	%rs12808, 0, %rs6398, %p1311;
$L__BB1_1217:
	// begin inline asm
	{add.f16 %rs12819,%rs12808,%rs12787;
}
	// end inline asm
	setp.eq.s16 	%p1317, %rs6266, 0;
	@%p1317 bra 	$L__BB1_1220;
	setp.ne.s16 	%p1318, %rs6266, 1;
	@%p1318 bra 	$L__BB1_1221;
	setp.eq.s16 	%p1319, %rs1581, 0;
	and.b16  	%rs6403, %rs1548, 32767;
	setp.eq.s16 	%p1320, %rs6403, 0;
	and.b16  	%rs6404, %rs1548, 3072;
	setp.eq.s16 	%p1321, %rs6404, 0;
	xor.b16  	%rs6405, %rs1548, %rs1580;
	and.b16  	%rs6406, %rs6405, -32768;
	selp.b16 	%rs6407, 0, %rs6403, %p1321;
	add.s16 	%rs6408, %rs6407, %rs1581;
	max.u16 	%rs6409, %rs6408, 981;
	add.s16 	%rs6410, %rs6409, -981;
	and.b16  	%rs6411, %rs6410, 32767;
	or.b16  	%rs6412, %rs6411, %rs6406;
	selp.b16 	%rs6413, 0, %rs6412, %p1320;
	selp.b16 	%rs12809, 0, %rs6413, %p1319;
	bra.uni 	$L__BB1_1222;
$L__BB1_1220:
	// begin inline asm
	{mul.f16 %rs12809,%rs1580,%rs1548;
}
	// end inline asm
	bra.uni 	$L__BB1_1222;
$L__BB1_1221:
	setp.eq.s16 	%p1322, %rs1581, 0;
	and.b16  	%rs6417, %rs1548, 32767;
	setp.eq.s16 	%p1323, %rs6417, 0;
	and.b16  	%rs6418, %rs1548, 1024;
	setp.eq.s16 	%p1324, %rs6418, 0;
	and.b16  	%rs6419, %rs1548, 1792;
	setp.eq.s16 	%p1325, %rs6419, 256;
	setp.eq.s16 	%p1326, %rs6419, 768;
	xor.b16  	%rs6420, %rs1548, %rs1580;
	selp.b16 	%rs6421, 512, 0, %p1326;
	selp.b16 	%rs6422, %rs6421, %rs6417, %p1324;
	and.b16  	%rs6423, %rs6420, -32768;
	add.s16 	%rs6424, %rs6422, %rs1581;
	setp.lt.u16 	%p1327, %rs6424, 970;
	selp.b16 	%rs6426, 31798, 54, %p1325;
	add.s16 	%rs6427, %rs6426, %rs6424;
	and.b16  	%rs6428, %rs6427, 32767;
	selp.b16 	%rs6429, 0, %rs6428, %p1327;
	selp.b16 	%rs6430, %rs6429, %rs6428, %p1325;
	or.b16  	%rs6431, %rs6430, %rs6423;
	selp.b16 	%rs6432, 0, %rs6431, %p1323;
	selp.b16 	%rs12809, 0, %rs6432, %p1322;
$L__BB1_1222:
	// begin inline asm
	{add.f16 %rs12818,%rs12809,%rs12786;
}
	// end inline asm
	ld.shared.u16 	%rs1602, [%r14+60];
	and.b16  	%rs1603, %rs1602, 32767;
	setp.eq.s16 	%p1328, %rs6164, 0;
	@%p1328 bra 	$L__BB1_1225;
	setp.ne.s16 	%p1329, %rs6164, 1;
	@%p1329 bra 	$L__BB1_1226;
	setp.eq.s16 	%p1330, %rs1603, 0;
	and.b16  	%rs6437, %rs1530, 32767;
	setp.eq.s16 	%p1331, %rs6437, 0;
	and.b16  	%rs6438, %rs1530, 3072;
	setp.eq.s16 	%p1332, %rs6438, 0;
	xor.b16  	%rs6439, %rs1530, %rs1602;
	and.b16  	%rs6440, %rs6439, -32768;
	selp.b16 	%rs6441, 0, %rs6437, %p1332;
	add.s16 	%rs6442, %rs6441, %rs1603;
	max.u16 	%rs6443, %rs6442, 981;
	add.s16 	%rs6444, %rs6443, -981;
	and.b16  	%rs6445, %rs6444, 32767;
	or.b16  	%rs6446, %rs6445, %rs6440;
	selp.b16 	%rs6447, 0, %rs6446, %p1331;
	selp.b16 	%rs12810, 0, %rs6447, %p1330;
	bra.uni 	$L__BB1_1227;
$L__BB1_1225:
	// begin inline asm
	{mul.f16 %rs12810,%rs1602,%rs1530;
}
	// end inline asm
	bra.uni 	$L__BB1_1227;
$L__BB1_1226:
	setp.eq.s16 	%p1333, %rs1603, 0;
	and.b16  	%rs6451, %rs1530, 32767;
	setp.eq.s16 	%p1334, %rs6451, 0;
	and.b16  	%rs6452, %rs1530, 1024;
	setp.eq.s16 	%p1335, %rs6452, 0;
	and.b16  	%rs6453, %rs1530, 1792;
	setp.eq.s16 	%p1336, %rs6453, 256;
	setp.eq.s16 	%p1337, %rs6453, 768;
	xor.b16  	%rs6454, %rs1530, %rs1602;
	selp.b16 	%rs6455, 512, 0, %p1337;
	selp.b16 	%rs6456, %rs6455, %rs6451, %p1335;
	and.b16  	%rs6457, %rs6454, -32768;
	add.s16 	%rs6458, %rs6456, %rs1603;
	setp.lt.u16 	%p1338, %rs6458, 970;
	selp.b16 	%rs6460, 31798, 54, %p1336;
	add.s16 	%rs6461, %rs6460, %rs6458;
	and.b16  	%rs6462, %rs6461, 32767;
	selp.b16 	%rs6463, 0, %rs6462, %p1338;
	selp.b16 	%rs6464, %rs6463, %rs6462, %p1336;
	or.b16  	%rs6465, %rs6464, %rs6457;
	selp.b16 	%rs6466, 0, %rs6465, %p1334;
	selp.b16 	%rs12810, 0, %rs6466, %p1333;
$L__BB1_1227:
	// begin inline asm
	{add.f16 %rs12817,%rs12810,%rs12785;
}
	// end inline asm
	setp.eq.s16 	%p1339, %rs6198, 0;
	@%p1339 bra 	$L__BB1_1230;
	setp.ne.s16 	%p1340, %rs6198, 1;
	@%p1340 bra 	$L__BB1_1231;
	setp.eq.s16 	%p1341, %rs1603, 0;
	and.b16  	%rs6471, %rs1536, 32767;
	setp.eq.s16 	%p1342, %rs6471, 0;
	and.b16  	%rs6472, %rs1536, 3072;
	setp.eq.s16 	%p1343, %rs6472, 0;
	xor.b16  	%rs6473, %rs1536, %rs1602;
	and.b16  	%rs6474, %rs6473, -32768;
	selp.b16 	%rs6475, 0, %rs6471, %p1343;
	add.s16 	%rs6476, %rs6475, %rs1603;
	max.u16 	%rs6477, %rs6476, 981;
	add.s16 	%rs6478, %rs6477, -981;
	and.b16  	%rs6479, %rs6478, 32767;
	or.b16  	%rs6480, %rs6479, %rs6474;
	selp.b16 	%rs6481, 0, %rs6480, %p1342;
	selp.b16 	%rs12811, 0, %rs6481, %p1341;
	bra.uni 	$L__BB1_1232;
$L__BB1_1230:
	// begin inline asm
	{mul.f16 %rs12811,%rs1602,%rs1536;
}
	// end inline asm
	bra.uni 	$L__BB1_1232;
$L__BB1_1231:
	setp.eq.s16 	%p1344, %rs1603, 0;
	and.b16  	%rs6485, %rs1536, 32767;
	setp.eq.s16 	%p1345, %rs6485, 0;
	and.b16  	%rs6486, %rs1536, 1024;
	setp.eq.s16 	%p1346, %rs6486, 0;
	and.b16  	%rs6487, %rs1536, 1792;
	setp.eq.s16 	%p1347, %rs6487, 256;
	setp.eq.s16 	%p1348, %rs6487, 768;
	xor.b16  	%rs6488, %rs1536, %rs1602;
	selp.b16 	%rs6489, 512, 0, %p1348;
	selp.b16 	%rs6490, %rs6489, %rs6485, %p1346;
	and.b16  	%rs6491, %rs6488, -32768;
	add.s16 	%rs6492, %rs6490, %rs1603;
	setp.lt.u16 	%p1349, %rs6492, 970;
	selp.b16 	%rs6494, 31798, 54, %p1347;
	add.s16 	%rs6495, %rs6494, %rs6492;
	and.b16  	%rs6496, %rs6495, 32767;
	selp.b16 	%rs6497, 0, %rs6496, %p1349;
	selp.b16 	%rs6498, %rs6497, %rs6496, %p1347;
	or.b16  	%rs6499, %rs6498, %rs6491;
	selp.b16 	%rs6500, 0, %rs6499, %p1345;
	selp.b16 	%rs12811, 0, %rs6500, %p1344;
$L__BB1_1232:
	// begin inline asm
	{add.f16 %rs12816,%rs12811,%rs12784;
}
	// end inline asm
	@%p1306 bra 	$L__BB1_1235;
	setp.ne.s16 	%p1351, %rs6232, 1;
	@%p1351 bra 	$L__BB1_1236;
	setp.eq.s16 	%p1352, %rs1603, 0;
	and.b16  	%rs6505, %rs1542, 32767;
	setp.eq.s16 	%p1353, %rs6505, 0;
	and.b16  	%rs6506, %rs1542, 3072;
	setp.eq.s16 	%p1354, %rs6506, 0;
	xor.b16  	%rs6507, %rs1542, %rs1602;
	and.b16  	%rs6508, %rs6507, -32768;
	selp.b16 	%rs6509, 0, %rs6505, %p1354;
	add.s16 	%rs6510, %rs6509, %rs1603;
	max.u16 	%rs6511, %rs6510, 981;
	add.s16 	%rs6512, %rs6511, -981;
	and.b16  	%rs6513, %rs6512, 32767;
	or.b16  	%rs6514, %rs6513, %rs6508;
	selp.b16 	%rs6515, 0, %rs6514, %p1353;
	selp.b16 	%rs12812, 0, %rs6515, %p1352;
	bra.uni 	$L__BB1_1237;
$L__BB1_1235:
	// begin inline asm
	{mul.f16 %rs12812,%rs1602,%rs1542;
}
	// end inline asm
	bra.uni 	$L__BB1_1237;
$L__BB1_1236:
	setp.eq.s16 	%p1355, %rs1603, 0;
	and.b16  	%rs6519, %rs1542, 32767;
	setp.eq.s16 	%p1356, %rs6519, 0;
	and.b16  	%rs6520, %rs1542, 1024;
	setp.eq.s16 	%p1357, %rs6520, 0;
	and.b16  	%rs6521, %rs1542, 1792;
	setp.eq.s16 	%p1358, %rs6521, 256;
	setp.eq.s16 	%p1359, %rs6521, 768;
	xor.b16  	%rs6522, %rs1542, %rs1602;
	selp.b16 	%rs6523, 512, 0, %p1359;
	selp.b16 	%rs6524, %rs6523, %rs6519, %p1357;
	and.b16  	%rs6525, %rs6522, -32768;
	add.s16 	%rs6526, %rs6524, %rs1603;
	setp.lt.u16 	%p1360, %rs6526, 970;
	selp.b16 	%rs6528, 31798, 54, %p1358;
	add.s16 	%rs6529, %rs6528, %rs6526;
	and.b16  	%rs6530, %rs6529, 32767;
	selp.b16 	%rs6531, 0, %rs6530, %p1360;
	selp.b16 	%rs6532, %rs6531, %rs6530, %p1358;
	or.b16  	%rs6533, %rs6532, %rs6525;
	selp.b16 	%rs6534, 0, %rs6533, %p1356;
	selp.b16 	%rs12812, 0, %rs6534, %p1355;
$L__BB1_1237:
	// begin inline asm
	{add.f16 %rs12815,%rs12812,%rs12783;
}
	// end inline asm
	@%p1317 bra 	$L__BB1_1240;
	setp.ne.s16 	%p1362, %rs6266, 1;
	@%p1362 bra 	$L__BB1_1241;
	setp.eq.s16 	%p1363, %rs1603, 0;
	and.b16  	%rs6539, %rs1548, 32767;
	setp.eq.s16 	%p1364, %rs6539, 0;
	and.b16  	%rs6540, %rs1548, 3072;
	setp.eq.s16 	%p1365, %rs6540, 0;
	xor.b16  	%rs6541, %rs1548, %rs1602;
	and.b16  	%rs6542, %rs6541, -32768;
	selp.b16 	%rs6543, 0, %rs6539, %p1365;
	add.s16 	%rs6544, %rs6543, %rs1603;
	max.u16 	%rs6545, %rs6544, 981;
	add.s16 	%rs6546, %rs6545, -981;
	and.b16  	%rs6547, %rs6546, 32767;
	or.b16  	%rs6548, %rs6547, %rs6542;
	selp.b16 	%rs6549, 0, %rs6548, %p1364;
	selp.b16 	%rs12813, 0, %rs6549, %p1363;
	bra.uni 	$L__BB1_1242;
$L__BB1_1240:
	// begin inline asm
	{mul.f16 %rs12813,%rs1602,%rs1548;
}
	// end inline asm
	bra.uni 	$L__BB1_1242;
$L__BB1_1241:
	setp.eq.s16 	%p1366, %rs1603, 0;
	and.b16  	%rs6553, %rs1548, 32767;
	setp.eq.s16 	%p1367, %rs6553, 0;
	and.b16  	%rs6554, %rs1548, 1024;
	setp.eq.s16 	%p1368, %rs6554, 0;
	and.b16  	%rs6555, %rs1548, 1792;
	setp.eq.s16 	%p1369, %rs6555, 256;
	setp.eq.s16 	%p1370, %rs6555, 768;
	xor.b16  	%rs6556, %rs1548, %rs1602;
	selp.b16 	%rs6557, 512, 0, %p1370;
	selp.b16 	%rs6558, %rs6557, %rs6553, %p1368;
	and.b16  	%rs6559, %rs6556, -32768;
	add.s16 	%rs6560, %rs6558, %rs1603;
	setp.lt.u16 	%p1371, %rs6560, 970;
	selp.b16 	%rs6562, 31798, 54, %p1369;
	add.s16 	%rs6563, %rs6562, %rs6560;
	and.b16  	%rs6564, %rs6563, 32767;
	selp.b16 	%rs6565, 0, %rs6564, %p1371;
	selp.b16 	%rs6566, %rs6565, %rs6564, %p1369;
	or.b16  	%rs6567, %rs6566, %rs6559;
	selp.b16 	%rs6568, 0, %rs6567, %p1367;
	selp.b16 	%rs12813, 0, %rs6568, %p1366;
$L__BB1_1242:
	// begin inline asm
	{add.f16 %rs12814,%rs12813,%rs12782;
}
	// end inline asm
	add.s32 	%r159, %r158, 1;
	setp.ne.s32 	%p1372, %r159, 64;
	@%p1372 bra 	$L__BB1_1244;
	ld.shared.u16 	%rs6588, [%r17];
	and.b16  	%rs6589, %rs12829, 32767;
	setp.eq.s16 	%p1373, %rs6589, 0;
	and.b16  	%rs6590, %rs6588, 32767;
	setp.eq.s16 	%p1374, %rs6590, 0;
	xor.b16  	%rs6591, %rs6588, %rs12829;
	and.b16  	%rs6592, %rs6591, -32768;
	add.s16 	%rs6593, %rs6590, %rs6589;
	max.u16 	%rs6594, %rs6593, 15360;
	add.s16 	%rs6595, %rs6594, -15360;
	and.b16  	%rs6596, %rs6595, 32767;
	or.b16  	%rs6597, %rs6596, %rs6592;
	selp.b16 	%rs6598, 0, %rs6597, %p1374;
	selp.b16 	%rs6572, 0, %rs6598, %p1373;
	// begin inline asm
	{  cvt.f32.f16 %f644, %rs6572;}

	// end inline asm
	add.f32 	%f867, %f644, %f867;
	ld.shared.u16 	%rs6599, [%r17+2];
	and.b16  	%rs6600, %rs12828, 32767;
	setp.eq.s16 	%p1375, %rs6600, 0;
	and.b16  	%rs6601, %rs6599, 32767;
	setp.eq.s16 	%p1376, %rs6601, 0;
	xor.b16  	%rs6602, %rs6599, %rs12828;
	and.b16  	%rs6603, %rs6602, -32768;
	add.s16 	%rs6604, %rs6601, %rs6600;
	max.u16 	%rs6605, %rs6604, 15360;
	add.s16 	%rs6606, %rs6605, -15360;
	and.b16  	%rs6607, %rs6606, 32767;
	or.b16  	%rs6608, %rs6607, %rs6603;
	selp.b16 	%rs6609, 0, %rs6608, %p1376;
	selp.b16 	%rs6573, 0, %rs6609, %p1375;
	// begin inline asm
	{  cvt.f32.f16 %f645, %rs6573;}

	// end inline asm
	add.f32 	%f866, %f645, %f866;
	ld.shared.u16 	%rs6610, [%r17+4];
	and.b16  	%rs6611, %rs12827, 32767;
	setp.eq.s16 	%p1377, %rs6611, 0;
	and.b16  	%rs6612, %rs6610, 32767;
	setp.eq.s16 	%p1378, %rs6612, 0;
	xor.b16  	%rs6613, %rs6610, %rs12827;
	and.b16  	%rs6614, %rs6613, -32768;
	add.s16 	%rs6615, %rs6612, %rs6611;
	max.u16 	%rs6616, %rs6615, 15360;
	add.s16 	%rs6617, %rs6616, -15360;
	and.b16  	%rs6618, %rs6617, 32767;
	or.b16  	%rs6619, %rs6618, %rs6614;
	selp.b16 	%rs6620, 0, %rs6619, %p1378;
	selp.b16 	%rs6574, 0, %rs6620, %p1377;
	// begin inline asm
	{  cvt.f32.f16 %f646, %rs6574;}

	// end inline asm
	add.f32 	%f865, %f646, %f865;
	ld.shared.u16 	%rs6621, [%r17+6];
	and.b16  	%rs6622, %rs12826, 32767;
	setp.eq.s16 	%p1379, %rs6622, 0;
	and.b16  	%rs6623, %rs6621, 32767;
	setp.eq.s16 	%p1380, %rs6623, 0;
	xor.b16  	%rs6624, %rs6621, %rs12826;
	and.b16  	%rs6625, %rs6624, -32768;
	add.s16 	%rs6626, %rs6623, %rs6622;
	max.u16 	%rs6627, %rs6626, 15360;
	add.s16 	%rs6628, %rs6627, -15360;
	and.b16  	%rs6629, %rs6628, 32767;
	or.b16  	%rs6630, %rs6629, %rs6625;
	selp.b16 	%rs6631, 0, %rs6630, %p1380;
	selp.b16 	%rs6575, 0, %rs6631, %p1379;
	// begin inline asm
	{  cvt.f32.f16 %f647, %rs6575;}

	// end inline asm
	add.f32 	%f864, %f647, %f864;
	and.b16  	%rs6632, %rs12825, 32767;
	setp.eq.s16 	%p1381, %rs6632, 0;
	xor.b16  	%rs6633, %rs6588, %rs12825;
	and.b16  	%rs6634, %rs6633, -32768;
	add.s16 	%rs6635, %rs6590, %rs6632;
	max.u16 	%rs6636, %rs6635, 15360;
	add.s16 	%rs6637, %rs6636, -15360;
	and.b16  	%rs6638, %rs6637, 32767;
	or.b16  	%rs6639, %rs6638, %rs6634;
	selp.b16 	%rs6640, 0, %rs6639, %p1374;
	selp.b16 	%rs6576, 0, %rs6640, %p1381;
	// begin inline asm
	{  cvt.f32.f16 %f648, %rs6576;}

	// end inline asm
	add.f32 	%f863, %f648, %f863;
	and.b16  	%rs6641, %rs12824, 32767;
	setp.eq.s16 	%p1382, %rs6641, 0;
	xor.b16  	%rs6642, %rs6599, %rs12824;
	and.b16  	%rs6643, %rs6642, -32768;
	add.s16 	%rs6644, %rs6601, %rs6641;
	max.u16 	%rs6645, %rs6644, 15360;
	add.s16 	%rs6646, %rs6645, -15360;
	and.b16  	%rs6647, %rs6646, 32767;
	or.b16  	%rs6648, %rs6647, %rs6643;
	selp.b16 	%rs6649, 0, %rs6648, %p1376;
	selp.b16 	%rs6577, 0, %rs6649, %p1382;
	// begin inline asm
	{  cvt.f32.f16 %f649, %rs6577;}

	// end inline asm
	add.f32 	%f862, %f649, %f862;
	and.b16  	%rs6650, %rs12823, 32767;
	setp.eq.s16 	%p1383, %rs6650, 0;
	xor.b16  	%rs6651, %rs6610, %rs12823;
	and.b16  	%rs6652, %rs6651, -32768;
	add.s16 	%rs6653, %rs6612, %rs6650;
	max.u16 	%rs6654, %rs6653, 15360;
	add.s16 	%rs6655, %rs6654, -15360;
	and.b16  	%rs6656, %rs6655, 32767;
	or.b16  	%rs6657, %rs6656, %rs6652;
	selp.b16 	%rs6658, 0, %rs6657, %p1378;
	selp.b16 	%rs6578, 0, %rs6658, %p1383;
	// begin inline asm
	{  cvt.f32.f16 %f650, %rs6578;}

	// end inline asm
	add.f32 	%f861, %f650, %f861;
	and.b16  	%rs6659, %rs12822, 32767;
	setp.eq.s16 	%p1384, %rs6659, 0;
	xor.b16  	%rs6660, %rs6621, %rs12822;
	and.b16  	%rs6661, %rs6660, -32768;
	add.s16 	%rs6662, %rs6623, %rs6659;
	max.u16 	%rs6663, %rs6662, 15360;
	add.s16 	%rs6664, %rs6663, -15360;
	and.b16  	%rs6665, %rs6664, 32767;
	or.b16  	%rs6666, %rs6665, %rs6661;
	selp.b16 	%rs6667, 0, %rs6666, %p1380;
	selp.b16 	%rs6579, 0, %rs6667, %p1384;
	// begin inline asm
	{  cvt.f32.f16 %f651, %rs6579;}

	// end inline asm
	add.f32 	%f860, %f651, %f860;
	and.b16  	%rs6668, %rs12821, 32767;
	setp.eq.s16 	%p1385, %rs6668, 0;
	xor.b16  	%rs6669, %rs6588, %rs12821;
	and.b16  	%rs6670, %rs6669, -32768;
	add.s16 	%rs6671, %rs6590, %rs6668;
	max.u16 	%rs6672, %rs6671, 15360;
	add.s16 	%rs6673, %rs6672, -15360;
	and.b16  	%rs6674, %rs6673, 32767;
	or.b16  	%rs6675, %rs6674, %rs6670;
	selp.b16 	%rs6676, 0, %rs6675, %p1374;
	selp.b16 	%rs6580, 0, %rs6676, %p1385;
	// begin inline asm
	{  cvt.f32.f16 %f652, %rs6580;}

	// end inline asm
	add.f32 	%f859, %f652, %f859;
	and.b16  	%rs6677, %rs12820, 32767;
	setp.eq.s16 	%p1386, %rs6677, 0;
	xor.b16  	%rs6678, %rs6599, %rs12820;
	and.b16  	%rs6679, %rs6678, -32768;
	add.s16 	%rs6680, %rs6601, %rs6677;
	max.u16 	%rs6681, %rs6680, 15360;
	add.s16 	%rs6682, %rs6681, -15360;
	and.b16  	%rs6683, %rs6682, 32767;
	or.b16  	%rs6684, %rs6683, %rs6679;
	selp.b16 	%rs6685, 0, %rs6684, %p1376;
	selp.b16 	%rs6581, 0, %rs6685, %p1386;
	// begin inline asm
	{  cvt.f32.f16 %f653, %rs6581;}

	// end inline asm
	add.f32 	%f858, %f653, %f858;
	and.b16  	%rs6686, %rs12819, 32767;
	setp.eq.s16 	%p1387, %rs6686, 0;
	xor.b16  	%rs6687, %rs6610, %rs12819;
	and.b16  	%rs6688, %rs6687, -32768;
	add.s16 	%rs6689, %rs6612, %rs6686;
	max.u16 	%rs6690, %rs6689, 15360;
	add.s16 	%rs6691, %rs6690, -15360;
	and.b16  	%rs6692, %rs6691, 32767;
	or.b16  	%rs6693, %rs6692, %rs6688;
	selp.b16 	%rs6694, 0, %rs6693, %p1378;
	selp.b16 	%rs6582, 0, %rs6694, %p1387;
	// begin inline asm
	{  cvt.f32.f16 %f654, %rs6582;}

	// end inline asm
	add.f32 	%f857, %f654, %f857;
	and.b16  	%rs6695, %rs12818, 32767;
	setp.eq.s16 	%p1388, %rs6695, 0;
	xor.b16  	%rs6696, %rs6621, %rs12818;
	and.b16  	%rs6697, %rs6696, -32768;
	add.s16 	%rs6698, %rs6623, %rs6695;
	max.u16 	%rs6699, %rs6698, 15360;
	add.s16 	%rs6700, %rs6699, -15360;
	and.b16  	%rs6701, %rs6700, 32767;
	or.b16  	%rs6702, %rs6701, %rs6697;
	selp.b16 	%rs6703, 0, %rs6702, %p1380;
	selp.b16 	%rs6583, 0, %rs6703, %p1388;
	// begin inline asm
	{  cvt.f32.f16 %f655, %rs6583;}

	// end inline asm
	add.f32 	%f856, %f655, %f856;
	and.b16  	%rs6704, %rs12817, 32767;
	setp.eq.s16 	%p1389, %rs6704, 0;
	xor.b16  	%rs6705, %rs6588, %rs12817;
	and.b16  	%rs6706, %rs6705, -32768;
	add.s16 	%rs6707, %rs6590, %rs6704;
	max.u16 	%rs6708, %rs6707, 15360;
	add.s16 	%rs6709, %rs6708, -15360;
	and.b16  	%rs6710, %rs6709, 32767;
	or.b16  	%rs6711, %rs6710, %rs6706;
	selp.b16 	%rs6712, 0, %rs6711, %p1374;
	selp.b16 	%rs6584, 0, %rs6712, %p1389;
	// begin inline asm
	{  cvt.f32.f16 %f656, %rs6584;}

	// end inline asm
	add.f32 	%f855, %f656, %f855;
	and.b16  	%rs6713, %rs12816, 32767;
	setp.eq.s16 	%p1390, %rs6713, 0;
	xor.b16  	%rs6714, %rs6599, %rs12816;
	and.b16  	%rs6715, %rs6714, -32768;
	add.s16 	%rs6716, %rs6601, %rs6713;
	max.u16 	%rs6717, %rs6716, 15360;
	add.s16 	%rs6718, %rs6717, -15360;
	and.b16  	%rs6719, %rs6718, 32767;
	or.b16  	%rs6720, %rs6719, %rs6715;
	selp.b16 	%rs6721, 0, %rs6720, %p1376;
	selp.b16 	%rs6585, 0, %rs6721, %p1390;
	// begin inline asm
	{  cvt.f32.f16 %f657, %rs6585;}

	// end inline asm
	add.f32 	%f854, %f657, %f854;
	and.b16  	%rs6722, %rs12815, 32767;
	setp.eq.s16 	%p1391, %rs6722, 0;
	xor.b16  	%rs6723, %rs6610, %rs12815;
	and.b16  	%rs6724, %rs6723, -32768;
	add.s16 	%rs6725, %rs6612, %rs6722;
	max.u16 	%rs6726, %rs6725, 15360;
	add.s16 	%rs6727, %rs6726, -15360;
	and.b16  	%rs6728, %rs6727, 32767;
	or.b16  	%rs6729, %rs6728, %rs6724;
	selp.b16 	%rs6730, 0, %rs6729, %p1378;
	selp.b16 	%rs6586, 0, %rs6730, %p1391;
	// begin inline asm
	{  cvt.f32.f16 %f658, %rs6586;}

	// end inline asm
	add.f32 	%f853, %f658, %f853;
	and.b16  	%rs6731, %rs12814, 32767;
	setp.eq.s16 	%p1392, %rs6731, 0;
	xor.b16  	%rs6732, %rs6621, %rs12814;
	and.b16  	%rs6733, %rs6732, -32768;
	add.s16 	%rs6734, %rs6623, %rs6731;
	max.u16 	%rs6735, %rs6734, 15360;
	add.s16 	%rs6736, %rs6735, -15360;
	and.b16  	%rs6737, %rs6736, 32767;
	or.b16  	%rs6738, %rs6737, %rs6733;
	selp.b16 	%rs6739, 0, %rs6738, %p1380;
	selp.b16 	%rs6587, 0, %rs6739, %p1392;
	// begin inline asm
	{  cvt.f32.f16 %f659, %rs6587;}

	// end inline asm
	add.f32 	%f852, %f659, %f852;
	mov.b32 	%r159, 0;
	mov.u16 	%rs12814, %rs1749;
	mov.u16 	%rs12815, %rs1749;
	mov.u16 	%rs12816, %rs1749;
	mov.u16 	%rs12817, %rs1749;
	mov.u16 	%rs12818, %rs1749;
	mov.u16 	%rs12819, %rs1749;
	mov.u16 	%rs12820, %rs1749;
	mov.u16 	%rs12821, %rs1749;
	mov.u16 	%rs12822, %rs1749;
	mov.u16 	%rs12823, %rs1749;
	mov.u16 	%rs12824, %rs1749;
	mov.u16 	%rs12825, %rs1749;
	mov.u16 	%rs12826, %rs1749;
	mov.u16 	%rs12827, %rs1749;
	mov.u16 	%rs12828, %rs1749;
	mov.u16 	%rs12829, %rs1749;
$L__BB1_1244:
	ld.shared.u16 	%rs1640, [%r14+14];
	and.b16  	%rs1641, %rs1640, 32767;
	ld.shared.u16 	%rs1642, [%r15+896];
	setp.eq.s16 	%p1393, %rs6164, 0;
	@%p1393 bra 	$L__BB1_1247;
	setp.ne.s16 	%p1394, %rs6164, 1;
	@%p1394 bra 	$L__BB1_1248;
	setp.eq.s16 	%p1395, %rs1641, 0;
	and.b16  	%rs6741, %rs1642, 32767;
	setp.eq.s16 	%p1396, %rs6741, 0;
	and.b16  	%rs6742, %rs1642, 3072;
	setp.eq.s16 	%p1397, %rs6742, 0;
	xor.b16  	%rs6743, %rs1642, %rs1640;
	and.b16  	%rs6744, %rs6743, -32768;
	selp.b16 	%rs6745, 0, %rs6741, %p1397;
	add.s16 	%rs6746, %rs6745, %rs1641;
	max.u16 	%rs6747, %rs6746, 981;
	add.s16 	%rs6748, %rs6747, -981;
	and.b16  	%rs6749, %rs6748, 32767;
	or.b16  	%rs6750, %rs6749, %rs6744;
	selp.b16 	%rs6751, 0, %rs6750, %p1396;
	selp.b16 	%rs12830, 0, %rs6751, %p1395;
	bra.uni 	$L__BB1_1249;
$L__BB1_1247:
	// begin inline asm
	{mul.f16 %rs12830,%rs1640,%rs1642;
}
	// end inline asm
	bra.uni 	$L__BB1_1249;
$L__BB1_1248:
	setp.eq.s16 	%p1398, %rs1641, 0;
	and.b16  	%rs6755, %rs1642, 32767;
	setp.eq.s16 	%p1399, %rs6755, 0;
	and.b16  	%rs6756, %rs1642, 1024;
	setp.eq.s16 	%p1400, %rs6756, 0;
	and.b16  	%rs6757, %rs1642, 1792;
	setp.eq.s16 	%p1401, %rs6757, 256;
	setp.eq.s16 	%p1402, %rs6757, 768;
	xor.b16  	%rs6758, %rs1642, %rs1640;
	selp.b16 	%rs6759, 512, 0, %p1402;
	selp.b16 	%rs6760, %rs6759, %rs6755, %p1400;
	and.b16  	%rs6761, %rs6758, -32768;
	add.s16 	%rs6762, %rs6760, %rs1641;
	setp.lt.u16 	%p1403, %rs6762, 970;
	selp.b16 	%rs6764, 31798, 54, %p1401;
	add.s16 	%rs6765, %rs6764, %rs6762;
	and.b16  	%rs6766, %rs6765, 32767;
	selp.b16 	%rs6767, 0, %rs6766, %p1403;
	selp.b16 	%rs6768, %rs6767, %rs6766, %p1401;
	or.b16  	%rs6769, %rs6768, %rs6761;
	selp.b16 	%rs6770, 0, %rs6769, %p1399;
	selp.b16 	%rs12830, 0, %rs6770, %p1398;
$L__BB1_1249:
	// begin inline asm
	{add.f16 %rs12861,%rs12830,%rs12829;
}
	// end inline asm
	ld.shared.u16 	%rs1648, [%r15+898];
	setp.eq.s16 	%p1404, %rs6198, 0;
	@%p1404 bra 	$L__BB1_1252;
	setp.ne.s16 	%p1405, %rs6198, 1;
	@%p1405 bra 	$L__BB1_1253;
	setp.eq.s16 	%p1406, %rs1641, 0;
	and.b16  	%rs6775, %rs1648, 32767;
	setp.eq.s16 	%p1407, %rs6775, 0;
	and.b16  	%rs6776, %rs1648, 3072;
	setp.eq.s16 	%p1408, %rs6776, 0;
	xor.b16  	%rs6777, %rs1648, %rs1640;
	and.b16  	%rs6778, %rs6777, -32768;
	selp.b16 	%rs6779, 0, %rs6775, %p1408;
	add.s16 	%rs6780, %rs6779, %rs1641;
	max.u16 	%rs6781, %rs6780, 981;
	add.s16 	%rs6782, %rs6781, -981;
	and.b16  	%rs6783, %rs6782, 32767;
	or.b16  	%rs6784, %rs6783, %rs6778;
	selp.b16 	%rs6785, 0, %rs6784, %p1407;
	selp.b16 	%rs12831, 0, %rs6785, %p1406;
	bra.uni 	$L__BB1_1254;
$L__BB1_1252:
	// begin inline asm
	{mul.f16 %rs12831,%rs1640,%rs1648;
}
	// end inline asm
	bra.uni 	$L__BB1_1254;
$L__BB1_1253:
	setp.eq.s16 	%p1409, %rs1641, 0;
	and.b16  	%rs6789, %rs1648, 32767;
	setp.eq.s16 	%p1410, %rs6789, 0;
	and.b16  	%rs6790, %rs1648, 1024;
	setp.eq.s16 	%p1411, %rs6790, 0;
	and.b16  	%rs6791, %rs1648, 1792;
	setp.eq.s16 	%p1412, %rs6791, 256;
	setp.eq.s16 	%p1413, %rs6791, 768;
	xor.b16  	%rs6792, %rs1648, %rs1640;
	selp.b16 	%rs6793, 512, 0, %p1413;
	selp.b16 	%rs6794, %rs6793, %rs6789, %p1411;
	and.b16  	%rs6795, %rs6792, -32768;
	add.s16 	%rs6796, %rs6794, %rs1641;
	setp.lt.u16 	%p1414, %rs6796, 970;
	selp.b16 	%rs6798, 31798, 54, %p1412;
	add.s16 	%rs6799, %rs6798, %rs6796;
	and.b16  	%rs6800, %rs6799, 32767;
	selp.b16 	%rs6801, 0, %rs6800, %p1414;
	selp.b16 	%rs6802, %rs6801, %rs6800, %p1412;
	or.b16  	%rs6803, %rs6802, %rs6795;
	selp.b16 	%rs6804, 0, %rs6803, %p1410;
	selp.b16 	%rs12831, 0, %rs6804, %p1409;
$L__BB1_1254:
	// begin inline asm
	{add.f16 %rs12860,%rs12831,%rs12828;
}
	// end inline asm
	ld.shared.u16 	%rs1654, [%r15+900];
	setp.eq.s16 	%p1415, %rs6232, 0;
	@%p1415 bra 	$L__BB1_1257;
	setp.ne.s16 	%p1416, %rs6232, 1;
	@%p1416 bra 	$L__BB1_1258;
	setp.eq.s16 	%p1417, %rs1641, 0;
	and.b16  	%rs6809, %rs1654, 32767;
	setp.eq.s16 	%p1418, %rs6809, 0;
	and.b16  	%rs6810, %rs1654, 3072;
	setp.eq.s16 	%p1419, %rs6810, 0;
	xor.b16  	%rs6811, %rs1654, %rs1640;
	and.b16  	%rs6812, %rs6811, -32768;
	selp.b16 	%rs6813, 0, %rs6809, %p1419;
	add.s16 	%rs6814, %rs6813, %rs1641;
	max.u16 	%rs6815, %rs6814, 981;
	add.s16 	%rs6816, %rs6815, -981;
	and.b16  	%rs6817, %rs6816, 32767;
	or.b16  	%rs6818, %rs6817, %rs6812;
	selp.b16 	%rs6819, 0, %rs6818, %p1418;
	selp.b16 	%rs12832, 0, %rs6819, %p1417;
	bra.uni 	$L__BB1_1259;
$L__BB1_1257:
	// begin inline asm
	{mul.f16 %rs12832,%rs1640,%rs1654;
}
	// end inline asm
	bra.uni 	$L__BB1_1259;
$L__BB1_1258:
	setp.eq.s16 	%p1420, %rs1641, 0;
	and.b16  	%rs6823, %rs1654, 32767;
	setp.eq.s16 	%p1421, %rs6823, 0;
	and.b16  	%rs6824, %rs1654, 1024;
	setp.eq.s16 	%p1422, %rs6824, 0;
	and.b16  	%rs6825, %rs1654, 1792;
	setp.eq.s16 	%p1423, %rs6825, 256;
	setp.eq.s16 	%p1424, %rs6825, 768;
	xor.b16  	%rs6826, %rs1654, %rs1640;
	selp.b16 	%rs6827, 512, 0, %p1424;
	selp.b16 	%rs6828, %rs6827, %rs6823, %p1422;
	and.b16  	%rs6829, %rs6826, -32768;
	add.s16 	%rs6830, %rs6828, %rs1641;
	setp.lt.u16 	%p1425, %rs6830, 970;
	selp.b16 	%rs6832, 31798, 54, %p1423;
	add.s16 	%rs6833, %rs6832, %rs6830;
	and.b16  	%rs6834, %rs6833, 32767;
	selp.b16 	%rs6835, 0, %rs6834, %p1425;
	selp.b16 	%rs6836, %rs6835, %rs6834, %p1423;
	or.b16  	%rs6837, %rs6836, %rs6829;
	selp.b16 	%rs6838, 0, %rs6837, %p1421;
	selp.b16 	%rs12832, 0, %rs6838, %p1420;
$L__BB1_1259:
	// begin inline asm
	{add.f16 %rs12859,%rs12832,%rs12827;
}
	// end inline asm
	ld.shared.u16 	%rs1660, [%r15+902];
	setp.eq.s16 	%p1426, %rs6266, 0;
	@%p1426 bra 	$L__BB1_1262;
	setp.ne.s16 	%p1427, %rs6266, 1;
	@%p1427 bra 	$L__BB1_1263;
	setp.eq.s16 	%p1428, %rs1641, 0;
	and.b16  	%rs6843, %rs1660, 32767;
	setp.eq.s16 	%p1429, %rs6843, 0;
	and.b16  	%rs6844, %rs1660, 3072;
	setp.eq.s16 	%p1430, %rs6844, 0;
	xor.b16  	%rs6845, %rs1660, %rs1640;
	and.b16  	%rs6846, %rs6845, -32768;
	selp.b16 	%rs6847, 0, %rs6843, %p1430;
	add.s16 	%rs6848, %rs6847, %rs1641;
	max.u16 	%rs6849, %rs6848, 981;
	add.s16 	%rs6850, %rs6849, -981;
	and.b16  	%rs6851, %rs6850, 32767;
	or.b16  	%rs6852, %rs6851, %rs6846;
	selp.b16 	%rs6853, 0, %rs6852, %p1429;
	selp.b16 	%rs12833, 0, %rs6853, %p1428;
	bra.uni 	$L__BB1_1264;
$L__BB1_1262:
	// begin inline asm
	{mul.f16 %rs12833,%rs1640,%rs1660;
}
	// end inline asm
	bra.uni 	$L__BB1_1264;
$L__BB1_1263:
	setp.eq.s16 	%p1431, %rs1641, 0;
	and.b16  	%rs6857, %rs1660, 32767;
	setp.eq.s16 	%p1432, %rs6857, 0;
	and.b16  	%rs6858, %rs1660, 1024;
	setp.eq.s16 	%p1433, %rs6858, 0;
	and.b16  	%rs6859, %rs1660, 1792;
	setp.eq.s16 	%p1434, %rs6859, 256;
	setp.eq.s16 	%p1435, %rs6859, 768;
	xor.b16  	%rs6860, %rs1660, %rs1640;
	selp.b16 	%rs6861, 512, 0, %p1435;
	selp.b16 	%rs6862, %rs6861, %rs6857, %p1433;
	and.b16  	%rs6863, %rs6860, -32768;
	add.s16 	%rs6864, %rs6862, %rs1641;
	setp.lt.u16 	%p1436, %rs6864, 970;
	selp.b16 	%rs6866, 31798, 54, %p1434;
	add.s16 	%rs6867, %rs6866, %rs6864;
	and.b16  	%rs6868, %rs6867, 32767;
	selp.b16 	%rs6869, 0, %rs6868, %p1436;
	selp.b16 	%rs6870, %rs6869, %rs6868, %p1434;
	or.b16  	%rs6871, %rs6870, %rs6863;
	selp.b16 	%rs6872, 0, %rs6871, %p1432;
	selp.b16 	%rs12833, 0, %rs6872, %p1431;
$L__BB1_1264:
	// begin inline asm
	{add.f16 %rs12858,%rs12833,%rs12826;
}
	// end inline asm
	ld.shared.u16 	%rs1666, [%r14+30];
	and.b16  	%rs1667, %rs1666, 32767;
	@%p1393 bra 	$L__BB1_1267;
	setp.ne.s16 	%p1438, %rs6164, 1;
	@%p1438 bra 	$L__BB1_1268;
	setp.eq.s16 	%p1439, %rs1667, 0;
	and.b16  	%rs6877, %rs1642, 32767;
	setp.eq.s16 	%p1440, %rs6877, 0;
	and.b16  	%rs6878, %rs1642, 3072;
	setp.eq.s16 	%p1441, %rs6878, 0;
	xor.b16  	%rs6879, %rs1642, %rs1666;
	and.b16  	%rs6880, %rs6879, -32768;
	selp.b16 	%rs6881, 0, %rs6877, %p1441;
	add.s16 	%rs6882, %rs6881, %rs1667;
	max.u16 	%rs6883, %rs6882, 981;
	add.s16 	%rs6884, %rs6883, -981;
	and.b16  	%rs6885, %rs6884, 32767;
	or.b16  	%rs6886, %rs6885, %rs6880;
	selp.b16 	%rs6887, 0, %rs6886, %p1440;
	selp.b16 	%rs12834, 0, %rs6887, %p1439;
	bra.uni 	$L__BB1_1269;
$L__BB1_1267:
	// begin inline asm
	{mul.f16 %rs12834,%rs1666,%rs1642;
}
	// end inline asm
	bra.uni 	$L__BB1_1269;
$L__BB1_1268:
	setp.eq.s16 	%p1442, %rs1667, 0;
	and.b16  	%rs6891, %rs1642, 32767;
	setp.eq.s16 	%p1443, %rs6891, 0;
	and.b16  	%rs6892, %rs1642, 1024;
	setp.eq.s16 	%p1444, %rs6892, 0;
	and.b16  	%rs6893, %rs1642, 1792;
	setp.eq.s16 	%p1445, %rs6893, 256;
	setp.eq.s16 	%p1446, %rs6893, 768;
	xor.b16  	%rs6894, %rs1642, %rs1666;
	selp.b16 	%rs6895, 512, 0, %p1446;
	selp.b16 	%rs6896, %rs6895, %rs6891, %p1444;
	and.b16  	%rs6897, %rs6894, -32768;
	add.s16 	%rs6898, %rs6896, %rs1667;
	setp.lt.u16 	%p1447, %rs6898, 970;
	selp.b16 	%rs6900, 31798, 54, %p1445;
	add.s16 	%rs6901, %rs6900, %rs6898;
	and.b16  	%rs6902, %rs6901, 32767;
	selp.b16 	%rs6903, 0, %rs6902, %p1447;
	selp.b16 	%rs6904, %rs6903, %rs6902, %p1445;
	or.b16  	%rs6905, %rs6904, %rs6897;
	selp.b16 	%rs6906, 0, %rs6905, %p1443;
	selp.b16 	%rs12834, 0, %rs6906, %p1442;
$L__BB1_1269:
	// begin inline asm
	{add.f16 %rs12857,%rs12834,%rs12825;
}
	// end inline asm
	@%p1404 bra 	$L__BB1_1272;
	setp.ne.s16 	%p1449, %rs6198, 1;
	@%p1449 bra 	$L__BB1_1273;
	setp.eq.s16 	%p1450, %rs1667, 0;
	and.b16  	%rs6911, %rs1648, 32767;
	setp.eq.s16 	%p1451, %rs6911, 0;
	and.b16  	%rs6912, %rs1648, 3072;
	setp.eq.s16 	%p1452, %rs6912, 0;
	xor.b16  	%rs6913, %rs1648, %rs1666;
	and.b16  	%rs6914, %rs6913, -32768;
	selp.b16 	%rs6915, 0, %rs6911, %p1452;
	add.s16 	%rs6916, %rs6915, %rs1667;
	max.u16 	%rs6917, %rs6916, 981;
	add.s16 	%rs6918, %rs6917, -981;
	and.b16  	%rs6919, %rs6918, 32767;
	or.b16  	%rs6920, %rs6919, %rs6914;
	selp.b16 	%rs6921, 0, %rs6920, %p1451;
	selp.b16 	%rs12835, 0, %rs6921, %p1450;
	bra.uni 	$L__BB1_1274;
$L__BB1_1272:
	// begin inline asm
	{mul.f16 %rs12835,%rs1666,%rs1648;
}
	// end inline asm
	bra.uni 	$L__BB1_1274;
$L__BB1_1273:
	setp.eq.s16 	%p1453, %rs1667, 0;
	and.b16  	%rs6925, %rs1648, 32767;
	setp.eq.s16 	%p1454, %rs6925, 0;
	and.b16  	%rs6926, %rs1648, 1024;
	setp.eq.s16 	%p1455, %rs6926, 0;
	and.b16  	%rs6927, %rs1648, 1792;
	setp.eq.s16 	%p1456, %rs6927, 256;
	setp.eq.s16 	%p1457, %rs6927, 768;
	xor.b16  	%rs6928, %rs1648, %rs1666;
	selp.b16 	%rs6929, 512, 0, %p1457;
	selp.b16 	%rs6930, %rs6929, %rs6925, %p1455;
	and.b16  	%rs6931, %rs6928, -32768;
	add.s16 	%rs6932, %rs6930, %rs1667;
	setp.lt.u16 	%p1458, %rs6932, 970;
	selp.b16 	%rs6934, 31798, 54, %p1456;
	add.s16 	%rs6935, %rs6934, %rs6932;
	and.b16  	%rs6936, %rs6935, 32767;
	selp.b16 	%rs6937, 0, %rs6936, %p1458;
	selp.b16 	%rs6938, %rs6937, %rs6936, %p1456;
	or.b16  	%rs6939, %rs6938, %rs6931;
	selp.b16 	%rs6940, 0, %rs6939, %p1454;
	selp.b16 	%rs12835, 0, %rs6940, %p1453;
$L__BB1_1274:
	// begin inline asm
	{add.f16 %rs12856,%rs12835,%rs12824;
}
	// end inline asm
	setp.eq.s16 	%p1459, %rs6232, 0;
	@%p1459 bra 	$L__BB1_1277;
	setp.ne.s16 	%p1460, %rs6232, 1;
	@%p1460 bra 	$L__BB1_1278;
	setp.eq.s16 	%p1461, %rs1667, 0;
	and.b16  	%rs6945, %rs1654, 32767;
	setp.eq.s16 	%p1462, %rs6945, 0;
	and.b16  	%rs6946, %rs1654, 3072;
	setp.eq.s16 	%p1463, %rs6946, 0;
	xor.b16  	%rs6947, %rs1654, %rs1666;
	and.b16  	%rs6948, %rs6947, -32768;
	selp.b16 	%rs6949, 0, %rs6945, %p1463;
	add.s16 	%rs6950, %rs6949, %rs1667;
	max.u16 	%rs6951, %rs6950, 981;
	add.s16 	%rs6952, %rs6951, -981;
	and.b16  	%rs6953, %rs6952, 32767;
	or.b16  	%rs6954, %rs6953, %rs6948;
	selp.b16 	%rs6955, 0, %rs6954, %p1462;
	selp.b16 	%rs12836, 0, %rs6955, %p1461;
	bra.uni 	$L__BB1_1279;
$L__BB1_1277:
	// begin inline asm
	{mul.f16 %rs12836,%rs1666,%rs1654;
}
	// end inline asm
	bra.uni 	$L__BB1_1279;
$L__BB1_1278:
	setp.eq.s16 	%p1464, %rs1667, 0;
	and.b16  	%rs6959, %rs1654, 32767;
	setp.eq.s16 	%p1465, %rs6959, 0;
	and.b16  	%rs6960, %rs1654, 1024;
	setp.eq.s16 	%p1466, %rs6960, 0;
	and.b16  	%rs6961, %rs1654, 1792;
	setp.eq.s16 	%p1467, %rs6961, 256;
	setp.eq.s16 	%p1468, %rs6961, 768;
	xor.b16  	%rs6962, %rs1654, %rs1666;
	selp.b16 	%rs6963, 512, 0, %p1468;
	selp.b16 	%rs6964, %rs6963, %rs6959, %p1466;
	and.b16  	%rs6965, %rs6962, -32768;
	add.s16 	%rs6966, %rs6964, %rs1667;
	setp.lt.u16 	%p1469, %rs6966, 970;
	selp.b16 	%rs6968, 31798, 54, %p1467;
	add.s16 	%rs6969, %rs6968, %rs6966;
	and.b16  	%rs6970, %rs6969, 32767;
	selp.b16 	%rs6971, 0, %rs6970, %p1469;
	selp.b16 	%rs6972, %rs6971, %rs6970, %p1467;
	or.b16  	%rs6973, %rs6972, %rs6965;
	selp.b16 	%rs6974, 0, %rs6973, %p1465;
	selp.b16 	%rs12836, 0, %rs6974, %p1464;
$L__BB1_1279:
	// begin inline asm
	{add.f16 %rs12855,%rs12836,%rs12823;
}
	// end inline asm
	setp.eq.s16 	%p1470, %rs6266, 0;
	@%p1470 bra 	$L__BB1_1282;
	setp.ne.s16 	%p1471, %rs6266, 1;
	@%p1471 bra 	$L__BB1_1283;
	setp.eq.s16 	%p1472, %rs1667, 0;
	and.b16  	%rs6979, %rs1660, 32767;
	setp.eq.s16 	%p1473, %rs6979, 0;
	and.b16  	%rs6980, %rs1660, 3072;
	setp.eq.s16 	%p1474, %rs6980, 0;
	xor.b16  	%rs6981, %rs1660, %rs1666;
	and.b16  	%rs6982, %rs6981, -32768;
	selp.b16 	%rs6983, 0, %rs6979, %p1474;
	add.s16 	%rs6984, %rs6983, %rs1667;
	max.u16 	%rs6985, %rs6984, 981;
	add.s16 	%rs6986, %rs6985, -981;
	and.b16  	%rs6987, %rs6986, 32767;
	or.b16  	%rs6988, %rs6987, %rs6982;
	selp.b16 	%rs6989, 0, %rs6988, %p1473;
	selp.b16 	%rs12837, 0, %rs6989, %p1472;
	bra.uni 	$L__BB1_1284;
$L__BB1_1282:
	// begin inline asm
	{mul.f16 %rs12837,%rs1666,%rs1660;
}
	// end inline asm
	bra.uni 	$L__BB1_1284;
$L__BB1_1283:
	setp.eq.s16 	%p1475, %rs1667, 0;
	and.b16  	%rs6993, %rs1660, 32767;
	setp.eq.s16 	%p1476, %rs6993, 0;
	and.b16  	%rs6994, %rs1660, 1024;
	setp.eq.s16 	%p1477, %rs6994, 0;
	and.b16  	%rs6995, %rs1660, 1792;
	setp.eq.s16 	%p1478, %rs6995, 256;
	setp.eq.s16 	%p1479, %rs6995, 768;
	xor.b16  	%rs6996, %rs1660, %rs1666;
	selp.b16 	%rs6997, 512, 0, %p1479;
	selp.b16 	%rs6998, %rs6997, %rs6993, %p1477;
	and.b16  	%rs6999, %rs6996, -32768;
	add.s16 	%rs7000, %rs6998, %rs1667;
	setp.lt.u16 	%p1480, %rs7000, 970;
	selp.b16 	%rs7002, 31798, 54, %p1478;
	add.s16 	%rs7003, %rs7002, %rs7000;
	and.b16  	%rs7004, %rs7003, 32767;
	selp.b16 	%rs7005, 0, %rs7004, %p1480;
	selp.b16 	%rs7006, %rs7005, %rs7004, %p1478;
	or.b16  	%rs7007, %rs7006, %rs6999;
	selp.b16 	%rs7008, 0, %rs7007, %p1476;
	selp.b16 	%rs12837, 0, %rs7008, %p1475;
$L__BB1_1284:
	// begin inline asm
	{add.f16 %rs12854,%rs12837,%rs12822;
}
	// end inline asm
	ld.shared.u16 	%rs1688, [%r14+46];
	and.b16  	%rs1689, %rs1688, 32767;
	setp.eq.s16 	%p1481, %rs6164, 0;
	@%p1481 bra 	$L__BB1_1287;
	setp.ne.s16 	%p1482, %rs6164, 1;
	@%p1482 bra 	$L__BB1_1288;
	setp.eq.s16 	%p1483, %rs1689, 0;
	and.b16  	%rs7013, %rs1642, 32767;
	setp.eq.s16 	%p1484, %rs7013, 0;
	and.b16  	%rs7014, %rs1642, 3072;
	setp.eq.s16 	%p1485, %rs7014, 0;
	xor.b16  	%rs7015, %rs1642, %rs1688;
	and.b16  	%rs7016, %rs7015, -32768;
	selp.b16 	%rs7017, 0, %rs7013, %p1485;
	add.s16 	%rs7018, %rs7017, %rs1689;
	max.u16 	%rs7019, %rs7018, 981;
	add.s16 	%rs7020, %rs7019, -981;
	and.b16  	%rs7021, %rs7020, 32767;
	or.b16  	%rs7022, %rs7021, %rs7016;
	selp.b16 	%rs7023, 0, %rs7022, %p1484;
	selp.b16 	%rs12838, 0, %rs7023, %p1483;
	bra.uni 	$L__BB1_1289;
$L__BB1_1287:
	// begin inline asm
	{mul.f16 %rs12838,%rs1688,%rs1642;
}
	// end inline asm
	bra.uni 	$L__BB1_1289;
$L__BB1_1288:
	setp.eq.s16 	%p1486, %rs1689, 0;
	and.b16  	%rs7027, %rs1642, 32767;
	setp.eq.s16 	%p1487, %rs7027, 0;
	and.b16  	%rs7028, %rs1642, 1024;
	setp.eq.s16 	%p1488, %rs7028, 0;
	and.b16  	%rs7029, %rs1642, 1792;
	setp.eq.s16 	%p1489, %rs7029, 256;
	setp.eq.s16 	%p1490, %rs7029, 768;
	xor.b16  	%rs7030, %rs1642, %rs1688;
	selp.b16 	%rs7031, 512, 0, %p1490;
	selp.b16 	%rs7032, %rs7031, %rs7027, %p1488;
	and.b16  	%rs7033, %rs7030, -32768;
	add.s16 	%rs7034, %rs7032, %rs1689;
	setp.lt.u16 	%p1491, %rs7034, 970;
	selp.b16 	%rs7036, 31798, 54, %p1489;
	add.s16 	%rs7037, %rs7036, %rs7034;
	and.b16  	%rs7038, %rs7037, 32767;
	selp.b16 	%rs7039, 0, %rs7038, %p1491;
	selp.b16 	%rs7040, %rs7039, %rs7038, %p1489;
	or.b16  	%rs7041, %rs7040, %rs7033;
	selp.b16 	%rs7042, 0, %rs7041, %p1487;
	selp.b16 	%rs12838, 0, %rs7042, %p1486;
$L__BB1_1289:
	// begin inline asm
	{add.f16 %rs12853,%rs12838,%rs12821;
}
	// end inline asm
	setp.eq.s16 	%p1492, %rs6198, 0;
	@%p1492 bra 	$L__BB1_1292;
	setp.ne.s16 	%p1493, %rs6198, 1;
	@%p1493 bra 	$L__BB1_1293;
	setp.eq.s16 	%p1494, %rs1689, 0;
	and.b16  	%rs7047, %rs1648, 32767;
	setp.eq.s16 	%p1495, %rs7047, 0;
	and.b16  	%rs7048, %rs1648, 3072;
	setp.eq.s16 	%p1496, %rs7048, 0;
	xor.b16  	%rs7049, %rs1648, %rs1688;
	and.b16  	%rs7050, %rs7049, -32768;
	selp.b16 	%rs7051, 0, %rs7047, %p1496;
	add.s16 	%rs7052, %rs7051, %rs1689;
	max.u16 	%rs7053, %rs7052, 981;
	add.s16 	%rs7054, %rs7053, -981;
	and.b16  	%rs7055, %rs7054, 32767;
	or.b16  	%rs7056, %rs7055, %rs7050;
	selp.b16 	%rs7057, 0, %rs7056, %p1495;
	selp.b16 	%rs12839, 0, %rs7057, %p1494;
	bra.uni 	$L__BB1_1294;
$L__BB1_1292:
	// begin inline asm
	{mul.f16 %rs12839,%rs1688,%rs1648;
}
	// end inline asm
	bra.uni 	$L__BB1_1294;
$L__BB1_1293:
	setp.eq.s16 	%p1497, %rs1689, 0;
	and.b16  	%rs7061, %rs1648, 32767;
	setp.eq.s16 	%p1498, %rs7061, 0;
	and.b16  	%rs7062, %rs1648, 1024;
	setp.eq.s16 	%p1499, %rs7062, 0;
	and.b16  	%rs7063, %rs1648, 1792;
	setp.eq.s16 	%p1500, %rs7063, 256;
	setp.eq.s16 	%p1501, %rs7063, 768;
	xor.b16  	%rs7064, %rs1648, %rs1688;
	selp.b16 	%rs7065, 512, 0, %p1501;
	selp.b16 	%rs7066, %rs7065, %rs7061, %p1499;
	and.b16  	%rs7067, %rs7064, -32768;
	add.s16 	%rs7068, %rs7066, %rs1689;
	setp.lt.u16 	%p1502, %rs7068, 970;
	selp.b16 	%rs7070, 31798, 54, %p1500;
	add.s16 	%rs7071, %rs7070, %rs7068;
	and.b16  	%rs7072, %rs7071, 32767;
	selp.b16 	%rs7073, 0, %rs7072, %p1502;
	selp.b16 	%rs7074, %rs7073, %rs7072, %p1500;
	or.b16  	%rs7075, %rs7074, %rs7067;
	selp.b16 	%rs7076, 0, %rs7075, %p1498;
	selp.b16 	%rs12839, 0, %rs7076, %p1497;
$L__BB1_1294:
	// begin inline asm
	{add.f16 %rs12852,%rs12839,%rs12820;
}
	// end inline asm
	@%p1459 bra 	$L__BB1_1297;
	setp.ne.s16 	%p1504, %rs6232, 1;
	@%p1504 bra 	$L__BB1_1298;
	setp.eq.s16 	%p1505, %rs1689, 0;
	and.b16  	%rs7081, %rs1654, 32767;
	setp.eq.s16 	%p1506, %rs7081, 0;
	and.b16  	%rs7082, %rs1654, 3072;
	setp.eq.s16 	%p1507, %rs7082, 0;
	xor.b16  	%rs7083, %rs1654, %rs1688;
	and.b16  	%rs7084, %rs7083, -32768;
	selp.b16 	%rs7085, 0, %rs7081, %p1507;
	add.s16 	%rs7086, %rs7085, %rs1689;
	max.u16 	%rs7087, %rs7086, 981;
	add.s16 	%rs7088, %rs7087, -981;
	and.b16  	%rs7089, %rs7088, 32767;
	or.b16  	%rs7090, %rs7089, %rs7084;
	selp.b16 	%rs7091, 0, %rs7090, %p1506;
	selp.b16 	%rs12840, 0, %rs7091, %p1505;
	bra.uni 	$L__BB1_1299;
$L__BB1_1297:
	// begin inline asm
	{mul.f16 %rs12840,%rs1688,%rs1654;
}
	// end inline asm
	bra.uni 	$L__BB1_1299;
$L__BB1_1298:
	setp.eq.s16 	%p1508, %rs1689, 0;
	and.b16  	%rs7095, %rs1654, 32767;
	setp.eq.s16 	%p1509, %rs7095, 0;
	and.b16  	%rs7096, %rs1654, 1024;
	setp.eq.s16 	%p1510, %rs7096, 0;
	and.b16  	%rs7097, %rs1654, 1792;
	setp.eq.s16 	%p1511, %rs7097, 256;
	setp.eq.s16 	%p1512, %rs7097, 768;
	xor.b16  	%rs7098, %rs1654, %rs1688;
	selp.b16 	%rs7099, 512, 0, %p1512;
	selp.b16 	%rs7100, %rs7099, %rs7095, %p1510;
	and.b16  	%rs7101, %rs7098, -32768;
	add.s16 	%rs7102, %rs7100, %rs1689;
	setp.lt.u16 	%p1513, %rs7102, 970;
	selp.b16 	%rs7104, 31798, 54, %p1511;
	add.s16 	%rs7105, %rs7104, %rs7102;
	and.b16  	%rs7106, %rs7105, 32767;
	selp.b16 	%rs7107, 0, %rs7106, %p1513;
	selp.b16 	%rs7108, %rs7107, %rs7106, %p1511;
	or.b16  	%rs7109, %rs7108, %rs7101;
	selp.b16 	%rs7110, 0, %rs7109, %p1509;
	selp.b16 	%rs12840, 0, %rs7110, %p1508;
$L__BB1_1299:
	// begin inline asm
	{add.f16 %rs12851,%rs12840,%rs12819;
}
	// end inline asm
	@%p1470 bra 	$L__BB1_1302;
	setp.ne.s16 	%p1515, %rs6266, 1;
	@%p1515 bra 	$L__BB1_1303;
	setp.eq.s16 	%p1516, %rs1689, 0;
	and.b16  	%rs7115, %rs1660, 32767;
	setp.eq.s16 	%p1517, %rs7115, 0;
	and.b16  	%rs7116, %rs1660, 3072;
	setp.eq.s16 	%p1518, %rs7116, 0;
	xor.b16  	%rs7117, %rs1660, %rs1688;
	and.b16  	%rs7118, %rs7117, -32768;
	selp.b16 	%rs7119, 0, %rs7115, %p1518;
	add.s16 	%rs7120, %rs7119, %rs1689;
	max.u16 	%rs7121, %rs7120, 981;
	add.s16 	%rs7122, %rs7121, -981;
	and.b16  	%rs7123, %rs7122, 32767;
	or.b16  	%rs7124, %rs7123, %rs7118;
	selp.b16 	%rs7125, 0, %rs7124, %p1517;
	selp.b16 	%rs12841, 0, %rs7125, %p1516;
	bra.uni 	$L__BB1_1304;
$L__BB1_1302:
	// begin inline asm
	{mul.f16 %rs12841,%rs1688,%rs1660;
}
	// end inline asm
	bra.uni 	$L__BB1_1304;
$L__BB1_1303:
	setp.eq.s16 	%p1519, %rs1689, 0;
	and.b16  	%rs7129, %rs1660, 32767;
	setp.eq.s16 	%p1520, %rs7129, 0;
	and.b16  	%rs7130, %rs1660, 1024;
	setp.eq.s16 	%p1521, %rs7130, 0;
	and.b16  	%rs7131, %rs1660, 1792;
	setp.eq.s16 	%p1522, %rs7131, 256;
	setp.eq.s16 	%p1523, %rs7131, 768;
	xor.b16  	%rs7132, %rs1660, %rs1688;
	selp.b16 	%rs7133, 512, 0, %p1523;
	selp.b16 	%rs7134, %rs7133, %rs7129, %p1521;
	and.b16  	%rs7135, %rs7132, -32768;
	add.s16 	%rs7136, %rs7134, %rs1689;
	setp.lt.u16 	%p1524, %rs7136, 970;
	selp.b16 	%rs7138, 31798, 54, %p1522;
	add.s16 	%rs7139, %rs7138, %rs7136;
	and.b16  	%rs7140, %rs7139, 32767;
	selp.b16 	%rs7141, 0, %rs7140, %p1524;
	selp.b16 	%rs7142, %rs7141, %rs7140, %p1522;
	or.b16  	%rs7143, %rs7142, %rs7135;
	selp.b16 	%rs7144, 0, %rs7143, %p1520;
	selp.b16 	%rs12841, 0, %rs7144, %p1519;
$L__BB1_1304:
	// begin inline asm
	{add.f16 %rs12850,%rs12841,%rs12818;
}
	// end inline asm
	ld.shared.u16 	%rs1710, [%r14+62];
	and.b16  	%rs1711, %rs1710, 32767;
	setp.eq.s16 	%p1525, %rs6164, 0;
	@%p1525 bra 	$L__BB1_1307;
	setp.ne.s16 	%p1526, %rs6164, 1;
	@%p1526 bra 	$L__BB1_1308;
	setp.eq.s16 	%p1527, %rs1711, 0;
	and.b16  	%rs7149, %rs1642, 32767;
	setp.eq.s16 	%p1528, %rs7149, 0;
	and.b16  	%rs7150, %rs1642, 3072;
	setp.eq.s16 	%p1529, %rs7150, 0;
	xor.b16  	%rs7151, %rs1642, %rs1710;
	and.b16  	%rs7152, %rs7151, -32768;
	selp.b16 	%rs7153, 0, %rs7149, %p1529;
	add.s16 	%rs7154, %rs7153, %rs1711;
	max.u16 	%rs7155, %rs7154, 981;
	add.s16 	%rs7156, %rs7155, -981;
	and.b16  	%rs7157, %rs7156, 32767;
	or.b16  	%rs7158, %rs7157, %rs7152;
	selp.b16 	%rs7159, 0, %rs7158, %p1528;
	selp.b16 	%rs12842, 0, %rs7159, %p1527;
	bra.uni 	$L__BB1_1309;
$L__BB1_1307:
	// begin inline asm
	{mul.f16 %rs12842,%rs1710,%rs1642;
}
	// end inline asm
	bra.uni 	$L__BB1_1309;
$L__BB1_1308:
	setp.eq.s16 	%p1530, %rs1711, 0;
	and.b16  	%rs7163, %rs1642, 32767;
	setp.eq.s16 	%p1531, %rs7163, 0;
	and.b16  	%rs7164, %rs1642, 1024;
	setp.eq.s16 	%p1532, %rs7164, 0;
	and.b16  	%rs7165, %rs1642, 1792;
	setp.eq.s16 	%p1533, %rs7165, 256;
	setp.eq.s16 	%p1534, %rs7165, 768;
	xor.b16  	%rs7166, %rs1642, %rs1710;
	selp.b16 	%rs7167, 512, 0, %p1534;
	selp.b16 	%rs7168, %rs7167, %rs7163, %p1532;
	and.b16  	%rs7169, %rs7166, -32768;
	add.s16 	%rs7170, %rs7168, %rs1711;
	setp.lt.u16 	%p1535, %rs7170, 970;
	selp.b16 	%rs7172, 31798, 54, %p1533;
	add.s16 	%rs7173, %rs7172, %rs7170;
	and.b16  	%rs7174, %rs7173, 32767;
	selp.b16 	%rs7175, 0, %rs7174, %p1535;
	selp.b16 	%rs7176, %rs7175, %rs7174, %p1533;
	or.b16  	%rs7177, %rs7176, %rs7169;
	selp.b16 	%rs7178, 0, %rs7177, %p1531;
	selp.b16 	%rs12842, 0, %rs7178, %p1530;
$L__BB1_1309:
	// begin inline asm
	{add.f16 %rs12849,%rs12842,%rs12817;
}
	// end inline asm
	setp.eq.s16 	%p1536, %rs6198, 0;
	@%p1536 bra 	$L__BB1_1312;
	setp.ne.s16 	%p1537, %rs6198, 1;
	@%p1537 bra 	$L__BB1_1313;
	setp.eq.s16 	%p1538, %rs1711, 0;
	and.b16  	%rs7183, %rs1648, 32767;
	setp.eq.s16 	%p1539, %rs7183, 0;
	and.b16  	%rs7184, %rs1648, 3072;
	setp.eq.s16 	%p1540, %rs7184, 0;
	xor.b16  	%rs7185, %rs1648, %rs1710;
	and.b16  	%rs7186, %rs7185, -32768;
	selp.b16 	%rs7187, 0, %rs7183, %p1540;
	add.s16 	%rs7188, %rs7187, %rs1711;
	max.u16 	%rs7189, %rs7188, 981;
	add.s16 	%rs7190, %rs7189, -981;
	and.b16  	%rs7191, %rs7190, 32767;
	or.b16  	%rs7192, %rs7191, %rs7186;
	selp.b16 	%rs7193, 0, %rs7192, %p1539;
	selp.b16 	%rs12843, 0, %rs7193, %p1538;
	bra.uni 	$L__BB1_1314;
$L__BB1_1312:
	// begin inline asm
	{mul.f16 %rs12843,%rs1710,%rs1648;
}
	// end inline asm
	bra.uni 	$L__BB1_1314;
$L__BB1_1313:
	setp.eq.s16 	%p1541, %rs1711, 0;
	and.b16  	%rs7197, %rs1648, 32767;
	setp.eq.s16 	%p1542, %rs7197, 0;
	and.b16  	%rs7198, %rs1648, 1024;
	setp.eq.s16 	%p1543, %rs7198, 0;
	and.b16  	%rs7199, %rs1648, 1792;
	setp.eq.s16 	%p1544, %rs7199, 256;
	setp.eq.s16 	%p1545, %rs7199, 768;
	xor.b16  	%rs7200, %rs1648, %rs1710;
	selp.b16 	%rs7201, 512, 0, %p1545;
	selp.b16 	%rs7202, %rs7201, %rs7197, %p1543;
	and.b16  	%rs7203, %rs7200, -32768;
	add.s16 	%rs7204, %rs7202, %rs1711;
	setp.lt.u16 	%p1546, %rs7204, 970;
	selp.b16 	%rs7206, 31798, 54, %p1544;
	add.s16 	%rs7207, %rs7206, %rs7204;
	and.b16  	%rs7208, %rs7207, 32767;
	selp.b16 	%rs7209, 0, %rs7208, %p1546;
	selp.b16 	%rs7210, %rs7209, %rs7208, %p1544;
	or.b16  	%rs7211, %rs7210, %rs7203;
	selp.b16 	%rs7212, 0, %rs7211, %p1542;
	selp.b16 	%rs12843, 0, %rs7212, %p1541;
$L__BB1_1314:
	// begin inline asm
	{add.f16 %rs12848,%rs12843,%rs12816;
}
	// end inline asm
	setp.eq.s16 	%p1547, %rs6232, 0;
	@%p1547 bra 	$L__BB1_1317;
	setp.ne.s16 	%p1548, %rs6232, 1;
	@%p1548 bra 	$L__BB1_1318;
	setp.eq.s16 	%p1549, %rs1711, 0;
	and.b16  	%rs7217, %rs1654, 32767;
	setp.eq.s16 	%p1550, %rs7217, 0;
	and.b16  	%rs7218, %rs1654, 3072;
	setp.eq.s16 	%p1551, %rs7218, 0;
	xor.b16  	%rs7219, %rs1654, %rs1710;
	and.b16  	%rs7220, %rs7219, -32768;
	selp.b16 	%rs7221, 0, %rs7217, %p1551;
	add.s16 	%rs7222, %rs7221, %rs1711;
	max.u16 	%rs7223, %rs7222, 981;
	add.s16 	%rs7224, %rs7223, -981;
	and.b16  	%rs7225, %rs7224, 32767;
	or.b16  	%rs7226, %rs7225, %rs7220;
	selp.b16 	%rs7227, 0, %rs7226, %p1550;
	selp.b16 	%rs12844, 0, %rs7227, %p1549;
	bra.uni 	$L__BB1_1319;
$L__BB1_1317:
	// begin inline asm
	{mul.f16 %rs12844,%rs1710,%rs1654;
}
	// end inline asm
	bra.uni 	$L__BB1_1319;
$L__BB1_1318:
	setp.eq.s16 	%p1552, %rs1711, 0;
	and.b16  	%rs7231, %rs1654, 32767;
	setp.eq.s16 	%p1553, %rs7231, 0;
	and.b16  	%rs7232, %rs1654, 1024;
	setp.eq.s16 	%p1554, %rs7232, 0;
	and.b16  	%rs7233, %rs1654, 1792;
	setp.eq.s16 	%p1555, %rs7233, 256;
	setp.eq.s16 	%p1556, %rs7233, 768;
	xor.b16  	%rs7234, %rs1654, %rs1710;
	selp.b16 	%rs7235, 512, 0, %p1556;
	selp.b16 	%rs7236, %rs7235, %rs7231, %p1554;
	and.b16  	%rs7237, %rs7234, -32768;
	add.s16 	%rs7238, %rs7236, %rs1711;
	setp.lt.u16 	%p1557, %rs7238, 970;
	selp.b16 	%rs7240, 31798, 54, %p1555;
	add.s16 	%rs7241, %rs7240, %rs7238;
	and.b16  	%rs7242, %rs7241, 32767;
	selp.b16 	%rs7243, 0, %rs7242, %p1557;
	selp.b16 	%rs7244, %rs7243, %rs7242, %p1555;
	or.b16  	%rs7245, %rs7244, %rs7237;
	selp.b16 	%rs7246, 0, %rs7245, %p1553;
	selp.b16 	%rs12844, 0, %rs7246, %p1552;
$L__BB1_1319:
	// begin inline asm
	{add.f16 %rs12847,%rs12844,%rs12815;
}
	// end inline asm
	setp.eq.s16 	%p1558, %rs6266, 0;
	@%p1558 bra 	$L__BB1_1322;
	setp.ne.s16 	%p1559, %rs6266, 1;
	@%p1559 bra 	$L__BB1_1323;
	setp.eq.s16 	%p1560, %rs1711, 0;
	and.b16  	%rs7251, %rs1660, 32767;
	setp.eq.s16 	%p1561, %rs7251, 0;
	and.b16  	%rs7252, %rs1660, 3072;
	setp.eq.s16 	%p1562, %rs7252, 0;
	xor.b16  	%rs7253, %rs1660, %rs1710;
	and.b16  	%rs7254, %rs7253, -32768;
	selp.b16 	%rs7255, 0, %rs7251, %p1562;
	add.s16 	%rs7256, %rs7255, %rs1711;
	max.u16 	%rs7257, %rs7256, 981;
	add.s16 	%rs7258, %rs7257, -981;
	and.b16  	%rs7259, %rs7258, 32767;
	or.b16  	%rs7260, %rs7259, %rs7254;
	selp.b16 	%rs7261, 0, %rs7260, %p1561;
	selp.b16 	%rs12845, 0, %rs7261, %p1560;
	bra.uni 	$L__BB1_1324;
$L__BB1_1322:
	// begin inline asm
	{mul.f16 %rs12845,%rs1710,%rs1660;
}
	// end inline asm
	bra.uni 	$L__BB1_1324;
$L__BB1_1323:
	setp.eq.s16 	%p1563, %rs1711, 0;
	and.b16  	%rs7265, %rs1660, 32767;
	setp.eq.s16 	%p1564, %rs7265, 0;
	and.b16  	%rs7266, %rs1660, 1024;
	setp.eq.s16 	%p1565, %rs7266, 0;
	and.b16  	%rs7267, %rs1660, 1792;
	setp.eq.s16 	%p1566, %rs7267, 256;
	setp.eq.s16 	%p1567, %rs7267, 768;
	xor.b16  	%rs7268, %rs1660, %rs1710;
	selp.b16 	%rs7269, 512, 0, %p1567;
	selp.b16 	%rs7270, %rs7269, %rs7265, %p1565;
	and.b16  	%rs7271, %rs7268, -32768;
	add.s16 	%rs7272, %rs7270, %rs1711;
	setp.lt.u16 	%p1568, %rs7272, 970;
	selp.b16 	%rs7274, 31798, 54, %p1566;
	add.s16 	%rs7275, %rs7274, %rs7272;
	and.b16  	%rs7276, %rs7275, 32767;
	selp.b16 	%rs7277, 0, %rs7276, %p1568;
	selp.b16 	%rs7278, %rs7277, %rs7276, %p1566;
	or.b16  	%rs7279, %rs7278, %rs7271;
	selp.b16 	%rs7280, 0, %rs7279, %p1564;
	selp.b16 	%rs12845, 0, %rs7280, %p1563;
$L__BB1_1324:
	// begin inline asm
	{add.f16 %rs12846,%rs12845,%rs12814;
}
	// end inline asm
	add.s32 	%r160, %r159, 1;
	setp.ne.s32 	%p1569, %r160, 64;
	@%p1569 bra 	$L__BB1_1326;
	ld.shared.u16 	%rs7300, [%r17];
	and.b16  	%rs7301, %rs12861, 32767;
	setp.eq.s16 	%p1570, %rs7301, 0;
	and.b16  	%rs7302, %rs7300, 32767;
	setp.eq.s16 	%p1571, %rs7302, 0;
	xor.b16  	%rs7303, %rs7300, %rs12861;
	and.b16  	%rs7304, %rs7303, -32768;
	add.s16 	%rs7305, %rs7302, %rs7301;
	max.u16 	%rs7306, %rs7305, 15360;
	add.s16 	%rs7307, %rs7306, -15360;
	and.b16  	%rs7308, %rs7307, 32767;
	or.b16  	%rs7309, %rs7308, %rs7304;
	selp.b16 	%rs7310, 0, %rs7309, %p1571;
	selp.b16 	%rs7284, 0, %rs7310, %p1570;
	// begin inline asm
	{  cvt.f32.f16 %f660, %rs7284;}

	// end inline asm
	add.f32 	%f867, %f660, %f867;
	ld.shared.u16 	%rs7311, [%r17+2];
	and.b16  	%rs7312, %rs12860, 32767;
	setp.eq.s16 	%p1572, %rs7312, 0;
	and.b16  	%rs7313, %rs7311, 32767;
	setp.eq.s16 	%p1573, %rs7313, 0;
	xor.b16  	%rs7314, %rs7311, %rs12860;
	and.b16  	%rs7315, %rs7314, -32768;
	add.s16 	%rs7316, %rs7313, %rs7312;
	max.u16 	%rs7317, %rs7316, 15360;
	add.s16 	%rs7318, %rs7317, -15360;
	and.b16  	%rs7319, %rs7318, 32767;
	or.b16  	%rs7320, %rs7319, %rs7315;
	selp.b16 	%rs7321, 0, %rs7320, %p1573;
	selp.b16 	%rs7285, 0, %rs7321, %p1572;
	// begin inline asm
	{  cvt.f32.f16 %f661, %rs7285;}

	// end inline asm
	add.f32 	%f866, %f661, %f866;
	ld.shared.u16 	%rs7322, [%r17+4];
	and.b16  	%rs7323, %rs12859, 32767;
	setp.eq.s16 	%p1574, %rs7323, 0;
	and.b16  	%rs7324, %rs7322, 32767;
	setp.eq.s16 	%p1575, %rs7324, 0;
	xor.b16  	%rs7325, %rs7322, %rs12859;
	and.b16  	%rs7326, %rs7325, -32768;
	add.s16 	%rs7327, %rs7324, %rs7323;
	max.u16 	%rs7328, %rs7327, 15360;
	add.s16 	%rs7329, %rs7328, -15360;
	and.b16  	%rs7330, %rs7329, 32767;
	or.b16  	%rs7331, %rs7330, %rs7326;
	selp.b16 	%rs7332, 0, %rs7331, %p1575;
	selp.b16 	%rs7286, 0, %rs7332, %p1574;
	// begin inline asm
	{  cvt.f32.f16 %f662, %rs7286;}

	// end inline asm
	add.f32 	%f865, %f662, %f865;
	ld.shared.u16 	%rs7333, [%r17+6];
	and.b16  	%rs7334, %rs12858, 32767;
	setp.eq.s16 	%p1576, %rs7334, 0;
	and.b16  	%rs7335, %rs7333, 32767;
	setp.eq.s16 	%p1577, %rs7335, 0;
	xor.b16  	%rs7336, %rs7333, %rs12858;
	and.b16  	%rs7337, %rs7336, -32768;
	add.s16 	%rs7338, %rs7335, %rs7334;
	max.u16 	%rs7339, %rs7338, 15360;
	add.s16 	%rs7340, %rs7339, -15360;
	and.b16  	%rs7341, %rs7340, 32767;
	or.b16  	%rs7342, %rs7341, %rs7337;
	selp.b16 	%rs7343, 0, %rs7342, %p1577;
	selp.b16 	%rs7287, 0, %rs7343, %p1576;
	// begin inline asm
	{  cvt.f32.f16 %f663, %rs7287;}

	// end inline asm
	add.f32 	%f864, %f663, %f864;
	and.b16  	%rs7344, %rs12857, 32767;
	setp.eq.s16 	%p1578, %rs7344, 0;
	xor.b16  	%rs7345, %rs7300, %rs12857;
	and.b16  	%rs7346, %rs7345, -32768;
	add.s16 	%rs7347, %rs7302, %rs7344;
	max.u16 	%rs7348, %rs7347, 15360;
	add.s16 	%rs7349, %rs7348, -15360;
	and.b16  	%rs7350, %rs7349, 32767;
	or.b16  	%rs7351, %rs7350, %rs7346;
	selp.b16 	%rs7352, 0, %rs7351, %p1571;
	selp.b16 	%rs7288, 0, %rs7352, %p1578;
	// begin inline asm
	{  cvt.f32.f16 %f664, %rs7288;}

	// end inline asm
	add.f32 	%f863, %f664, %f863;
	and.b16  	%rs7353, %rs12856, 32767;
	setp.eq.s16 	%p1579, %rs7353, 0;
	xor.b16  	%rs7354, %rs7311, %rs12856;
	and.b16  	%rs7355, %rs7354, -32768;
	add.s16 	%rs7356, %rs7313, %rs7353;
	max.u16 	%rs7357, %rs7356, 15360;
	add.s16 	%rs7358, %rs7357, -15360;
	and.b16  	%rs7359, %rs7358, 32767;
	or.b16  	%rs7360, %rs7359, %rs7355;
	selp.b16 	%rs7361, 0, %rs7360, %p1573;
	selp.b16 	%rs7289, 0, %rs7361, %p1579;
	// begin inline asm
	{  cvt.f32.f16 %f665, %rs7289;}

	// end inline asm
	add.f32 	%f862, %f665, %f862;
	and.b16  	%rs7362, %rs12855, 32767;
	setp.eq.s16 	%p1580, %rs7362, 0;
	xor.b16  	%rs7363, %rs7322, %rs12855;
	and.b16  	%rs7364, %rs7363, -32768;
	add.s16 	%rs7365, %rs7324, %rs7362;
	max.u16 	%rs7366, %rs7365, 15360;
	add.s16 	%rs7367, %rs7366, -15360;
	and.b16  	%rs7368, %rs7367, 32767;
	or.b16  	%rs7369, %rs7368, %rs7364;
	selp.b16 	%rs7370, 0, %rs7369, %p1575;
	selp.b16 	%rs7290, 0, %rs7370, %p1580;
	// begin inline asm
	{  cvt.f32.f16 %f666, %rs7290;}

	// end inline asm
	add.f32 	%f861, %f666, %f861;
	and.b16  	%rs7371, %rs12854, 32767;
	setp.eq.s16 	%p1581, %rs7371, 0;
	xor.b16  	%rs7372, %rs7333, %rs12854;
	and.b16  	%rs7373, %rs7372, -32768;
	add.s16 	%rs7374, %rs7335, %rs7371;
	max.u16 	%rs7375, %rs7374, 15360;
	add.s16 	%rs7376, %rs7375, -15360;
	and.b16  	%rs7377, %rs7376, 32767;
	or.b16  	%rs7378, %rs7377, %rs7373;
	selp.b16 	%rs7379, 0, %rs7378, %p1577;
	selp.b16 	%rs7291, 0, %rs7379, %p1581;
	// begin inline asm
	{  cvt.f32.f16 %f667, %rs7291;}

	// end inline asm
	add.f32 	%f860, %f667, %f860;
	and.b16  	%rs7380, %rs12853, 32767;
	setp.eq.s16 	%p1582, %rs7380, 0;
	xor.b16  	%rs7381, %rs7300, %rs12853;
	and.b16  	%rs7382, %rs7381, -32768;
	add.s16 	%rs7383, %rs7302, %rs7380;
	max.u16 	%rs7384, %rs7383, 15360;
	add.s16 	%rs7385, %rs7384, -15360;
	and.b16  	%rs7386, %rs7385, 32767;
	or.b16  	%rs7387, %rs7386, %rs7382;
	selp.b16 	%rs7388, 0, %rs7387, %p1571;
	selp.b16 	%rs7292, 0, %rs7388, %p1582;
	// begin inline asm
	{  cvt.f32.f16 %f668, %rs7292;}

	// end inline asm
	add.f32 	%f859, %f668, %f859;
	and.b16  	%rs7389, %rs12852, 32767;
	setp.eq.s16 	%p1583, %rs7389, 0;
	xor.b16  	%rs7390, %rs7311, %rs12852;
	and.b16  	%rs7391, %rs7390, -32768;
	add.s16 	%rs7392, %rs7313, %rs7389;
	max.u16 	%rs7393, %rs7392, 15360;
	add.s16 	%rs7394, %rs7393, -15360;
	and.b16  	%rs7395, %rs7394, 32767;
	or.b16  	%rs7396, %rs7395, %rs7391;
	selp.b16 	%rs7397, 0, %rs7396, %p1573;
	selp.b16 	%rs7293, 0, %rs7397, %p1583;
	// begin inline asm
	{  cvt.f32.f16 %f669, %rs7293;}

	// end inline asm
	add.f32 	%f858, %f669, %f858;
	and.b16  	%rs7398, %rs12851, 32767;
	setp.eq.s16 	%p1584, %rs7398, 0;
	xor.b16  	%rs7399, %rs7322, %rs12851;
	and.b16  	%rs7400, %rs7399, -32768;
	add.s16 	%rs7401, %rs7324, %rs7398;
	max.u16 	%rs7402, %rs7401, 15360;
	add.s16 	%rs7403, %rs7402, -15360;
	and.b16  	%rs7404, %rs7403, 32767;
	or.b16  	%rs7405, %rs7404, %rs7400;
	selp.b16 	%rs7406, 0, %rs7405, %p1575;
	selp.b16 	%rs7294, 0, %rs7406, %p1584;
	// begin inline asm
	{  cvt.f32.f16 %f670, %rs7294;}

	// end inline asm
	add.f32 	%f857, %f670, %f857;
	and.b16  	%rs7407, %rs12850, 32767;
	setp.eq.s16 	%p1585, %rs7407, 0;
	xor.b16  	%rs7408, %rs7333, %rs12850;
	and.b16  	%rs7409, %rs7408, -32768;
	add.s16 	%rs7410, %rs7335, %rs7407;
	max.u16 	%rs7411, %rs7410, 15360;
	add.s16 	%rs7412, %rs7411, -15360;
	and.b16  	%rs7413, %rs7412, 32767;
	or.b16  	%rs7414, %rs7413, %rs7409;
	selp.b16 	%rs7415, 0, %rs7414, %p1577;
	selp.b16 	%rs7295, 0, %rs7415, %p1585;
	// begin inline asm
	{  cvt.f32.f16 %f671, %rs7295;}

	// end inline asm
	add.f32 	%f856, %f671, %f856;
	and.b16  	%rs7416, %rs12849, 32767;
	setp.eq.s16 	%p1586, %rs7416, 0;
	xor.b16  	%rs7417, %rs7300, %rs12849;
	and.b16  	%rs7418, %rs7417, -32768;
	add.s16 	%rs7419, %rs7302, %rs7416;
	max.u16 	%rs7420, %rs7419, 15360;
	add.s16 	%rs7421, %rs7420, -15360;
	and.b16  	%rs7422, %rs7421, 32767;
	or.b16  	%rs7423, %rs7422, %rs7418;
	selp.b16 	%rs7424, 0, %rs7423, %p1571;
	selp.b16 	%rs7296, 0, %rs7424, %p1586;
	// begin inline asm
	{  cvt.f32.f16 %f672, %rs7296;}

	// end inline asm
	add.f32 	%f855, %f672, %f855;
	and.b16  	%rs7425, %rs12848, 32767;
	setp.eq.s16 	%p1587, %rs7425, 0;
	xor.b16  	%rs7426, %rs7311, %rs12848;
	and.b16  	%rs7427, %rs7426, -32768;
	add.s16 	%rs7428, %rs7313, %rs7425;
	max.u16 	%rs7429, %rs7428, 15360;
	add.s16 	%rs7430, %rs7429, -15360;
	and.b16  	%rs7431, %rs7430, 32767;
	or.b16  	%rs7432, %rs7431, %rs7427;
	selp.b16 	%rs7433, 0, %rs7432, %p1573;
	selp.b16 	%rs7297, 0, %rs7433, %p1587;
	// begin inline asm
	{  cvt.f32.f16 %f673, %rs7297;}

	// end inline asm
	add.f32 	%f854, %f673, %f854;
	and.b16  	%rs7434, %rs12847, 32767;
	setp.eq.s16 	%p1588, %rs7434, 0;
	xor.b16  	%rs7435, %rs7322, %rs12847;
	and.b16  	%rs7436, %rs7435, -32768;
	add.s16 	%rs7437, %rs7324, %rs7434;
	max.u16 	%rs7438, %rs7437, 15360;
	add.s16 	%rs7439, %rs7438, -15360;
	and.b16  	%rs7440, %rs7439, 32767;
	or.b16  	%rs7441, %rs7440, %rs7436;
	selp.b16 	%rs7442, 0, %rs7441, %p1575;
	selp.b16 	%rs7298, 0, %rs7442, %p1588;
	// begin inline asm
	{  cvt.f32.f16 %f674, %rs7298;}

	// end inline asm
	add.f32 	%f853, %f674, %f853;
	and.b16  	%rs7443, %rs12846, 32767;
	setp.eq.s16 	%p1589, %rs7443, 0;
	xor.b16  	%rs7444, %rs7333, %rs12846;
	and.b16  	%rs7445, %rs7444, -32768;
	add.s16 	%rs7446, %rs7335, %rs7443;
	max.u16 	%rs7447, %rs7446, 15360;
	add.s16 	%rs7448, %rs7447, -15360;
	and.b16  	%rs7449, %rs7448, 32767;
	or.b16  	%rs7450, %rs7449, %rs7445;
	selp.b16 	%rs7451, 0, %rs7450, %p1577;
	selp.b16 	%rs7299, 0, %rs7451, %p1589;
	// begin inline asm
	{  cvt.f32.f16 %f675, %rs7299;}

	// end inline asm
	add.f32 	%f852, %f675, %f852;
	mov.b32 	%r160, 0;
	mov.u16 	%rs12846, %rs1749;
	mov.u16 	%rs12847, %rs1749;
	mov.u16 	%rs12848, %rs1749;
	mov.u16 	%rs12849, %rs1749;
	mov.u16 	%rs12850, %rs1749;
	mov.u16 	%rs12851, %rs1749;
	mov.u16 	%rs12852, %rs1749;
	mov.u16 	%rs12853, %rs1749;
	mov.u16 	%rs12854, %rs1749;
	mov.u16 	%rs12855, %rs1749;
	mov.u16 	%rs12856, %rs1749;
	mov.u16 	%rs12857, %rs1749;
	mov.u16 	%rs12858, %rs1749;
	mov.u16 	%rs12859, %rs1749;
	mov.u16 	%rs12860, %rs1749;
	mov.u16 	%rs12861, %rs1749;
$L__BB1_1326:
	bar.sync 	0;
	add.s32 	%r144, %r144, 1;
	setp.ne.s32 	%p3006, %r144, 0;
	add.s32 	%r143, %r143, 8;
	add.s32 	%r142, %r142, %r20;
	add.s32 	%r141, %r141, 8;
	add.s32 	%r140, %r140, 8;
	add.s32 	%r139, %r139, 8;
	@%p3006 bra 	$L__BB1_2;
	setp.lt.s32 	%p3007, %r160, 1;
	@%p3007 bra 	$L__BB1_1329;
	// begin inline asm
	{  cvt.f32.f16 %f804, %rs12861;}

	// end inline asm
	add.f32 	%f867, %f804, %f867;
	// begin inline asm
	{  cvt.f32.f16 %f805, %rs12860;}

	// end inline asm
	add.f32 	%f866, %f805, %f866;
	// begin inline asm
	{  cvt.f32.f16 %f806, %rs12859;}

	// end inline asm
	add.f32 	%f865, %f806, %f865;
	// begin inline asm
	{  cvt.f32.f16 %f807, %rs12858;}

	// end inline asm
	add.f32 	%f864, %f807, %f864;
	// begin inline asm
	{  cvt.f32.f16 %f808, %rs12857;}

	// end inline asm
	add.f32 	%f863, %f808, %f863;
	// begin inline asm
	{  cvt.f32.f16 %f809, %rs12856;}

	// end inline asm
	add.f32 	%f862, %f809, %f862;
	// begin inline asm
	{  cvt.f32.f16 %f810, %rs12855;}

	// end inline asm
	add.f32 	%f861, %f810, %f861;
	// begin inline asm
	{  cvt.f32.f16 %f811, %rs12854;}

	// end inline asm
	add.f32 	%f860, %f811, %f860;
	// begin inline asm
	{  cvt.f32.f16 %f812, %rs12853;}

	// end inline asm
	add.f32 	%f859, %f812, %f859;
	// begin inline asm
	{  cvt.f32.f16 %f813, %rs12852;}

	// end inline asm
	add.f32 	%f858, %f813, %f858;
	// begin inline asm
	{  cvt.f32.f16 %f814, %rs12851;}

	// end inline asm
	add.f32 	%f857, %f814, %f857;
	// begin inline asm
	{  cvt.f32.f16 %f815, %rs12850;}

	// end inline asm
	add.f32 	%f856, %f815, %f856;
	// begin inline asm
	{  cvt.f32.f16 %f816, %rs12849;}

	// end inline asm
	add.f32 	%f855, %f816, %f855;
	// begin inline asm
	{  cvt.f32.f16 %f817, %rs12848;}

	// end inline asm
	add.f32 	%f854, %f817, %f854;
	// begin inline asm
	{  cvt.f32.f16 %f818, %rs12847;}

	// end inline asm
	add.f32 	%f853, %f818, %f853;
	// begin inline asm
	{  cvt.f32.f16 %f819, %rs12846;}

	// end inline asm
	add.f32 	%f852, %f819, %f852;
$L__BB1_1329:
	shl.b32 	%r132, %r3, 2;
	shl.b32 	%r134, %r4, 2;
	add.s32 	%r67, %r1, %r132;
	add.s32 	%r68, %r2, %r134;
	setp.ge.s32 	%p3008, %r67, %r79;
	mul.lo.s32 	%r69, %r67, %r80;
	setp.ge.s32 	%p3009, %r68, %r80;
	or.pred  	%p3010, %p3008, %p3009;
	@%p3010 bra 	$L__BB1_1331;
	// begin inline asm
	{  cvt.rn.f16.f32 %rs12332, %f867;}

	// end inline asm
	add.s32 	%r135, %r68, %r69;
	mul.wide.s32 	%rd26, %r135, 2;
	add.s64 	%rd27, %rd1, %rd26;
	st.global.u16 	[%rd27], %rs12332;
$L__BB1_1331:
	setp.ge.s32 	%p3011, %r67, %r79;
	add.s32 	%r70, %r68, 1;
	setp.ge.s32 	%p3012, %r70, %r80;
	cvt.s64.s32 	%rd28, %r69;
	cvt.u64.u32 	%rd5, %r68;
	add.s64 	%rd29, %rd5, %rd28;
	shl.b64 	%rd30, %rd29, 1;
	add.s64 	%rd6, %rd1, %rd30;
	or.pred  	%p3013, %p3011, %p3012;
	@%p3013 bra 	$L__BB1_1333;
	// begin inline asm
	{  cvt.rn.f16.f32 %rs12333, %f866;}

	// end inline asm
	st.global.u16 	[%rd6+2], %rs12333;
$L__BB1_1333:
	setp.ge.s32 	%p3014, %r67, %r79;
	add.s32 	%r71, %r68, 2;
	setp.ge.s32 	%p3015, %r71, %r80;
	or.pred  	%p3016, %p3014, %p3015;
	@%p3016 bra 	$L__BB1_1335;
	// begin inline asm
	{  cvt.rn.f16.f32 %rs12334, %f865;}

	// end inline asm
	st.global.u16 	[%rd6+4], %rs12334;
$L__BB1_1335:
	setp.ge.s32 	%p3017, %r67, %r79;
	add.s32 	%r72, %r68, 3;
	setp.ge.s32 	%p3018, %r72, %r80;
	or.pred  	%p3019, %p3017, %p3018;
	@%p3019 bra 	$L__BB1_1337;
	// begin inline asm
	{  cvt.rn.f16.f32 %rs12335, %f864;}

	// end inline asm
	st.global.u16 	[%rd6+6], %rs12335;
$L__BB1_1337:
	setp.ge.s32 	%p3020, %r68, %r80;
	add.s32 	%r73, %r67, 1;
	setp.ge.s32 	%p3021, %r73, %r79;
	add.s32 	%r74, %r69, %r80;
	or.pred  	%p3022, %p3021, %p3020;
	@%p3022 bra 	$L__BB1_1339;
	// begin inline asm
	{  cvt.rn.f16.f32 %rs12336, %f863;}

	// end inline asm
	add.s32 	%r136, %r68, %r74;
	mul.wide.s32 	%rd31, %r136, 2;
	add.s64 	%rd32, %rd1, %rd31;
	st.global.u16 	[%rd32], %rs12336;
$L__BB1_1339:
	setp.ge.s32 	%p3023, %r73, %r79;
	setp.ge.s32 	%p3024, %r70, %r80;
	cvt.s64.s32 	%rd33, %r74;
	add.s64 	%rd34, %rd5, %rd33;
	shl.b64 	%rd35, %rd34, 1;
	add.s64 	%rd7, %rd1, %rd35;
	or.pred  	%p3025, %p3023, %p3024;
	@%p3025 bra 	$L__BB1_1341;
	// begin inline asm
	{  cvt.rn.f16.f32 %rs12337, %f862;}

	// end inline asm
	st.global.u16 	[%rd7+2], %rs12337;
$L__BB1_1341:
	setp.ge.s32 	%p3026, %r73, %r79;
	setp.ge.s32 	%p3027, %r71, %r80;
	or.pred  	%p3028, %p3026, %p3027;
	@%p3028 bra 	$L__BB1_1343;
	// begin inline asm
	{  cvt.rn.f16.f32 %rs12338, %f861;}

	// end inline asm
	st.global.u16 	[%rd7+4], %rs12338;
$L__BB1_1343:
	setp.ge.s32 	%p3029, %r73, %r79;
	setp.ge.s32 	%p3030, %r72, %r80;
	or.pred  	%p3031, %p3029, %p3030;
	@%p3031 bra 	$L__BB1_1345;
	// begin inline asm
	{  cvt.rn.f16.f32 %rs12339, %f860;}

	// end inline asm
	st.global.u16 	[%rd7+6], %rs12339;
$L__BB1_1345:
	setp.ge.s32 	%p3032, %r68, %r80;
	add.s32 	%r75, %r67, 2;
	setp.ge.s32 	%p3033, %r75, %r79;
	add.s32 	%r76, %r74, %r80;
	or.pred  	%p3034, %p3033, %p3032;
	@%p3034 bra 	$L__BB1_1347;
	// begin inline asm
	{  cvt.rn.f16.f32 %rs12340, %f859;}

	// end inline asm
	add.s32 	%r137, %r68, %r76;
	mul.wide.s32 	%rd36, %r137, 2;
	add.s64 	%rd37, %rd1, %rd36;
	st.global.u16 	[%rd37], %rs12340;
$L__BB1_1347:
	setp.ge.s32 	%p3035, %r75, %r79;
	setp.ge.s32 	%p3036, %r70, %r80;
	cvt.s64.s32 	%rd38, %r76;
	add.s64 	%rd39, %rd5, %rd38;
	shl.b64 	%rd40, %rd39, 1;
	add.s64 	%rd8, %rd1, %rd40;
	or.pred  	%p3037, %p3035, %p3036;
	@%p3037 bra 	$L__BB1_1349;
	// begin inline asm
	{  cvt.rn.f16.f32 %rs12341, %f858;}

	// end inline asm
	st.global.u16 	[%rd8+2], %rs12341;
$L__BB1_1349:
	setp.ge.s32 	%p3038, %r75, %r79;
	setp.ge.s32 	%p3039, %r71, %r80;
	or.pred  	%p3040, %p3038, %p3039;
	@%p3040 bra 	$L__BB1_1351;
	// begin inline asm
	{  cvt.rn.f16.f32 %rs12342, %f857;}

	// end inline asm
	st.global.u16 	[%rd8+4], %rs12342;
$L__BB1_1351:
	setp.ge.s32 	%p3041, %r75, %r79;
	setp.ge.s32 	%p3042, %r72, %r80;
	or.pred  	%p3043, %p3041, %p3042;
	@%p3043 bra 	$L__BB1_1353;
	// begin inline asm
	{  cvt.rn.f16.f32 %rs12343, %f856;}

	// end inline asm
	st.global.u16 	[%rd8+6], %rs12343;
$L__BB1_1353:
	setp.ge.s32 	%p3044, %r68, %r80;
	add.s32 	%r77, %r67, 3;
	setp.ge.s32 	%p3045, %r77, %r79;
	add.s32 	%r78, %r76, %r80;
	or.pred  	%p3046, %p3045, %p3044;
	@%p3046 bra 	$L__BB1_1355;
	// begin inline asm
	{  cvt.rn.f16.f32 %rs12344, %f855;}

	// end inline asm
	add.s32 	%r138, %r68, %r78;
	mul.wide.s32 	%rd41, %r138, 2;
	add.s64 	%rd42, %rd1, %rd41;
	st.global.u16 	[%rd42], %rs12344;
$L__BB1_1355:
	setp.ge.s32 	%p3047, %r77, %r79;
	setp.ge.s32 	%p3048, %r70, %r80;
	cvt.s64.s32 	%rd43, %r78;
	add.s64 	%rd44, %rd5, %rd43;
	shl.b64 	%rd45, %rd44, 1;
	add.s64 	%rd9, %rd1, %rd45;
	or.pred  	%p3049, %p3047, %p3048;
	@%p3049 bra 	$L__BB1_1357;
	// begin inline asm
	{  cvt.rn.f16.f32 %rs12345, %f854;}

	// end inline asm
	st.global.u16 	[%rd9+2], %rs12345;
$L__BB1_1357:
	setp.ge.s32 	%p3050, %r77, %r79;
	setp.ge.s32 	%p3051, %r71, %r80;
	or.pred  	%p3052, %p3050, %p3051;
	@%p3052 bra 	$L__BB1_1359;
	// begin inline asm
	{  cvt.rn.f16.f32 %rs12346, %f853;}

	// end inline asm
	st.global.u16 	[%rd9+4], %rs12346;
$L__BB1_1359:
	setp.ge.s32 	%p3053, %r77, %r79;
	setp.ge.s32 	%p3054, %r72, %r80;
	or.pred  	%p3055, %p3053, %p3054;
	@%p3055 bra 	$L__BB1_1361;
	// begin inline asm
	{  cvt.rn.f16.f32 %rs12347, %f852;}

	// end inline asm
	st.global.u16 	[%rd9+6], %rs12347;
$L__BB1_1361:
	ret;

}
	// .globl	_Z16group_GEMM_typedILi128ELi64ELi8ELi4ELi4ELi128EEvP6__halfS1_S1_S1_Phiiib
.visible .entry _Z16group_GEMM_typedILi128ELi64ELi8ELi4ELi4ELi128EEvP6__halfS1_S1_S1_Phiiib(
	.param .u64 .ptr .align 1 _Z16group_GEMM_typedILi128ELi64ELi8ELi4ELi4ELi128EEvP6__halfS1_S1_S1_Phiiib_param_0,
	.param .u64 .ptr .align 1 _Z16group_GEMM_typedILi128ELi64ELi8ELi4ELi4ELi128EEvP6__halfS1_S1_S1_Phiiib_param_1,
	.param .u64 .ptr .align 1 _Z16group_GEMM_typedILi128ELi64ELi8ELi4ELi4ELi128EEvP6__halfS1_S1_S1_Phiiib_param_2,
	.param .u64 .ptr .align 1 _Z16group_GEMM_typedILi128ELi64ELi8ELi4ELi4ELi128EEvP6__halfS1_S1_S1_Phiiib_param_3,
	.param .u64 .ptr .align 1 _Z16group_GEMM_typedILi128ELi64ELi8ELi4ELi4ELi128EEvP6__halfS1_S1_S1_Phiiib_param_4,
	.param .u32 _Z16group_GEMM_typedILi128ELi64ELi8ELi4ELi4ELi128EEvP6__halfS1_S1_S1_Phiiib_param_5,
	.param .u32 _Z16group_GEMM_typedILi128ELi64ELi8ELi4ELi4ELi128EEvP6__halfS1_S1_S1_Phiiib_param_6,
	.param .u32 _Z16group_GEMM_typedILi128ELi64ELi8ELi4ELi4ELi128EEvP6__halfS1_S1_S1_Phiiib_param_7,
	.param .u8 _Z16group_GEMM_typedILi128ELi64ELi8ELi4ELi4ELi128EEvP6__halfS1_S1_S1_Phiiib_param_8
)
{
	.reg .pred 	%p<3056>;
	.reg .b16 	%rs<12862>;
	.reg .b32 	%r<161>;
	.reg .b32 	%f<1108>;
	.reg .b64 	%rd<48>;
	// demoted variable
	.shared .align 2 .b8 _ZZ16group_GEMM_typedILi128ELi64ELi8ELi4ELi4ELi128EEvP6__halfS1_S1_S1_PhiiibE2SA[2048];
	// demoted variable
	.shared .align 2 .b8 _ZZ16group_GEMM_typedILi128ELi64ELi8ELi4ELi4ELi128EEvP6__halfS1_S1_S1_PhiiibE2SB[1024];
	// demoted variable
	.shared .align 2 .b8 _ZZ16group_GEMM_typedILi128ELi64ELi8ELi4ELi4ELi128EEvP6__halfS1_S1_S1_PhiiibE2SS[128];
	// demoted variable
	.shared .align 1 .b8 _ZZ16group_GEMM_typedILi128ELi64ELi8ELi4ELi4ELi128EEvP6__halfS1_S1_S1_PhiiibE2ST[64];
	ld.param.u64 	%rd10, [_Z16group_GEMM_typedILi128ELi64ELi8ELi4ELi4ELi128EEvP6__halfS1_S1_S1_Phiiib_param_0];
	ld.param.u64 	%rd14, [_Z16group_GEMM_typedILi128ELi64ELi8ELi4ELi4ELi128EEvP6__halfS1_S1_S1_Phiiib_param_2];
	ld.param.u64 	%rd12, [_Z16group_GEMM_typedILi128ELi64ELi8ELi4ELi4ELi128EEvP6__halfS1_S1_S1_Phiiib_param_3];
	ld.param.u32 	%r79, [_Z16group_GEMM_typedILi128ELi64ELi8ELi4ELi4ELi128EEvP6__halfS1_S1_S1_Phiiib_param_5];
	ld.param.u32 	%r80, [_Z16group_GEMM_typedILi128ELi64ELi8ELi4ELi4ELi128EEvP6__halfS1_S1_S1_Phiiib_param_6];
	ld.param.u32 	%r81, [_Z16group_GEMM_typedILi128ELi64ELi8ELi4ELi4ELi128EEvP6__halfS1_S1_S1_Phiiib_param_7];
	cvta.to.global.u64 	%rd1, %rd14;
	mov.u32 	%r82, %ctaid.x;
	mov.u32 	%r83, %ntid.x;
	mul.lo.s32 	%r84, %r82, %r83;
	shl.b32 	%r1, %r84, 2;
	mov.u32 	%r85, %ctaid.y;
	mov.u32 	%r86, %ntid.y;
	mul.lo.s32 	%r87, %r85, %r86;
	shl.b32 	%r2, %r87, 2;
	mov.u32 	%r3, %tid.x;
	mov.u32 	%r4, %tid.y;
	mad.lo.s32 	%r5, %r4, %r83, %r3;
	shr.u32 	%r140, %r5, 7;
	and.b32  	%r143, %r5, 7;
	mov.f32 	%f852, 0f00000000;
	// begin inline asm
	{  cvt.rn.f16.f32 %rs1749, %f852;}

	// end inline asm
	setp.lt.s32 	%p1, %r81, 1;
	mov.f32 	%f853, %f852;
	mov.f32 	%f854, %f852;
	mov.f32 	%f855, %f852;
	mov.f32 	%f856, %f852;
	mov.f32 	%f857, %f852;
	mov.f32 	%f858, %f852;
	mov.f32 	%f859, %f852;
	mov.f32 	%f860, %f852;
	mov.f32 	%f861, %f852;
	mov.f32 	%f862, %f852;
	mov.f32 	%f863, %f852;
	mov.f32 	%f864, %f852;
	mov.f32 	%f865, %f852;
	mov.f32 	%f866, %f852;
	mov.f32 	%f867, %f852;
	@%p1 bra 	$L__BB2_1329;
	cvta.to.global.u64 	%rd2, %rd10;
	add.s32 	%r89, %r81, 7;
	shr.u32 	%r90, %r89, 3;
	shr.u32 	%r91, %r5, 3;
	and.b32  	%r92, %r5, 127;
	add.s32 	%r8, %r92, %r1;
	shl.b32 	%r93, %r5, 3;
	and.b32  	%r94, %r93, 1016;
	add.s32 	%r9, %r91, %r2;
	shl.b32 	%r95, %r143, 6;
	add.s32 	%r96, %r95, %r91;
	shl.b32 	%r97, %r96, 1;
	mov.u32 	%r98, _ZZ16group_GEMM_typedILi128ELi64ELi8ELi4ELi4ELi128EEvP6__halfS1_S1_S1_PhiiibE2SB;
	add.s32 	%r10, %r98, %r97;
	shl.b32 	%r99, %r91, 1;
	mov.u32 	%r100, _ZZ16group_GEMM_typedILi128ELi64ELi8ELi4ELi4ELi128EEvP6__halfS1_S1_S1_PhiiibE2SS;
	add.s32 	%r11, %r100, %r99;
	shr.u32 	%r12, %r80, 6;
	shl.b32 	%r101, %r4, 2;
	add.s32 	%r102, %r94, %r140;
	shl.b32 	%r103, %r102, 1;
	mov.u32 	%r104, _ZZ16group_GEMM_typedILi128ELi64ELi8ELi4ELi4ELi128EEvP6__halfS1_S1_S1_PhiiibE2SA;
	add.s32 	%r13, %r104, %r103;
	shl.b32 	%r105, %r3, 6;
	add.s32 	%r14, %r104, %r105;
	shl.b32 	%r106, %r4, 3;
	add.s32 	%r15, %r98, %r106;
	mov.u32 	%r107, _ZZ16group_GEMM_typedILi128ELi64ELi8ELi4ELi4ELi128EEvP6__halfS1_S1_S1_PhiiibE2ST;
	add.s32 	%r16, %r107, %r101;
	add.s32 	%r17, %r100, %r106;
	neg.s32 	%r144, %r90;
	mad.lo.s32 	%r142, %r80, %r143, %r9;
	shl.b32 	%r20, %r80, 3;
	mad.lo.s32 	%r139, %r81, %r8, %r140;
	add.s32 	%r141, %r139, 4;
	cvta.to.global.u64 	%rd3, %rd12;
	mov.b32 	%r160, 0;
	mov.b16 	%rs12846, 0;
	mov.f32 	%f852, 0f00000000;
	mov.u16 	%rs12847, %rs12846;
	mov.u16 	%rs12848, %rs12846;
	mov.u16 	%rs12849, %rs12846;
	mov.u16 	%rs12850, %rs12846;
	mov.u16 	%rs12851, %rs12846;
	mov.u16 	%rs12852, %rs12846;
	mov.u16 	%rs12853, %rs12846;
	mov.u16 	%rs12854, %rs12846;
	mov.u16 	%rs12855, %rs12846;
	mov.u16 	%rs12856, %rs12846;
	mov.u16 	%rs12857, %rs12846;
	mov.u16 	%rs12858, %rs12846;
	mov.u16 	%rs12859, %rs12846;
	mov.u16 	%rs12860, %rs12846;
	mov.u16 	%rs12861, %rs1749;
$L__BB2_2:
	setp.gt.u32 	%p2, %r5, 1023;
	mul.wide.s32 	%rd15, %r139, 2;
	add.s64 	%rd4, %rd2, %rd15;
	@%p2 bra 	$L__BB2_6;
	setp.ge.s32 	%p3, %r8, %r79;
	setp.ge.s32 	%p4, %r140, %r81;
	or.pred  	%p5, %p3, %p4;
	@%p5 bra 	$L__BB2_5;
	ld.global.u16 	%rs1751, [%rd4];
	st.shared.u16 	[%r13], %rs1751;
	bra.uni 	$L__BB2_6;
$L__BB2_5:
	st.shared.u16 	[%r13], %rs1749;
$L__BB2_6:
	setp.gt.u32 	%p6, %r5, 511;
	@%p6 bra 	$L__BB2_10;
	setp.lt.s32 	%p7, %r8, %r79;
	add.s32 	%r108, %r140, 4;
	setp.lt.s32 	%p8, %r108, %r81;
	and.pred  	%p9, %p7, %p8;
	@%p9 bra 	$L__BB2_9;
	st.shared.u16 	[%r13+8], %rs1749;
	bra.uni 	$L__BB2_10;
$L__BB2_9:
	mul.wide.s32 	%rd16, %r141, 2;
	add.s64 	%rd17, %rd2, %rd16;
	ld.global.u16 	%rs1752, [%rd17];
	st.shared.u16 	[%r13+8], %rs1752;
$L__BB2_10:
	setp.ge.s32 	%p10, %r9, %r80;
	setp.ge.s32 	%p11, %r143, %r81;
	or.pred  	%p12, %p10, %p11;
	@%p12 bra 	$L__BB2_12;
	ld.param.u64 	%rd47, [_Z16group_GEMM_typedILi128ELi64ELi8ELi4ELi4ELi128EEvP6__halfS1_S1_S1_Phiiib_param_4];
	ld.param.u64 	%rd46, [_Z16group_GEMM_typedILi128ELi64ELi8ELi4ELi4ELi128EEvP6__halfS1_S1_S1_Phiiib_param_1];
	cvta.to.global.u64 	%rd18, %rd46;
	mul.wide.s32 	%rd19, %r142, 2;
	add.s64 	%rd20, %rd18, %rd19;
	ld.global.u16 	%rs1754, [%rd20];
	st.shared.u16 	[%r10], %rs1754;
	shr.u32 	%r109, %r143, 7;
	mad.lo.s32 	%r110, %r109, %r80, %r9;
	mul.wide.u32 	%rd21, %r110, 2;
	add.s64 	%rd22, %rd3, %rd21;
	ld.global.u16 	%rs1755, [%rd22];
	st.shared.u16 	[%r11], %rs1755;
	shr.u32 	%r111, %r9, 6;
	mad.lo.s32 	%r112, %r109, %r12, %r111;
	cvt.u64.u32 	%rd23, %r112;
	cvta.to.global.u64 	%rd24, %rd47;
	add.s64 	%rd25, %rd24, %rd23;
	ld.global.u8 	%rs12365, [%rd25];
	bra.uni 	$L__BB2_13;
$L__BB2_12:
	st.shared.u16 	[%r10], %rs1749;
	st.shared.u16 	[%r11], %rs1749;
	mov.b16 	%rs12365, 2;
$L__BB2_13:
	ld.param.s8 	%rs12348, [_Z16group_GEMM_typedILi128ELi64ELi8ELi4ELi4ELi128EEvP6__halfS1_S1_S1_Phiiib_param_8];
	setp.ne.s16 	%p13, %rs12348, 0;
	shr.u32 	%r113, %r5, 3;
	mov.u32 	%r114, _ZZ16group_GEMM_typedILi128ELi64ELi8ELi4ELi4ELi128EEvP6__halfS1_S1_S1_PhiiibE2ST;
	add.s32 	%r115, %r114, %r113;
	st.shared.u8 	[%r115], %rs12365;
	bar.sync 	0;
	@%p13 bra 	$L__BB2_670;
	ld.shared.u16 	%rs20, [%r14];
	and.b16  	%rs21, %rs20, 32767;
	ld.shared.u16 	%rs22, [%r15];
	ld.shared.u8 	%rs7452, [%r16];
	setp.eq.s16 	%p1590, %rs7452, 0;
	@%p1590 bra 	$L__BB2_17;
	setp.ne.s16 	%p1591, %rs7452, 1;
	@%p1591 bra 	$L__BB2_18;
	setp.eq.s16 	%p1592, %rs21, 0;
	and.b16  	%rs7453, %rs22, 32767;
	setp.eq.s16 	%p1593, %rs7453, 0;
	and.b16  	%rs7454, %rs22, 3072;
	setp.eq.s16 	%p1594, %rs7454, 0;
	xor.b16  	%rs7455, %rs22, %rs20;
	and.b16  	%rs7456, %rs7455, -32768;
	selp.b16 	%rs7457, 0, %rs7453, %p1594;
	add.s16 	%rs7458, %rs7457, %rs21;
	max.u16 	%rs7459, %rs7458, 981;
	add.s16 	%rs7460, %rs7459, -981;
	and.b16  	%rs7461, %rs7460, 32767;
	or.b16  	%rs7462, %rs7461, %rs7456;
	selp.b16 	%rs7463, 0, %rs7462, %p1593;
	selp.b16 	%rs12366, 0, %rs7463, %p1592;
	bra.uni 	$L__BB2_19;
$L__BB2_17:
	// begin inline asm
	{mul.f16 %rs12366,%rs20,%rs22;
}
	// end inline asm
	bra.uni 	$L__BB2_19;
$L__BB2_18:
	setp.eq.s16 	%p1595, %rs21, 0;
	and.b16  	%rs7467, %rs22, 32767;
	setp.eq.s16 	%p1596, %rs7467, 0;
	and.b16  	%rs7468, %rs22, 1024;
	setp.eq.s16 	%p1597, %rs7468, 0;
	and.b16  	%rs7469, %rs22, 1792;
	setp.eq.s16 	%p1598, %rs7469, 256;
	setp.eq.s16 	%p1599, %rs7469, 768;
	xor.b16  	%rs7470, %rs22, %rs20;
	selp.b16 	%rs7471, 512, 0, %p1599;
	selp.b16 	%rs7472, %rs7471, %rs7467, %p1597;
	and.b16  	%rs7473, %rs7470, -32768;
	add.s16 	%rs7474, %rs7472, %rs21;
	setp.lt.u16 	%p1600, %rs7474, 970;
	selp.b16 	%rs7476, 31798, 54, %p1598;
	add.s16 	%rs7477, %rs7476, %rs7474;
	and.b16  	%rs7478, %rs7477, 32767;
	selp.b16 	%rs7479, 0, %rs7478, %p1600;
	selp.b16 	%rs7480, %rs7479, %rs7478, %p1598;
	or.b16  	%rs7481, %rs7480, %rs7473;
	selp.b16 	%rs7482, 0, %rs7481, %p1596;
	selp.b16 	%rs12366, 0, %rs7482, %p1595;
$L__BB2_19:
	// begin inline asm
	{add.f16 %rs12397,%rs12366,%rs12861;
}
	// end inline asm
	ld.shared.u16 	%rs29, [%r15+2];
	ld.shared.u8 	%rs7486, [%r16+1];
	setp.eq.s16 	%p1601, %rs7486, 0;
	@%p1601 bra 	$L__BB2_22;
	setp.ne.s16 	%p1602, %rs7486, 1;
	@%p1602 bra 	$L__BB2_23;
	setp.eq.s16 	%p1603, %rs21, 0;
	and.b16  	%rs7487, %rs29, 32767;
	setp.eq.s16 	%p1604, %rs7487, 0;
	and.b16  	%rs7488, %rs29, 3072;
	setp.eq.s16 	%p1605, %rs7488, 0;
	xor.b16  	%rs7489, %rs29, %rs20;
	and.b16  	%rs7490, %rs7489, -32768;
	selp.b16 	%rs7491, 0, %rs7487, %p1605;
	add.s16 	%rs7492, %rs7491, %rs21;
	max.u16 	%rs7493, %rs7492, 981;
	add.s16 	%rs7494, %rs7493, -981;
	and.b16  	%rs7495, %rs7494, 32767;
	or.b16  	%rs7496, %rs7495, %rs7490;
	selp.b16 	%rs7497, 0, %rs7496, %p1604;
	selp.b16 	%rs12367, 0, %rs7497, %p1603;
	bra.uni 	$L__BB2_24;
$L__BB2_22:
	// begin inline asm
	{mul.f16 %rs12367,%rs20,%rs29;
}
	// end inline asm
	bra.uni 	$L__BB2_24;
$L__BB2_23:
	setp.eq.s16 	%p1606, %rs21, 0;
	and.b16  	%rs7501, %rs29, 32767;
	setp.eq.s16 	%p1607, %rs7501, 0;
	and.b16  	%rs7502, %rs29, 1024;
	setp.eq.s16 	%p1608, %rs7502, 0;
	and.b16  	%rs7503, %rs29, 1792;
	setp.eq.s16 	%p1609, %rs7503, 256;
	setp.eq.s16 	%p1610, %rs7503, 768;
	xor.b16  	%rs7504, %rs29, %rs20;
	selp.b16 	%rs7505, 512, 0, %p1610;
	selp.b16 	%rs7506, %rs7505, %rs7501, %p1608;
	and.b16  	%rs7507, %rs7504, -32768;
	add.s16 	%rs7508, %rs7506, %rs21;
	setp.lt.u16 	%p1611, %rs7508, 970;
	selp.b16 	%rs7510, 31798, 54, %p1609;
	add.s16 	%rs7511, %rs7510, %rs7508;
	and.b16  	%rs7512, %rs7511, 32767;
	selp.b16 	%rs7513, 0, %rs7512, %p1611;
	selp.b16 	%rs7514, %rs7513, %rs7512, %p1609;
	or.b16  	%rs7515, %rs7514, %rs7507;
	selp.b16 	%rs7516, 0, %rs7515, %p1607;
	selp.b16 	%rs12367, 0, %rs7516, %p1606;
$L__BB2_24:
	// begin inline asm
	{add.f16 %rs12396,%rs12367,%rs12860;
}
	// end inline asm
	ld.shared.u16 	%rs36, [%r15+4];
	ld.shared.u8 	%rs7520, [%r16+2];
	setp.eq.s16 	%p1612, %rs7520, 0;
	@%p1612 bra 	$L__BB2_27;
	setp.ne.s16 	%p1613, %rs7520, 1;
	@%p1613 bra 	$L__BB2_28;
	setp.eq.s16 	%p1614, %rs21, 0;
	and.b16  	%rs7521, %rs36, 32767;
	setp.eq.s16 	%p1615, %rs7521, 0;
	and.b16  	%rs7522, %rs36, 3072;
	setp.eq.s16 	%p1616, %rs7522, 0;
	xor.b16  	%rs7523, %rs36, %rs20;
	and.b16  	%rs7524, %rs7523, -32768;
	selp.b16 	%rs7525, 0, %rs7521, %p1616;
	add.s16 	%rs7526, %rs7525, %rs21;
	max.u16 	%rs7527, %rs7526, 981;
	add.s16 	%rs7528, %rs7527, -981;
	and.b16  	%rs7529, %rs7528, 32767;
	or.b16  	%rs7530, %rs7529, %rs7524;
	selp.b16 	%rs7531, 0, %rs7530, %p1615;
	selp.b16 	%rs12368, 0, %rs7531, %p1614;
	bra.uni 	$L__BB2_29;
$L__BB2_27:
	// begin inline asm
	{mul.f16 %rs12368,%rs20,%rs36;
}
	// end inline asm
	bra.uni 	$L__BB2_29;
$L__BB2_28:
	setp.eq.s16 	%p1617, %rs21, 0;
	and.b16  	%rs7535, %rs36, 32767;
	setp.eq.s16 	%p1618, %rs7535, 0;
	and.b16  	%rs7536, %rs36, 1024;
	setp.eq.s16 	%p1619, %rs7536, 0;
	and.b16  	%rs7537, %rs36, 1792;
	setp.eq.s16 	%p1620, %rs7537, 256;
	setp.eq.s16 	%p1621, %rs7537, 768;
	xor.b16  	%rs7538, %rs36, %rs20;
	selp.b16 	%rs7539, 512, 0, %p1621;
	selp.b16 	%rs7540, %rs7539, %rs7535, %p1619;
	and.b16  	%rs7541, %rs7538, -32768;
	add.s16 	%rs7542, %rs7540, %rs21;
	setp.lt.u16 	%p1622, %rs7542, 970;
	selp.b16 	%rs7544, 31798, 54, %p1620;
	add.s16 	%rs7545, %rs7544, %rs7542;
	and.b16  	%rs7546, %rs7545, 32767;
	selp.b16 	%rs7547, 0, %rs7546, %p1622;
	selp.b16 	%rs7548, %rs7547, %rs7546, %p1620;
	or.b16  	%rs7549, %rs7548, %rs7541;
	selp.b16 	%rs7550, 0, %rs7549, %p1618;
	selp.b16 	%rs12368, 0, %rs7550, %p1617;
$L__BB2_29:
	// begin inline asm
	{add.f16 %rs12395,%rs12368,%rs12859;
}
	// end inline asm
	ld.shared.u16 	%rs43, [%r15+6];
	ld.shared.u8 	%rs7554, [%r16+3];
	setp.eq.s16 	%p1623, %rs7554, 0;
	@%p1623 bra 	$L__BB2_32;
	setp.ne.s16 	%p1624, %rs7554, 1;
	@%p1624 bra 	$L__BB2_33;
	setp.eq.s16 	%p1625, %rs21, 0;
	and.b16  	%rs7555, %rs43, 32767;
	setp.eq.s16 	%p1626, %rs7555, 0;
	and.b16  	%rs7556, %rs43, 3072;
	setp.eq.s16 	%p1627, %rs7556, 0;
	xor.b16  	%rs7557, %rs43, %rs20;
	and.b16  	%rs7558, %rs7557, -32768;
	selp.b16 	%rs7559, 0, %rs7555, %p1627;
	add.s16 	%rs7560, %rs7559, %rs21;
	max.u16 	%rs7561, %rs7560, 981;
	add.s16 	%rs7562, %rs7561, -981;
	and.b16  	%rs7563, %rs7562, 32767;
	or.b16  	%rs7564, %rs7563, %rs7558;
	selp.b16 	%rs7565, 0, %rs7564, %p1626;
	selp.b16 	%rs12369, 0, %rs7565, %p1625;
	bra.uni 	$L__BB2_34;
$L__BB2_32:
	// begin inline asm
	{mul.f16 %rs12369,%rs20,%rs43;
}
	// end inline asm
	bra.uni 	$L__BB2_34;
$L__BB2_33:
	setp.eq.s16 	%p1628, %rs21, 0;
	and.b16  	%rs7569, %rs43, 32767;
	setp.eq.s16 	%p1629, %rs7569, 0;
	and.b16  	%rs7570, %rs43, 1024;
	setp.eq.s16 	%p1630, %rs7570, 0;
	and.b16  	%rs7571, %rs43, 1792;
	setp.eq.s16 	%p1631, %rs7571, 256;
	setp.eq.s16 	%p1632, %rs7571, 768;
	xor.b16  	%rs7572, %rs43, %rs20;
	selp.b16 	%rs7573, 512, 0, %p1632;
	selp.b16 	%rs7574, %rs7573, %rs7569, %p1630;
	and.b16  	%rs7575, %rs7572, -32768;
	add.s16 	%rs7576, %rs7574, %rs21;
	setp.lt.u16 	%p1633, %rs7576, 970;
	selp.b16 	%rs7578, 31798, 54, %p1631;
	add.s16 	%rs7579, %rs7578, %rs7576;
	and.b16  	%rs7580, %rs7579, 32767;
	selp.b16 	%rs7581, 0, %rs7580, %p1633;
	selp.b16 	%rs7582, %rs7581, %rs7580, %p1631;
	or.b16  	%rs7583, %rs7582, %rs7575;
	selp.b16 	%rs7584, 0, %rs7583, %p1629;
	selp.b16 	%rs12369, 0, %rs7584, %p1628;
$L__BB2_34:
	// begin inline asm
	{add.f16 %rs12394,%rs12369,%rs12858;
}
	// end inline asm
	ld.shared.u16 	%rs50, [%r14+16];
	and.b16  	%rs51, %rs50, 32767;
	@%p1590 bra 	$L__BB2_37;
	setp.ne.s16 	%p1635, %rs7452, 1;
	@%p1635 bra 	$L__BB2_38;
	setp.eq.s16 	%p1636, %rs51, 0;
	and.b16  	%rs7589, %rs22, 32767;
	setp.eq.s16 	%p1637, %rs7589, 0;
	and.b16  	%rs7590, %rs22, 3072;
	setp.eq.s16 	%p1638, %rs7590, 0;
	xor.b16  	%rs7591, %rs22, %rs50;
	and.b16  	%rs7592, %rs7591, -32768;
	selp.b16 	%rs7593, 0, %rs7589, %p1638;
	add.s16 	%rs7594, %rs7593, %rs51;
	max.u16 	%rs7595, %rs7594, 981;
	add.s16 	%rs7596, %rs7595, -981;
	and.b16  	%rs7597, %rs7596, 32767;
	or.b16  	%rs7598, %rs7597, %rs7592;
	selp.b16 	%rs7599, 0, %rs7598, %p1637;
	selp.b16 	%rs12370, 0, %rs7599, %p1636;
	bra.uni 	$L__BB2_39;
$L__BB2_37:
	// begin inline asm
	{mul.f16 %rs12370,%rs50,%rs22;
}
	// end inline asm
	bra.uni 	$L__BB2_39;
$L__BB2_38:
	setp.eq.s16 	%p1639, %rs51, 0;
	and.b16  	%rs7603, %rs22, 32767;
	setp.eq.s16 	%p1640, %rs7603, 0;
	and.b16  	%rs7604, %rs22, 1024;
	setp.eq.s16 	%p1641, %rs7604, 0;
	and.b16  	%rs7605, %rs22, 1792;
	setp.eq.s16 	%p1642, %rs7605, 256;
	setp.eq.s16 	%p1643, %rs7605, 768;
	xor.b16  	%rs7606, %rs22, %rs50;
	selp.b16 	%rs7607, 512, 0, %p1643;
	selp.b16 	%rs7608, %rs7607, %rs7603, %p1641;
	and.b16  	%rs7609, %rs7606, -32768;
	add.s16 	%rs7610, %rs7608, %rs51;
	setp.lt.u16 	%p1644, %rs7610, 970;
	selp.b16 	%rs7612, 31798, 54, %p1642;
	add.s16 	%rs7613, %rs7612, %rs7610;
	and.b16  	%rs7614, %rs7613, 32767;
	selp.b16 	%rs7615, 0, %rs7614, %p1644;
	selp.b16 	%rs7616, %rs7615, %rs7614, %p1642;
	or.b16  	%rs7617, %rs7616, %rs7609;
	selp.b16 	%rs7618, 0, %rs7617, %p1640;
	selp.b16 	%rs12370, 0, %rs7618, %p1639;
$L__BB2_39:
	// begin inline asm
	{add.f16 %rs12393,%rs12370,%rs12857;
}
	// end inline asm
	@%p1601 bra 	$L__BB2_42;
	setp.ne.s16 	%p1646, %rs7486, 1;
	@%p1646 bra 	$L__BB2_43;
	setp.eq.s16 	%p1647, %rs51, 0;
	and.b16  	%rs7623, %rs29, 32767;
	setp.eq.s16 	%p1648, %rs7623, 0;
	and.b16  	%rs7624, %rs29, 3072;
	setp.eq.s16 	%p1649, %rs7624, 0;
	xor.b16  	%rs7625, %rs29, %rs50;
	and.b16  	%rs7626, %rs7625, -32768;
	selp.b16 	%rs7627, 0, %rs7623, %p1649;
	add.s16 	%rs7628, %rs7627, %rs51;
	max.u16 	%rs7629, %rs7628, 981;
	add.s16 	%rs7630, %rs7629, -981;
	and.b16  	%rs7631, %rs7630, 32767;
	or.b16  	%rs7632, %rs7631, %rs7626;
	selp.b16 	%rs7633, 0, %rs7632, %p1648;
	selp.b16 	%rs12371, 0, %rs7633, %p1647;
	bra.uni 	$L__BB2_44;
$L__BB2_42:
	// begin inline asm
	{mul.f16 %rs12371,%rs50,%rs29;
}
	// end inline asm
	bra.uni 	$L__BB2_44;
$L__BB2_43:
	setp.eq.s16 	%p1650, %rs51, 0;
	and.b16  	%rs7637, %rs29, 32767;
	setp.eq.s16 	%p1651, %rs7637, 0;
	and.b16  	%rs7638, %rs29, 1024;
	setp.eq.s16 	%p1652, %rs7638, 0;
	and.b16  	%rs7639, %rs29, 1792;
	setp.eq.s16 	%p1653, %rs7639, 256;
	setp.eq.s16 	%p1654, %rs7639, 768;
	xor.b16  	%rs7640, %rs29, %rs50;
	selp.b16 	%rs7641, 512, 0, %p1654;
	selp.b16 	%rs7642, %rs7641, %rs7637, %p1652;
	and.b16  	%rs7643, %rs7640, -32768;
	add.s16 	%rs7644, %rs7642, %rs51;
	setp.lt.u16 	%p1655, %rs7644, 970;
	selp.b16 	%rs7646, 31798, 54, %p1653;
	add.s16 	%rs7647, %rs7646, %rs7644;
	and.b16  	%rs7648, %rs7647, 32767;
	selp.b16 	%rs7649, 0, %rs7648, %p1655;
	selp.b16 	%rs7650, %rs7649, %rs7648, %p1653;
	or.b16  	%rs7651, %rs7650, %rs7643;
	selp.b16 	%rs7652, 0, %rs7651, %p1651;
	selp.b16 	%rs12371, 0, %rs7652, %p1650;
$L__BB2_44:
	// begin inline asm
	{add.f16 %rs12392,%rs12371,%rs12856;
}
	// end inline asm
	setp.eq.s16 	%p1656, %rs7520, 0;
	@%p1656 bra 	$L__BB2_47;
	setp.ne.s16 	%p1657, %rs7520, 1;
	@%p1657 bra 	$L__BB2_48;
	setp.eq.s16 	%p1658, %rs51, 0;
	and.b16  	%rs7657, %rs36, 32767;
	setp.eq.s16 	%p1659, %rs7657, 0;
	and.b16  	%rs7658, %rs36, 3072;
	setp.eq.s16 	%p1660, %rs7658, 0;
	xor.b16  	%rs7659, %rs36, %rs50;
	and.b16  	%rs7660, %rs7659, -32768;
	selp.b16 	%rs7661, 0, %rs7657, %p1660;
	add.s16 	%rs7662, %rs7661, %rs51;
	max.u16 	%rs7663, %rs7662, 981;
	add.s16 	%rs7664, %rs7663, -981;
	and.b16  	%rs7665, %rs7664, 32767;
	or.b16  	%rs7666, %rs7665, %rs7660;
	selp.b16 	%rs7667, 0, %rs7666, %p1659;
	selp.b16 	%rs12372, 0, %rs7667, %p1658;
	bra.uni 	$L__BB2_49;
$L__BB2_47:
	// begin inline asm
	{mul.f16 %rs12372,%rs50,%rs36;
}
	// end inline asm
	bra.uni 	$L__BB2_49;
$L__BB2_48:
	setp.eq.s16 	%p1661, %rs51, 0;
	and.b16  	%rs7671, %rs36, 32767;
	setp.eq.s16 	%p1662, %rs7671, 0;
	and.b16  	%rs7672, %rs36, 1024;
	setp.eq.s16 	%p1663, %rs7672, 0;
	and.b16  	%rs7673, %rs36, 1792;
	setp.eq.s16 	%p1664, %rs7673, 256;
	setp.eq.s16 	%p1665, %rs7673, 768;
	xor.b16  	%rs7674, %rs36, %rs50;
	selp.b16 	%rs7675, 512, 0, %p1665;
	selp.b16 	%rs7676, %rs7675, %rs7671, %p1663;
	and.b16  	%rs7677, %rs7674, -32768;
	add.s16 	%rs7678, %rs7676, %rs51;
	setp.lt.u16 	%p1666, %rs7678, 970;
	selp.b16 	%rs7680, 31798, 54, %p1664;
	add.s16 	%rs7681, %rs7680, %rs7678;
	and.b16  	%rs7682, %rs7681, 32767;
	selp.b16 	%rs7683, 0, %rs7682, %p1666;
	selp.b16 	%rs7684, %rs7683, %rs7682, %p1664;
	or.b16  	%rs7685, %rs7684, %rs7677;
	selp.b16 	%rs7686, 0, %rs7685, %p1662;
	selp.b16 	%rs12372, 0, %rs7686, %p1661;
$L__BB2_49:
	// begin inline asm
	{add.f16 %rs12391,%rs12372,%rs12855;
}
	// end inline asm
	setp.eq.s16 	%p1667, %rs7554, 0;
	@%p1667 bra 	$L__BB2_52;
	setp.ne.s16 	%p1668, %rs7554, 1;
	@%p1668 bra 	$L__BB2_53;
	setp.eq.s16 	%p1669, %rs51, 0;
	and.b16  	%rs7691, %rs43, 32767;
	setp.eq.s16 	%p1670, %rs7691, 0;
	and.b16  	%rs7692, %rs43, 3072;
	setp.eq.s16 	%p1671, %rs7692, 0;
	xor.b16  	%rs7693, %rs43, %rs50;
	and.b16  	%rs7694, %rs7693, -32768;
	selp.b16 	%rs7695, 0, %rs7691, %p1671;
	add.s16 	%rs7696, %rs7695, %rs51;
	max.u16 	%rs7697, %rs7696, 981;
	add.s16 	%rs7698, %rs7697, -981;
	and.b16  	%rs7699, %rs7698, 32767;
	or.b16  	%rs7700, %rs7699, %rs7694;
	selp.b16 	%rs7701, 0, %rs7700, %p1670;
	selp.b16 	%rs12373, 0, %rs7701, %p1669;
	bra.uni 	$L__BB2_54;
$L__BB2_52:
	// begin inline asm
	{mul.f16 %rs12373,%rs50,%rs43;
}
	// end inline asm
	bra.uni 	$L__BB2_54;
$L__BB2_53:
	setp.eq.s16 	%p1672, %rs51, 0;
	and.b16  	%rs7705, %rs43, 32767;
	setp.eq.s16 	%p1673, %rs7705, 0;
	and.b16  	%rs7706, %rs43, 1024;
	setp.eq.s16 	%p1674, %rs7706, 0;
	and.b16  	%rs7707, %rs43, 1792;
	setp.eq.s16 	%p1675, %rs7707, 256;
	setp.eq.s16 	%p1676, %rs7707, 768;
	xor.b16  	%rs7708, %rs43, %rs50;
	selp.b16 	%rs7709, 512, 0, %p1676;
	selp.b16 	%rs7710, %rs7709, %rs7705, %p1674;
	and.b16  	%rs7711, %rs7708, -32768;
	add.s16 	%rs7712, %rs7710, %rs51;
	setp.lt.u16 	%p1677, %rs7712, 970;
	selp.b16 	%rs7714, 31798, 54, %p1675;
	add.s16 	%rs7715, %rs7714, %rs7712;
	and.b16  	%rs7716, %rs7715, 32767;
	selp.b16 	%rs7717, 0, %rs7716, %p1677;
	selp.b16 	%rs7718, %rs7717, %rs7716, %p1675;
	or.b16  	%rs7719, %rs7718, %rs7711;
	selp.b16 	%rs7720, 0, %rs7719, %p1673;
	selp.b16 	%rs12373, 0, %rs7720, %p1672;
$L__BB2_54:
	// begin inline asm
	{add.f16 %rs12390,%rs12373,%rs12854;
}
	// end inline asm
	ld.shared.u16 	%rs72, [%r14+32];
	and.b16  	%rs73, %rs72, 32767;
	setp.eq.s16 	%p1678, %rs7452, 0;
	@%p1678 bra 	$L__BB2_57;
	setp.ne.s16 	%p1679, %rs7452, 1;
	@%p1679 bra 	$L__BB2_58;
	setp.eq.s16 	%p1680, %rs73, 0;
	and.b16  	%rs7725, %rs22, 32767;
	setp.eq.s16 	%p1681, %rs7725, 0;
	and.b16  	%rs7726, %rs22, 3072;
	setp.eq.s16 	%p1682, %rs7726, 0;
	xor.b16  	%rs7727, %rs22, %rs72;
	and.b16  	%rs7728, %rs7727, -32768;
	selp.b16 	%rs7729, 0, %rs7725, %p1682;
	add.s16 	%rs7730, %rs7729, %rs73;
	max.u16 	%rs7731, %rs7730, 981;
	add.s16 	%rs7732, %rs7731, -981;
	and.b16  	%rs7733, %rs7732, 32767;
	or.b16  	%rs7734, %rs7733, %rs7728;
	selp.b16 	%rs7735, 0, %rs7734, %p1681;
	selp.b16 	%rs12374, 0, %rs7735, %p1680;
	bra.uni 	$L__BB2_59;
$L__BB2_57:
	// begin inline asm
	{mul.f16 %rs12374,%rs72,%rs22;
}
	// end inline asm
	bra.uni 	$L__BB2_59;
$L__BB2_58:
	setp.eq.s16 	%p1683, %rs73, 0;
	and.b16  	%rs7739, %rs22, 32767;
	setp.eq.s16 	%p1684, %rs7739, 0;
	and.b16  	%rs7740, %rs22, 1024;
	setp.eq.s16 	%p1685, %rs7740, 0;
	and.b16  	%rs7741, %rs22, 1792;
	setp.eq.s16 	%p1686, %rs7741, 256;
	setp.eq.s16 	%p1687, %rs7741, 768;
	xor.b16  	%rs7742, %rs22, %rs72;
	selp.b16 	%rs7743, 512, 0, %p1687;
	selp.b16 	%rs7744, %rs7743, %rs7739, %p1685;
	and.b16  	%rs7745, %rs7742, -32768;
	add.s16 	%rs7746, %rs7744, %rs73;
	setp.lt.u16 	%p1688, %rs7746, 970;
	selp.b16 	%rs7748, 31798, 54, %p1686;
	add.s16 	%rs7749, %rs7748, %rs7746;
	and.b16  	%rs7750, %rs7749, 32767;
	selp.b16 	%rs7751, 0, %rs7750, %p1688;
	selp.b16 	%rs7752, %rs7751, %rs7750, %p1686;
	or.b16  	%rs7753, %rs7752, %rs7745;
	selp.b16 	%rs7754, 0, %rs7753, %p1684;
	selp.b16 	%rs12374, 0, %rs7754, %p1683;
$L__BB2_59:
	// begin inline asm
	{add.f16 %rs12389,%rs12374,%rs12853;
}
	// end inline asm
	setp.eq.s16 	%p1689, %rs7486, 0;
	@%p1689 bra 	$L__BB2_62;
	setp.ne.s16 	%p1690, %rs7486, 1;
	@%p1690 bra 	$L__BB2_63;
	setp.eq.s16 	%p1691, %rs73, 0;
	and.b16  	%rs7759, %rs29, 32767;
	setp.eq.s16 	%p1692, %rs7759, 0;
	and.b16  	%rs7760, %rs29, 3072;
	setp.eq.s16 	%p1693, %rs7760, 0;
	xor.b16  	%rs7761, %rs29, %rs72;
	and.b16  	%rs7762, %rs7761, -32768;
	selp.b16 	%rs7763, 0, %rs7759, %p1693;
	add.s16 	%rs7764, %rs7763, %rs73;
	max.u16 	%rs7765, %rs7764, 981;
	add.s16 	%rs7766, %rs7765, -981;
	and.b16  	%rs7767, %rs7766, 32767;
	or.b16  	%rs7768, %rs7767, %rs7762;
	selp.b16 	%rs7769, 0, %rs7768, %p1692;
	selp.b16 	%rs12375, 0, %rs7769, %p1691;
	bra.uni 	$L__BB2_64;
$L__BB2_62:
	// begin inline asm
	{mul.f16 %rs12375,%rs72,%rs29;
}
	// end inline asm
	bra.uni 	$L__BB2_64;
$L__BB2_63:
	setp.eq.s16 	%p1694, %rs73, 0;
	and.b16  	%rs7773, %rs29, 32767;
	setp.eq.s16 	%p1695, %rs7773, 0;
	and.b16  	%rs7774, %rs29, 1024;
	setp.eq.s16 	%p1696, %rs7774, 0;
	and.b16  	%rs7775, %rs29, 1792;
	setp.eq.s16 	%p1697, %rs7775, 256;
	setp.eq.s16 	%p1698, %rs7775, 768;
	xor.b16  	%rs7776, %rs29, %rs72;
	selp.b16 	%rs7777, 512, 0, %p1698;
	selp.b16 	%rs7778, %rs7777, %rs7773, %p1696;
	and.b16  	%rs7779, %rs7776, -32768;
	add.s16 	%rs7780, %rs7778, %rs73;
	setp.lt.u16 	%p1699, %rs7780, 970;
	selp.b16 	%rs7782, 31798, 54, %p1697;
	add.s16 	%rs7783, %rs7782, %rs7780;
	and.b16  	%rs7784, %rs7783, 32767;
	selp.b16 	%rs7785, 0, %rs7784, %p1699;
	selp.b16 	%rs7786, %rs7785, %rs7784, %p1697;
	or.b16  	%rs7787, %rs7786, %rs7779;
	selp.b16 	%rs7788, 0, %rs7787, %p1695;
	selp.b16 	%rs12375, 0, %rs7788, %p1694;
$L__BB2_64:
	// begin inline asm
	{add.f16 %rs12388,%rs12375,%rs12852;
}
	// end inline asm
	@%p1656 bra 	$L__BB2_67;
	setp.ne.s16 	%p1701, %rs7520, 1;
	@%p1701 bra 	$L__BB2_68;
	setp.eq.s16 	%p1702, %rs73, 0;
	and.b16  	%rs7793, %rs36, 32767;
	setp.eq.s16 	%p1703, %rs7793, 0;
	and.b16  	%rs7794, %rs36, 3072;
	setp.eq.s16 	%p1704, %rs7794, 0;
	xor.b16  	%rs7795, %rs36, %rs72;
	and.b16  	%rs7796, %rs7795, -32768;
	selp.b16 	%rs7797, 0, %rs7793, %p1704;
	add.s16 	%rs7798, %rs7797, %rs73;
	max.u16 	%rs7799, %rs7798, 981;
	add.s16 	%rs7800, %rs7799, -981;
	and.b16  	%rs7801, %rs7800, 32767;
	or.b16  	%rs7802, %rs7801, %rs7796;
	selp.b16 	%rs7803, 0, %rs7802, %p1703;
	selp.b16 	%rs12376, 0, %rs7803, %p1702;
	bra.uni 	$L__BB2_69;
$L__BB2_67:
	// begin inline asm
	{mul.f16 %rs12376,%rs72,%rs36;
}
	// end inline asm
	bra.uni 	$L__BB2_69;
$L__BB2_68:
	setp.eq.s16 	%p1705, %rs73, 0;
	and.b16  	%rs7807, %rs36, 32767;
	setp.eq.s16 	%p1706, %rs7807, 0;
	and.b16  	%rs7808, %rs36, 1024;
	setp.eq.s16 	%p1707, %rs7808, 0;
	and.b16  	%rs7809, %rs36, 1792;
	setp.eq.s16 	%p1708, %rs7809, 256;
	setp.eq.s16 	%p1709, %rs7809, 768;
	xor.b16  	%rs7810, %rs36, %rs72;
	selp.b16 	%rs7811, 512, 0, %p1709;
	selp.b16 	%rs7812, %rs7811, %rs7807, %p1707;
	and.b16  	%rs7813, %rs7810, -32768;
	add.s16 	%rs7814, %rs7812, %rs73;
	setp.lt.u16 	%p1710, %rs7814, 970;
	selp.b16 	%rs7816, 31798, 54, %p1708;
	add.s16 	%rs7817, %rs7816, %rs7814;
	and.b16  	%rs7818, %rs7817, 32767;
	selp.b16 	%rs7819, 0, %rs7818, %p1710;
	selp.b16 	%rs7820, %rs7819, %rs7818, %p1708;
	or.b16  	%rs7821, %rs7820, %rs7813;
	selp.b16 	%rs7822, 0, %rs7821, %p1706;
	selp.b16 	%rs12376, 0, %rs7822, %p1705;
$L__BB2_69:
	// begin inline asm
	{add.f16 %rs12387,%rs12376,%rs12851;
}
	// end inline asm
	@%p1667 bra 	$L__BB2_72;
	setp.ne.s16 	%p1712, %rs7554, 1;
	@%p1712 bra 	$L__BB2_73;
	setp.eq.s16 	%p1713, %rs73, 0;
	and.b16  	%rs7827, %rs43, 32767;
	setp.eq.s16 	%p1714, %rs7827, 0;
	and.b16  	%rs7828, %rs43, 3072;
	setp.eq.s16 	%p1715, %rs7828, 0;
	xor.b16  	%rs7829, %rs43, %rs72;
	and.b16  	%rs7830, %rs7829, -32768;
	selp.b16 	%rs7831, 0, %rs7827, %p1715;
	add.s16 	%rs7832, %rs7831, %rs73;
	max.u16 	%rs7833, %rs7832, 981;
	add.s16 	%rs7834, %rs7833, -981;
	and.b16  	%rs7835, %rs7834, 32767;
	or.b16  	%rs7836, %rs7835, %rs7830;
	selp.b16 	%rs7837, 0, %rs7836, %p1714;
	selp.b16 	%rs12377, 0, %rs7837, %p1713;
	bra.uni 	$L__BB2_74;
$L__BB2_72:
	// begin inline asm
	{mul.f16 %rs12377,%rs72,%rs43;
}
	// end inline asm
	bra.uni 	$L__BB2_74;
$L__BB2_73:
	setp.eq.s16 	%p1716, %rs73, 0;
	and.b16  	%rs7841, %rs43, 32767;
	setp.eq.s16 	%p1717, %rs7841, 0;
	and.b16  	%rs7842, %rs43, 1024;
	setp.eq.s16 	%p1718, %rs7842, 0;
	and.b16  	%rs7843, %rs43, 1792;
	setp.eq.s16 	%p1719, %rs7843, 256;
	setp.eq.s16 	%p1720, %rs7843, 768;
	xor.b16  	%rs7844, %rs43, %rs72;
	selp.b16 	%rs7845, 512, 0, %p1720;
	selp.b16 	%rs7846, %rs7845, %rs7841, %p1718;
	and.b16  	%rs7847, %rs7844, -32768;
	add.s16 	%rs7848, %rs7846, %rs73;
	setp.lt.u16 	%p1721, %rs7848, 970;
	selp.b16 	%rs7850, 31798, 54, %p1719;
	add.s16 	%rs7851, %rs7850, %rs7848;
	and.b16  	%rs7852, %rs7851, 32767;
	selp.b16 	%rs7853, 0, %rs7852, %p1721;
	selp.b16 	%rs7854, %rs7853, %rs7852, %p1719;
	or.b16  	%rs7855, %rs7854, %rs7847;
	selp.b16 	%rs7856, 0, %rs7855, %p1717;
	selp.b16 	%rs12377, 0, %rs7856, %p1716;
$L__BB2_74:
	// begin inline asm
	{add.f16 %rs12386,%rs12377,%rs12850;
}
	// end inline asm
	ld.shared.u16 	%rs94, [%r14+48];
	and.b16  	%rs95, %rs94, 32767;
	setp.eq.s16 	%p1722, %rs7452, 0;
	@%p1722 bra 	$L__BB2_77;
	setp.ne.s16 	%p1723, %rs7452, 1;
	@%p1723 bra 	$L__BB2_78;
	setp.eq.s16 	%p1724, %rs95, 0;
	and.b16  	%rs7861, %rs22, 32767;
	setp.eq.s16 	%p1725, %rs7861, 0;
	and.b16  	%rs7862, %rs22, 3072;
	setp.eq.s16 	%p1726, %rs7862, 0;
	xor.b16  	%rs7863, %rs22, %rs94;
	and.b16  	%rs7864, %rs7863, -32768;
	selp.b16 	%rs7865, 0, %rs7861, %p1726;
	add.s16 	%rs7866, %rs7865, %rs95;
	max.u16 	%rs7867, %rs7866, 981;
	add.s16 	%rs7868, %rs7867, -981;
	and.b16  	%rs7869, %rs7868, 32767;
	or.b16  	%rs7870, %rs7869, %rs7864;
	selp.b16 	%rs7871, 0, %rs7870, %p1725;
	selp.b16 	%rs12378, 0, %rs7871, %p1724;
	bra.uni 	$L__BB2_79;
$L__BB2_77:
	// begin inline asm
	{mul.f16 %rs12378,%rs94,%rs22;
}
	// end inline asm
	bra.uni 	$L__BB2_79;
$L__BB2_78:
	setp.eq.s16 	%p1727, %rs95, 0;
	and.b16  	%rs7875, %rs22, 32767;
	setp.eq.s16 	%p1728, %rs7875, 0;
	and.b16  	%rs7876, %rs22, 1024;
	setp.eq.s16 	%p1729, %rs7876, 0;
	and.b16  	%rs7877, %rs22, 1792;
	setp.eq.s16 	%p1730, %rs7877, 256;
	setp.eq.s16 	%p1731, %rs7877, 768;
	xor.b16  	%rs7878, %rs22, %rs94;
	selp.b16 	%rs7879, 512, 0, %p1731;
	selp.b16 	%rs7880, %rs7879, %rs7875, %p1729;
	and.b16  	%rs7881, %rs7878, -32768;
	add.s16 	%rs7882, %rs7880, %rs95;
	setp.lt.u16 	%p1732, %rs7882, 970;
	selp.b16 	%rs7884, 31798, 54, %p1730;
	add.s16 	%rs7885, %rs7884, %rs7882;
	and.b16  	%rs7886, %rs7885, 32767;
	selp.b16 	%rs7887, 0, %rs7886, %p1732;
	selp.b16 	%rs7888, %rs7887, %rs7886, %p1730;
	or.b16  	%rs7889, %rs7888, %rs7881;
	selp.b16 	%rs7890, 0, %rs7889, %p1728;
	selp.b16 	%rs12378, 0, %rs7890, %p1727;
$L__BB2_79:
	// begin inline asm
	{add.f16 %rs12385,%rs12378,%rs12849;
}
	// end inline asm
	setp.eq.s16 	%p1733, %rs7486, 0;
	@%p1733 bra 	$L__BB2_82;
	setp.ne.s16 	%p1734, %rs7486, 1;
	@%p1734 bra 	$L__BB2_83;
	setp.eq.s16 	%p1735, %rs95, 0;
	and.b16  	%rs7895, %rs29, 32767;
	setp.eq.s16 	%p1736, %rs7895, 0;
	and.b16  	%rs7896, %rs29, 3072;
	setp.eq.s16 	%p1737, %rs7896, 0;
	xor.b16  	%rs7897, %rs29, %rs94;
	and.b16  	%rs7898, %rs7897, -32768;
	selp.b16 	%rs7899, 0, %rs7895, %p1737;
	add.s16 	%rs7900, %rs7899, %rs95;
	max.u16 	%rs7901, %rs7900, 981;
	add.s16 	%rs7902, %rs7901, -981;
	and.b16  	%rs7903, %rs7902, 32767;
	or.b16  	%rs7904, %rs7903, %rs7898;
	selp.b16 	%rs7905, 0, %rs7904, %p1736;
	selp.b16 	%rs12379, 0, %rs7905, %p1735;
	bra.uni 	$L__BB2_84;
$L__BB2_82:
	// begin inline asm
	{mul.f16 %rs12379,%rs94,%rs29;
}
	// end inline asm
	bra.uni 	$L__BB2_84;
$L__BB2_83:
	setp.eq.s16 	%p1738, %rs95, 0;
	and.b16  	%rs7909, %rs29, 32767;
	setp.eq.s16 	%p1739, %rs7909, 0;
	and.b16  	%rs7910, %rs29, 1024;
	setp.eq.s16 	%p1740, %rs7910, 0;
	and.b16  	%rs7911, %rs29, 1792;
	setp.eq.s16 	%p1741, %rs7911, 256;
	setp.eq.s16 	%p1742, %rs7911, 768;
	xor.b16  	%rs7912, %rs29, %rs94;
	selp.b16 	%rs7913, 512, 0, %p1742;
	selp.b16 	%rs7914, %rs7913, %rs7909, %p1740;
	and.b16  	%rs7915, %rs7912, -32768;
	add.s16 	%rs7916, %rs7914, %rs95;
	setp.lt.u16 	%p1743, %rs7916, 970;
	selp.b16 	%rs7918, 31798, 54, %p1741;
	add.s16 	%rs7919, %rs7918, %rs7916;
	and.b16  	%rs7920, %rs7919, 32767;
	selp.b16 	%rs7921, 0, %rs7920, %p1743;
	selp.b16 	%rs7922, %rs7921, %rs7920, %p1741;
	or.b16  	%rs7923, %rs7922, %rs7915;
	selp.b16 	%rs7924, 0, %rs7923, %p1739;
	selp.b16 	%rs12379, 0, %rs7924, %p1738;
$L__BB2_84:
	// begin inline asm
	{add.f16 %rs12384,%rs12379,%rs12848;
}
	// end inline asm
	setp.eq.s16 	%p1744, %rs7520, 0;
	@%p1744 bra 	$L__BB2_87;
	setp.ne.s16 	%p1745, %rs7520, 1;
	@%p1745 bra 	$L__BB2_88;
	setp.eq.s16 	%p1746, %rs95, 0;
	and.b16  	%rs7929, %rs36, 32767;
	setp.eq.s16 	%p1747, %rs7929, 0;
	and.b16  	%rs7930, %rs36, 3072;
	setp.eq.s16 	%p1748, %rs7930, 0;
	xor.b16  	%rs7931, %rs36, %rs94;
	and.b16  	%rs7932, %rs7931, -32768;
	selp.b16 	%rs7933, 0, %rs7929, %p1748;
	add.s16 	%rs7934, %rs7933, %rs95;
	max.u16 	%rs7935, %rs7934, 981;
	add.s16 	%rs7936, %rs7935, -981;
	and.b16  	%rs7937, %rs7936, 32767;
	or.b16  	%rs7938, %rs7937, %rs7932;
	selp.b16 	%rs7939, 0, %rs7938, %p1747;
	selp.b16 	%rs12380, 0, %rs7939, %p1746;
	bra.uni 	$L__BB2_89;
$L__BB2_87:
	// begin inline asm
	{mul.f16 %rs12380,%rs94,%rs36;
}
	// end inline asm
	bra.uni 	$L__BB2_89;
$L__BB2_88:
	setp.eq.s16 	%p1749, %rs95, 0;
	and.b16  	%rs7943, %rs36, 32767;
	setp.eq.s16 	%p1750, %rs7943, 0;
	and.b16  	%rs7944, %rs36, 1024;
	setp.eq.s16 	%p1751, %rs7944, 0;
	and.b16  	%rs7945, %rs36, 1792;
	setp.eq.s16 	%p1752, %rs7945, 256;
	setp.eq.s16 	%p1753, %rs7945, 768;
	xor.b16  	%rs7946, %rs36, %rs94;
	selp.b16 	%rs7947, 512, 0, %p1753;
	selp.b16 	%rs7948, %rs7947, %rs7943, %p1751;
	and.b16  	%rs7949, %rs7946, -32768;
	add.s16 	%rs7950, %rs7948, %rs95;
	setp.lt.u16 	%p1754, %rs7950, 970;
	selp.b16 	%rs7952, 31798, 54, %p1752;
	add.s16 	%rs7953, %rs7952, %rs7950;
	and.b16  	%rs7954, %rs7953, 32767;
	selp.b16 	%rs7955, 0, %rs7954, %p1754;
	selp.b16 	%rs7956, %rs7955, %rs7954, %p1752;
	or.b16  	%rs7957, %rs7956, %rs7949;
	selp.b16 	%rs7958, 0, %rs7957, %p1750;
	selp.b16 	%rs12380, 0, %rs7958, %p1749;
$L__BB2_89:
	// begin inline asm
	{add.f16 %rs12383,%rs12380,%rs12847;
}
	// end inline asm
	setp.eq.s16 	%p1755, %rs7554, 0;
	@%p1755 bra 	$L__BB2_92;
	setp.ne.s16 	%p1756, %rs7554, 1;
	@%p1756 bra 	$L__BB2_93;
	setp.eq.s16 	%p1757, %rs95, 0;
	and.b16  	%rs7963, %rs43, 32767;
	setp.eq.s16 	%p1758, %rs7963, 0;
	and.b16  	%rs7964, %rs43, 3072;
	setp.eq.s16 	%p1759, %rs7964, 0;
	xor.b16  	%rs7965, %rs43, %rs94;
	and.b16  	%rs7966, %rs7965, -32768;
	selp.b16 	%rs7967, 0, %rs7963, %p1759;
	add.s16 	%rs7968, %rs7967, %rs95;
	max.u16 	%rs7969, %rs7968, 981;
	add.s16 	%rs7970, %rs7969, -981;
	and.b16  	%rs7971, %rs7970, 32767;
	or.b16  	%rs7972, %rs7971, %rs7966;
	selp.b16 	%rs7973, 0, %rs7972, %p1758;
	selp.b16 	%rs12381, 0, %rs7973, %p1757;
	bra.uni 	$L__BB2_94;
$L__BB2_92:
	// begin inline asm
	{mul.f16 %rs12381,%rs94,%rs43;
}
	// end inline asm
	bra.uni 	$L__BB2_94;
$L__BB2_93:
	setp.eq.s16 	%p1760, %rs95, 0;
	and.b16  	%rs7977, %rs43, 32767;
	setp.eq.s16 	%p1761, %rs7977, 0;
	and.b16  	%rs7978, %rs43, 1024;
	setp.eq.s16 	%p1762, %rs7978, 0;
	and.b16  	%rs7979, %rs43, 1792;
	setp.eq.s16 	%p1763, %rs7979, 256;
	setp.eq.s16 	%p1764, %rs7979, 768;
	xor.b16  	%rs7980, %rs43, %rs94;
	selp.b16 	%rs7981, 512, 0, %p1764;
	selp.b16 	%rs7982, %rs7981, %rs7977, %p1762;
	and.b16  	%rs7983, %rs7980, -32768;
	add.s16 	%rs7984, %rs7982, %rs95;
	setp.lt.u16 	%p1765, %rs7984, 970;
	selp.b16 	%rs7986, 31798, 54, %p1763;
	add.s16 	%rs7987, %rs7986, %rs7984;
	and.b16  	%rs7988, %rs7987, 32767;
	selp.b16 	%rs7989, 0, %rs7988, %p1765;
	selp.b16 	%rs7990, %rs7989, %rs7988, %p1763;
	or.b16  	%rs7991, %rs7990, %rs7983;
	selp.b16 	%rs7992, 0, %rs7991, %p1761;
	selp.b16 	%rs12381, 0, %rs7992, %p1760;
$L__BB2_94:
	// begin inline asm
	{add.f16 %rs12382,%rs12381,%rs12846;
}
	// end inline asm
	add.s32 	%r146, %r160, 1;
	setp.eq.s32 	%p1766, %r146, 128;
	@%p1766 bra 	$L__BB2_669;
$L__BB2_95:
	ld.shared.u16 	%rs132, [%r14+2];
	and.b16  	%rs133, %rs132, 32767;
	ld.shared.u16 	%rs134, [%r15+128];
	@%p1722 bra 	$L__BB2_98;
	setp.ne.s16 	%p1768, %rs7452, 1;
	@%p1768 bra 	$L__BB2_99;
	setp.eq.s16 	%p1769, %rs133, 0;
	and.b16  	%rs8061, %rs134, 32767;
	setp.eq.s16 	%p1770, %rs8061, 0;
	and.b16  	%rs8062, %rs134, 3072;
	setp.eq.s16 	%p1771, %rs8062, 0;
	xor.b16  	%rs8063, %rs134, %rs132;
	and.b16  	%rs8064, %rs8063, -32768;
	selp.b16 	%rs8065, 0, %rs8061, %p1771;
	add.s16 	%rs8066, %rs8065, %rs133;
	max.u16 	%rs8067, %rs8066, 981;
	add.s16 	%rs8068, %rs8067, -981;
	and.b16  	%rs8069, %rs8068, 32767;
	or.b16  	%rs8070, %rs8069, %rs8064;
	selp.b16 	%rs8071, 0, %rs8070, %p1770;
	selp.b16 	%rs12398, 0, %rs8071, %p1769;
	bra.uni 	$L__BB2_100;
$L__BB2_98:
	// begin inline asm
	{mul.f16 %rs12398,%rs132,%rs134;
}
	// end inline asm
	bra.uni 	$L__BB2_100;
$L__BB2_99:
	setp.eq.s16 	%p1772, %rs133, 0;
	and.b16  	%rs8075, %rs134, 32767;
	setp.eq.s16 	%p1773, %rs8075, 0;
	and.b16  	%rs8076, %rs134, 1024;
	setp.eq.s16 	%p1774, %rs8076, 0;
	and.b16  	%rs8077, %rs134, 1792;
	setp.eq.s16 	%p1775, %rs8077, 256;
	setp.eq.s16 	%p1776, %rs8077, 768;
	xor.b16  	%rs8078, %rs134, %rs132;
	selp.b16 	%rs8079, 512, 0, %p1776;
	selp.b16 	%rs8080, %rs8079, %rs8075, %p1774;
	and.b16  	%rs8081, %rs8078, -32768;
	add.s16 	%rs8082, %rs8080, %rs133;
	setp.lt.u16 	%p1777, %rs8082, 970;
	selp.b16 	%rs8084, 31798, 54, %p1775;
	add.s16 	%rs8085, %rs8084, %rs8082;
	and.b16  	%rs8086, %rs8085, 32767;
	selp.b16 	%rs8087, 0, %rs8086, %p1777;
	selp.b16 	%rs8088, %rs8087, %rs8086, %p1775;
	or.b16  	%rs8089, %rs8088, %rs8081;
	selp.b16 	%rs8090, 0, %rs8089, %p1773;
	selp.b16 	%rs12398, 0, %rs8090, %p1772;
$L__BB2_100:
	// begin inline asm
	{add.f16 %rs12429,%rs12398,%rs12397;
}
	// end inline asm
	ld.shared.u16 	%rs140, [%r15+130];
	@%p1733 bra 	$L__BB2_103;
	setp.ne.s16 	%p1779, %rs7486, 1;
	@%p1779 bra 	$L__BB2_104;
	setp.eq.s16 	%p1780, %rs133, 0;
	and.b16  	%rs8095, %rs140, 32767;
	setp.eq.s16 	%p1781, %rs8095, 0;
	and.b16  	%rs8096, %rs140, 3072;
	setp.eq.s16 	%p1782, %rs8096, 0;
	xor.b16  	%rs8097, %rs140, %rs132;
	and.b16  	%rs8098, %rs8097, -32768;
	selp.b16 	%rs8099, 0, %rs8095, %p1782;
	add.s16 	%rs8100, %rs8099, %rs133;
	max.u16 	%rs8101, %rs8100, 981;
	add.s16 	%rs8102, %rs8101, -981;
	and.b16  	%rs8103, %rs8102, 32767;
	or.b16  	%rs8104, %rs8103, %rs8098;
	selp.b16 	%rs8105, 0, %rs8104, %p1781;
	selp.b16 	%rs12399, 0, %rs8105, %p1780;
	bra.uni 	$L__BB2_105;
$L__BB2_103:
	// begin inline asm
	{mul.f16 %rs12399,%rs132,%rs140;
}
	// end inline asm
	bra.uni 	$L__BB2_105;
$L__BB2_104:
	setp.eq.s16 	%p1783, %rs133, 0;
	and.b16  	%rs8109, %rs140, 32767;
	setp.eq.s16 	%p1784, %rs8109, 0;
	and.b16  	%rs8110, %rs140, 1024;
	setp.eq.s16 	%p1785, %rs8110, 0;
	and.b16  	%rs8111, %rs140, 1792;
	setp.eq.s16 	%p1786, %rs8111, 256;
	setp.eq.s16 	%p1787, %rs8111, 768;
	xor.b16  	%rs8112, %rs140, %rs132;
	selp.b16 	%rs8113, 512, 0, %p1787;
	selp.b16 	%rs8114, %rs8113, %rs8109, %p1785;
	and.b16  	%rs8115, %rs8112, -32768;
	add.s16 	%rs8116, %rs8114, %rs133;
	setp.lt.u16 	%p1788, %rs8116, 970;
	selp.b16 	%rs8118, 31798, 54, %p1786;
	add.s16 	%rs8119, %rs8118, %rs8116;
	and.b16  	%rs8120, %rs8119, 32767;
	selp.b16 	%rs8121, 0, %rs8120, %p1788;
	selp.b16 	%rs8122, %rs8121, %rs8120, %p1786;
	or.b16  	%rs8123, %rs8122, %rs8115;
	selp.b16 	%rs8124, 0, %rs8123, %p1784;
	selp.b16 	%rs12399, 0, %rs8124, %p1783;
$L__BB2_105:
	// begin inline asm
	{add.f16 %rs12428,%rs12399,%rs12396;
}
	// end inline asm
	ld.shared.u16 	%rs146, [%r15+132];
	setp.eq.s16 	%p1789, %rs7520, 0;
	@%p1789 bra 	$L__BB2_108;
	setp.ne.s16 	%p1790, %rs7520, 1;
	@%p1790 bra 	$L__BB2_109;
	setp.eq.s16 	%p1791, %rs133, 0;
	and.b16  	%rs8129, %rs146, 32767;
	setp.eq.s16 	%p1792, %rs8129, 0;
	and.b16  	%rs8130, %rs146, 3072;
	setp.eq.s16 	%p1793, %rs8130, 0;
	xor.b16  	%rs8131, %rs146, %rs132;
	and.b16  	%rs8132, %rs8131, -32768;
	selp.b16 	%rs8133, 0, %rs8129, %p1793;
	add.s16 	%rs8134, %rs8133, %rs133;
	max.u16 	%rs8135, %rs8134, 981;
	add.s16 	%rs8136, %rs8135, -981;
	and.b16  	%rs8137, %rs8136, 32767;
	or.b16  	%rs8138, %rs8137, %rs8132;
	selp.b16 	%rs8139, 0, %rs8138, %p1792;
	selp.b16 	%rs12400, 0, %rs8139, %p1791;
	bra.uni 	$L__BB2_110;
$L__BB2_108:
	// begin inline asm
	{mul.f16 %rs12400,%rs132,%rs146;
}
	// end inline asm
	bra.uni 	$L__BB2_110;
$L__BB2_109:
	setp.eq.s16 	%p1794, %rs133, 0;
	and.b16  	%rs8143, %rs146, 32767;
	setp.eq.s16 	%p1795, %rs8143, 0;
	and.b16  	%rs8144, %rs146, 1024;
	setp.eq.s16 	%p1796, %rs8144, 0;
	and.b16  	%rs8145, %rs146, 1792;
	setp.eq.s16 	%p1797, %rs8145, 256;
	setp.eq.s16 	%p1798, %rs8145, 768;
	xor.b16  	%rs8146, %rs146, %rs132;
	selp.b16 	%rs8147, 512, 0, %p1798;
	selp.b16 	%rs8148, %rs8147, %rs8143, %p1796;
	and.b16  	%rs8149, %rs8146, -32768;
	add.s16 	%rs8150, %rs8148, %rs133;
	setp.lt.u16 	%p1799, %rs8150, 970;
	selp.b16 	%rs8152, 31798, 54, %p1797;
	add.s16 	%rs8153, %rs8152, %rs8150;
	and.b16  	%rs8154, %rs8153, 32767;
	selp.b16 	%rs8155, 0, %rs8154, %p1799;
	selp.b16 	%rs8156, %rs8155, %rs8154, %p1797;
	or.b16  	%rs8157, %rs8156, %rs8149;
	selp.b16 	%rs8158, 0, %rs8157, %p1795;
	selp.b16 	%rs12400, 0, %rs8158, %p1794;
$L__BB2_110:
	// begin inline asm
	{add.f16 %rs12427,%rs12400,%rs12395;
}
	// end inline asm
	ld.shared.u16 	%rs152, [%r15+134];
	setp.eq.s16 	%p1800, %rs7554, 0;
	@%p1800 bra 	$L__BB2_113;
	setp.ne.s16 	%p1801, %rs7554, 1;
	@%p1801 bra 	$L__BB2_114;
	setp.eq.s16 	%p1802, %rs133, 0;
	and.b16  	%rs8163, %rs152, 32767;
	setp.eq.s16 	%p1803, %rs8163, 0;
	and.b16  	%rs8164, %rs152, 3072;
	setp.eq.s16 	%p1804, %rs8164, 0;
	xor.b16  	%rs8165, %rs152, %rs132;
	and.b16  	%rs8166, %rs8165, -32768;
	selp.b16 	%rs8167, 0, %rs8163, %p1804;
	add.s16 	%rs8168, %rs8167, %rs133;
	max.u16 	%rs8169, %rs8168, 981;
	add.s16 	%rs8170, %rs8169, -981;
	and.b16  	%rs8171, %rs8170, 32767;
	or.b16  	%rs8172, %rs8171, %rs8166;
	selp.b16 	%rs8173, 0, %rs8172, %p1803;
	selp.b16 	%rs12401, 0, %rs8173, %p1802;
	bra.uni 	$L__BB2_115;
$L__BB2_113:
	// begin inline asm
	{mul.f16 %rs12401,%rs132,%rs152;
}
	// end inline asm
	bra.uni 	$L__BB2_115;
$L__BB2_114:
	setp.eq.s16 	%p1805, %rs133, 0;
	and.b16  	%rs8177, %rs152, 32767;
	setp.eq.s16 	%p1806, %rs8177, 0;
	and.b16  	%rs8178, %rs152, 1024;
	setp.eq.s16 	%p1807, %rs8178, 0;
	and.b16  	%rs8179, %rs152, 1792;
	setp.eq.s16 	%p1808, %rs8179, 256;
	setp.eq.s16 	%p1809, %rs8179, 768;
	xor.b16  	%rs8180, %rs152, %rs132;
	selp.b16 	%rs8181, 512, 0, %p1809;
	selp.b16 	%rs8182, %rs8181, %rs8177, %p1807;
	and.b16  	%rs8183, %rs8180, -32768;
	add.s16 	%rs8184, %rs8182, %rs133;
	setp.lt.u16 	%p1810, %rs8184, 970;
	selp.b16 	%rs8186, 31798, 54, %p1808;
	add.s16 	%rs8187, %rs8186, %rs8184;
	and.b16  	%rs8188, %rs8187, 32767;
	selp.b16 	%rs8189, 0, %rs8188, %p1810;
	selp.b16 	%rs8190, %rs8189, %rs8188, %p1808;
	or.b16  	%rs8191, %rs8190, %rs8183;
	selp.b16 	%rs8192, 0, %rs8191, %p1806;
	selp.b16 	%rs12401, 0, %rs8192, %p1805;
$L__BB2_115:
	// begin inline asm
	{add.f16 %rs12426,%rs12401,%rs12394;
}
	// end inline asm
	ld.shared.u16 	%rs158, [%r14+18];
	and.b16  	%rs159, %rs158, 32767;
	setp.eq.s16 	%p1811, %rs7452, 0;
	@%p1811 bra 	$L__BB2_118;
	setp.ne.s16 	%p1812, %rs7452, 1;
	@%p1812 bra 	$L__BB2_119;
	setp.eq.s16 	%p1813, %rs159, 0;
	and.b16  	%rs8197, %rs134, 32767;
	setp.eq.s16 	%p1814, %rs8197, 0;
	and.b16  	%rs8198, %rs134, 3072;
	setp.eq.s16 	%p1815, %rs8198, 0;
	xor.b16  	%rs8199, %rs134, %rs158;
	and.b16  	%rs8200, %rs8199, -32768;
	selp.b16 	%rs8201, 0, %rs8197, %p1815;
	add.s16 	%rs8202, %rs8201, %rs159;
	max.u16 	%rs8203, %rs8202, 981;
	add.s16 	%rs8204, %rs8203, -981;
	and.b16  	%rs8205, %rs8204, 32767;
	or.b16  	%rs8206, %rs8205, %rs8200;
	selp.b16 	%rs8207, 0, %rs8206, %p1814;
	selp.b16 	%rs12402, 0, %rs8207, %p1813;
	bra.uni 	$L__BB2_120;
$L__BB2_118:
	// begin inline asm
	{mul.f16 %rs12402,%rs158,%rs134;
}
	// end inline asm
	bra.uni 	$L__BB2_120;
$L__BB2_119:
	setp.eq.s16 	%p1816, %rs159, 0;
	and.b16  	%rs8211, %rs134, 32767;
	setp.eq.s16 	%p1817, %rs8211, 0;
	and.b16  	%rs8212, %rs134, 1024;
	setp.eq.s16 	%p1818, %rs8212, 0;
	and.b16  	%rs8213, %rs134, 1792;
	setp.eq.s16 	%p1819, %rs8213, 256;
	setp.eq.s16 	%p1820, %rs8213, 768;
	xor.b16  	%rs8214, %rs134, %rs158;
	selp.b16 	%rs8215, 512, 0, %p1820;
	selp.b16 	%rs8216, %rs8215, %rs8211, %p1818;
	and.b16  	%rs8217, %rs8214, -32768;
	add.s16 	%rs8218, %rs8216, %rs159;
	setp.lt.u16 	%p1821, %rs8218, 970;
	selp.b16 	%rs8220, 31798, 54, %p1819;
	add.s16 	%rs8221, %rs8220, %rs8218;
	and.b16  	%rs8222, %rs8221, 32767;
	selp.b16 	%rs8223, 0, %rs8222, %p1821;
	selp.b16 	%rs8224, %rs8223, %rs8222, %p1819;
	or.b16  	%rs8225, %rs8224, %rs8217;
	selp.b16 	%rs8226, 0, %rs8225, %p1817;
	selp.b16 	%rs12402, 0, %rs8226, %p1816;
$L__BB2_120:
	// begin inline asm
	{add.f16 %rs12425,%rs12402,%rs12393;
}
	// end inline asm
	setp.eq.s16 	%p1822, %rs7486, 0;
	@%p1822 bra 	$L__BB2_123;
	setp.ne.s16 	%p1823, %rs7486, 1;
	@%p1823 bra 	$L__BB2_124;
	setp.eq.s16 	%p1824, %rs159, 0;
	and.b16  	%rs8231, %rs140, 32767;
	setp.eq.s16 	%p1825, %rs8231, 0;
	and.b16  	%rs8232, %rs140, 3072;
	setp.eq.s16 	%p1826, %rs8232, 0;
	xor.b16  	%rs8233, %rs140, %rs158;
	and.b16  	%rs8234, %rs8233, -32768;
	selp.b16 	%rs8235, 0, %rs8231, %p1826;
	add.s16 	%rs8236, %rs8235, %rs159;
	max.u16 	%rs8237, %rs8236, 981;
	add.s16 	%rs8238, %rs8237, -981;
	and.b16  	%rs8239, %rs8238, 32767;
	or.b16  	%rs8240, %rs8239, %rs8234;
	selp.b16 	%rs8241, 0, %rs8240, %p1825;
	selp.b16 	%rs12403, 0, %rs8241, %p1824;
	bra.uni 	$L__BB2_125;
$L__BB2_123:
	// begin inline asm
	{mul.f16 %rs12403,%rs158,%rs140;
}
	// end inline asm
	bra.uni 	$L__BB2_125;
$L__BB2_124:
	setp.eq.s16 	%p1827, %rs159, 0;
	and.b16  	%rs8245, %rs140, 32767;
	setp.eq.s16 	%p1828, %rs8245, 0;
	and.b16  	%rs8246, %rs140, 1024;
	setp.eq.s16 	%p1829, %rs8246, 0;
	and.b16  	%rs8247, %rs140, 1792;
	setp.eq.s16 	%p1830, %rs8247, 256;
	setp.eq.s16 	%p1831, %rs8247, 768;
	xor.b16  	%rs8248, %rs140, %rs158;
	selp.b16 	%rs8249, 512, 0, %p1831;
	selp.b16 	%rs8250, %rs8249, %rs8245, %p1829;
	and.b16  	%rs8251, %rs8248, -32768;
	add.s16 	%rs8252, %rs8250, %rs159;
	setp.lt.u16 	%p1832, %rs8252, 970;
	selp.b16 	%rs8254, 31798, 54, %p1830;
	add.s16 	%rs8255, %rs8254, %rs8252;
	and.b16  	%rs8256, %rs8255, 32767;
	selp.b16 	%rs8257, 0, %rs8256, %p1832;
	selp.b16 	%rs8258, %rs8257, %rs8256, %p1830;
	or.b16  	%rs8259, %rs8258, %rs8251;
	selp.b16 	%rs8260, 0, %rs8259, %p1828;
	selp.b16 	%rs12403, 0, %rs8260, %p1827;
$L__BB2_125:
	// begin inline asm
	{add.f16 %rs12424,%rs12403,%rs12392;
}
	// end inline asm
	@%p1789 bra 	$L__BB2_128;
	setp.ne.s16 	%p1834, %rs7520, 1;
	@%p1834 bra 	$L__BB2_129;
	setp.eq.s16 	%p1835, %rs159, 0;
	and.b16  	%rs8265, %rs146, 32767;
	setp.eq.s16 	%p1836, %rs8265, 0;
	and.b16  	%rs8266, %rs146, 3072;
	setp.eq.s16 	%p1837, %rs8266, 0;
	xor.b16  	%rs8267, %rs146, %rs158;
	and.b16  	%rs8268, %rs8267, -32768;
	selp.b16 	%rs8269, 0, %rs8265, %p1837;
	add.s16 	%rs8270, %rs8269, %rs159;
	max.u16 	%rs8271, %rs8270, 981;
	add.s16 	%rs8272, %rs8271, -981;
	and.b16  	%rs8273, %rs8272, 32767;
	or.b16  	%rs8274, %rs8273, %rs8268;
	selp.b16 	%rs8275, 0, %rs8274, %p1836;
	selp.b16 	%rs12404, 0, %rs8275, %p1835;
	bra.uni 	$L__BB2_130;
$L__BB2_128:
	// begin inline asm
	{mul.f16 %rs12404,%rs158,%rs146;
}
	// end inline asm
	bra.uni 	$L__BB2_130;
$L__BB2_129:
	setp.eq.s16 	%p1838, %rs159, 0;
	and.b16  	%rs8279, %rs146, 32767;
	setp.eq.s16 	%p1839, %rs8279, 0;
	and.b16  	%rs8280, %rs146, 1024;
	setp.eq.s16 	%p1840, %rs8280, 0;
	and.b16  	%rs8281, %rs146, 1792;
	setp.eq.s16 	%p1841, %rs8281, 256;
	setp.eq.s16 	%p1842, %rs8281, 768;
	xor.b16  	%rs8282, %rs146, %rs158;
	selp.b16 	%rs8283, 512, 0, %p1842;
	selp.b16 	%rs8284, %rs8283, %rs8279, %p1840;
	and.b16  	%rs8285, %rs8282, -32768;
	add.s16 	%rs8286, %rs8284, %rs159;
	setp.lt.u16 	%p1843, %rs8286, 970;
	selp.b16 	%rs8288, 31798, 54, %p1841;
	add.s16 	%rs8289, %rs8288, %rs8286;
	and.b16  	%rs8290, %rs8289, 32767;
	selp.b16 	%rs8291, 0, %rs8290, %p1843;
	selp.b16 	%rs8292, %rs8291, %rs8290, %p1841;
	or.b16  	%rs8293, %rs8292, %rs8285;
	selp.b16 	%rs8294, 0, %rs8293, %p1839;
	selp.b16 	%rs12404, 0, %rs8294, %p1838;
$L__BB2_130:
	// begin inline asm
	{add.f16 %rs12423,%rs12404,%rs12391;
}
	// end inline asm
	@%p1800 bra 	$L__BB2_133;
	setp.ne.s16 	%p1845, %rs7554, 1;
	@%p1845 bra 	$L__BB2_134;
	setp.eq.s16 	%p1846, %rs159, 0;
	and.b16  	%rs8299, %rs152, 32767;
	setp.eq.s16 	%p1847, %rs8299, 0;
	and.b16  	%rs8300, %rs152, 3072;
	setp.eq.s16 	%p1848, %rs8300, 0;
	xor.b16  	%rs8301, %rs152, %rs158;
	and.b16  	%rs8302, %rs8301, -32768;
	selp.b16 	%rs8303, 0, %rs8299, %p1848;
	add.s16 	%rs8304, %rs8303, %rs159;
	max.u16 	%rs8305, %rs8304, 981;
	add.s16 	%rs8306, %rs8305, -981;
	and.b16  	%rs8307, %rs8306, 32767;
	or.b16  	%rs8308, %rs8307, %rs8302;
	selp.b16 	%rs8309, 0, %rs8308, %p1847;
	selp.b16 	%rs12405, 0, %rs8309, %p1846;
	bra.uni 	$L__BB2_135;
$L__BB2_133:
	// begin inline asm
	{mul.f16 %rs12405,%rs158,%rs152;
}
	// end inline asm
	bra.uni 	$L__BB2_135;
$L__BB2_134:
	setp.eq.s16 	%p1849, %rs159, 0;
	and.b16  	%rs8313, %rs152, 32767;
	setp.eq.s16 	%p1850, %rs8313, 0;
	and.b16  	%rs8314, %rs152, 1024;
	setp.eq.s16 	%p1851, %rs8314, 0;
	and.b16  	%rs8315, %rs152, 1792;
	setp.eq.s16 	%p1852, %rs8315, 256;
	setp.eq.s16 	%p1853, %rs8315, 768;
	xor.b16  	%rs8316, %rs152, %rs158;
	selp.b16 	%rs8317, 512, 0, %p1853;
	selp.b16 	%rs8318, %rs8317, %rs8313, %p1851;
	and.b16  	%rs8319, %rs8316, -32768;
	add.s16 	%rs8320, %rs8318, %rs159;
	setp.lt.u16 	%p1854, %rs8320, 970;
	selp.b16 	%rs8322, 31798, 54, %p1852;
	add.s16 	%rs8323, %rs8322, %rs8320;
	and.b16  	%rs8324, %rs8323, 32767;
	selp.b16 	%rs8325, 0, %rs8324, %p1854;
	selp.b16 	%rs8326, %rs8325, %rs8324, %p1852;
	or.b16  	%rs8327, %rs8326, %rs8319;
	selp.b16 	%rs8328, 0, %rs8327, %p1850;
	selp.b16 	%rs12405, 0, %rs8328, %p1849;
$L__BB2_135:
	// begin inline asm
	{add.f16 %rs12422,%rs12405,%rs12390;
}
	// end inline asm
	ld.shared.u16 	%rs180, [%r14+34];
	and.b16  	%rs181, %rs180, 32767;
	setp.eq.s16 	%p1855, %rs7452, 0;
	@%p1855 bra 	$L__BB2_138;
	setp.ne.s16 	%p1856, %rs7452, 1;
	@%p1856 bra 	$L__BB2_139;
	setp.eq.s16 	%p1857, %rs181, 0;
	and.b16  	%rs8333, %rs134, 32767;
	setp.eq.s16 	%p1858, %rs8333, 0;
	and.b16  	%rs8334, %rs134, 3072;
	setp.eq.s16 	%p1859, %rs8334, 0;
	xor.b16  	%rs8335, %rs134, %rs180;
	and.b16  	%rs8336, %rs8335, -32768;
	selp.b16 	%rs8337, 0, %rs8333, %p1859;
	add.s16 	%rs8338, %rs8337, %rs181;
	max.u16 	%rs8339, %rs8338, 981;
	add.s16 	%rs8340, %rs8339, -981;
	and.b16  	%rs8341, %rs8340, 32767;
	or.b16  	%rs8342, %rs8341, %rs8336;
	selp.b16 	%rs8343, 0, %rs8342, %p1858;
	selp.b16 	%rs12406, 0, %rs8343, %p1857;
	bra.uni 	$L__BB2_140;
$L__BB2_138:
	// begin inline asm
	{mul.f16 %rs12406,%rs180,%rs134;
}
	// end inline asm
	bra.uni 	$L__BB2_140;
$L__BB2_139:
	setp.eq.s16 	%p1860, %rs181, 0;
	and.b16  	%rs8347, %rs134, 32767;
	setp.eq.s16 	%p1861, %rs8347, 0;
	and.b16  	%rs8348, %rs134, 1024;
	setp.eq.s16 	%p1862, %rs8348, 0;
	and.b16  	%rs8349, %rs134, 1792;
	setp.eq.s16 	%p1863, %rs8349, 256;
	setp.eq.s16 	%p1864, %rs8349, 768;
	xor.b16  	%rs8350, %rs134, %rs180;
	selp.b16 	%rs8351, 512, 0, %p1864;
	selp.b16 	%rs8352, %rs8351, %rs8347, %p1862;
	and.b16  	%rs8353, %rs8350, -32768;
	add.s16 	%rs8354, %rs8352, %rs181;
	setp.lt.u16 	%p1865, %rs8354, 970;
	selp.b16 	%rs8356, 31798, 54, %p1863;
	add.s16 	%rs8357, %rs8356, %rs8354;
	and.b16  	%rs8358, %rs8357, 32767;
	selp.b16 	%rs8359, 0, %rs8358, %p1865;
	selp.b16 	%rs8360, %rs8359, %rs8358, %p1863;
	or.b16  	%rs8361, %rs8360, %rs8353;
	selp.b16 	%rs8362, 0, %rs8361, %p1861;
	selp.b16 	%rs12406, 0, %rs8362, %p1860;
$L__BB2_140:
	// begin inline asm
	{add.f16 %rs12421,%rs12406,%rs12389;
}
	// end inline asm
	setp.eq.s16 	%p1866, %rs7486, 0;
	@%p1866 bra 	$L__BB2_143;
	setp.ne.s16 	%p1867, %rs7486, 1;
	@%p1867 bra 	$L__BB2_144;
	setp.eq.s16 	%p1868, %rs181, 0;
	and.b16  	%rs8367, %rs140, 32767;
	setp.eq.s16 	%p1869, %rs8367, 0;
	and.b16  	%rs8368, %rs140, 3072;
	setp.eq.s16 	%p1870, %rs8368, 0;
	xor.b16  	%rs8369, %rs140, %rs180;
	and.b16  	%rs8370, %rs8369, -32768;
	selp.b16 	%rs8371, 0, %rs8367, %p1870;
	add.s16 	%rs8372, %rs8371, %rs181;
	max.u16 	%rs8373, %rs8372, 981;
	add.s16 	%rs8374, %rs8373, -981;
	and.b16  	%rs8375, %rs8374, 32767;
	or.b16  	%rs8376, %rs8375, %rs8370;
	selp.b16 	%rs8377, 0, %rs8376, %p1869;
	selp.b16 	%rs12407, 0, %rs8377, %p1868;
	bra.uni 	$L__BB2_145;
$L__BB2_143:
	// begin inline asm
	{mul.f16 %rs12407,%rs180,%rs140;
}
	// end inline asm
	bra.uni 	$L__BB2_145;
$L__BB2_144:
	setp.eq.s16 	%p1871, %rs181, 0;
	and.b16  	%rs8381, %rs140, 32767;
	setp.eq.s16 	%p1872, %rs8381, 0;
	and.b16  	%rs8382, %rs140, 1024;
	setp.eq.s16 	%p1873, %rs8382, 0;
	and.b16  	%rs8383, %rs140, 1792;
	setp.eq.s16 	%p1874, %rs8383, 256;
	setp.eq.s16 	%p1875, %rs8383, 768;
	xor.b16  	%rs8384, %rs140, %rs180;
	selp.b16 	%rs8385, 512, 0, %p1875;
	selp.b16 	%rs8386, %rs8385, %rs8381, %p1873;
	and.b16  	%rs8387, %rs8384, -32768;
	add.s16 	%rs8388, %rs8386, %rs181;
	setp.lt.u16 	%p1876, %rs8388, 970;
	selp.b16 	%rs8390, 31798, 54, %p1874;
	add.s16 	%rs8391, %rs8390, %rs8388;
	and.b16  	%rs8392, %rs8391, 32767;
	selp.b16 	%rs8393, 0, %rs8392, %p1876;
	selp.b16 	%rs8394, %rs8393, %rs8392, %p1874;
	or.b16  	%rs8395, %rs8394, %rs8387;
	selp.b16 	%rs8396, 0, %rs8395, %p1872;
	selp.b16 	%rs12407, 0, %rs8396, %p1871;
$L__BB2_145:
	// begin inline asm
	{add.f16 %rs12420,%rs12407,%rs12388;
}
	// end inline asm
	setp.eq.s16 	%p1877, %rs7520, 0;
	@%p1877 bra 	$L__BB2_148;
	setp.ne.s16 	%p1878, %rs7520, 1;
	@%p1878 bra 	$L__BB2_149;
	setp.eq.s16 	%p1879, %rs181, 0;
	and.b16  	%rs8401, %rs146, 32767;
	setp.eq.s16 	%p1880, %rs8401, 0;
	and.b16  	%rs8402, %rs146, 3072;
	setp.eq.s16 	%p1881, %rs8402, 0;
	xor.b16  	%rs8403, %rs146, %rs180;
	and.b16  	%rs8404, %rs8403, -32768;
	selp.b16 	%rs8405, 0, %rs8401, %p1881;
	add.s16 	%rs8406, %rs8405, %rs181;
	max.u16 	%rs8407, %rs8406, 981;
	add.s16 	%rs8408, %rs8407, -981;
	and.b16  	%rs8409, %rs8408, 32767;
	or.b16  	%rs8410, %rs8409, %rs8404;
	selp.b16 	%rs8411, 0, %rs8410, %p1880;
	selp.b16 	%rs12408, 0, %rs8411, %p1879;
	bra.uni 	$L__BB2_150;
$L__BB2_148:
	// begin inline asm
	{mul.f16 %rs12408,%rs180,%rs146;
}
	// end inline asm
	bra.uni 	$L__BB2_150;
$L__BB2_149:
	setp.eq.s16 	%p1882, %rs181, 0;
	and.b16  	%rs8415, %rs146, 32767;
	setp.eq.s16 	%p1883, %rs8415, 0;
	and.b16  	%rs8416, %rs146, 1024;
	setp.eq.s16 	%p1884, %rs8416, 0;
	and.b16  	%rs8417, %rs146, 1792;
	setp.eq.s16 	%p1885, %rs8417, 256;
	setp.eq.s16 	%p1886, %rs8417, 768;
	xor.b16  	%rs8418, %rs146, %rs180;
	selp.b16 	%rs8419, 512, 0, %p1886;
	selp.b16 	%rs8420, %rs8419, %rs8415, %p1884;
	and.b16  	%rs8421, %rs8418, -32768;
	add.s16 	%rs8422, %rs8420, %rs181;
	setp.lt.u16 	%p1887, %rs8422, 970;
	selp.b16 	%rs8424, 31798, 54, %p1885;
	add.s16 	%rs8425, %rs8424, %rs8422;
	and.b16  	%rs8426, %rs8425, 32767;
	selp.b16 	%rs8427, 0, %rs8426, %p1887;
	selp.b16 	%rs8428, %rs8427, %rs8426, %p1885;
	or.b16  	%rs8429, %rs8428, %rs8421;
	selp.b16 	%rs8430, 0, %rs8429, %p1883;
	selp.b16 	%rs12408, 0, %rs8430, %p1882;
$L__BB2_150:
	// begin inline asm
	{add.f16 %rs12419,%rs12408,%rs12387;
}
	// end inline asm
	setp.eq.s16 	%p1888, %rs7554, 0;
	@%p1888 bra 	$L__BB2_153;
	setp.ne.s16 	%p1889, %rs7554, 1;
	@%p1889 bra 	$L__BB2_154;
	setp.eq.s16 	%p1890, %rs181, 0;
	and.b16  	%rs8435, %rs152, 32767;
	setp.eq.s16 	%p1891, %rs8435, 0;
	and.b16  	%rs8436, %rs152, 3072;
	setp.eq.s16 	%p1892, %rs8436, 0;
	xor.b16  	%rs8437, %rs152, %rs180;
	and.b16  	%rs8438, %rs8437, -32768;
	selp.b16 	%rs8439, 0, %rs8435, %p1892;
	add.s16 	%rs8440, %rs8439, %rs181;
	max.u16 	%rs8441, %rs8440, 981;
	add.s16 	%rs8442, %rs8441, -981;
	and.b16  	%rs8443, %rs8442, 32767;
	or.b16  	%rs8444, %rs8443, %rs8438;
	selp.b16 	%rs8445, 0, %rs8444, %p1891;
	selp.b16 	%rs12409, 0, %rs8445, %p1890;
	bra.uni 	$L__BB2_155;
$L__BB2_153:
	// begin inline asm
	{mul.f16 %rs12409,%rs180,%rs152;
}
	// end inline asm
	bra.uni 	$L__BB2_155;
$L__BB2_154:
	setp.eq.s16 	%p1893, %rs181, 0;
	and.b16  	%rs8449, %rs152, 32767;
	setp.eq.s16 	%p1894, %rs8449, 0;
	and.b16  	%rs8450, %rs152, 1024;
	setp.eq.s16 	%p1895, %rs8450, 0;
	and.b16  	%rs8451, %rs152, 1792;
	setp.eq.s16 	%p1896, %rs8451, 256;
	setp.eq.s16 	%p1897, %rs8451, 768;
	xor.b16  	%rs8452, %rs152, %rs180;
	selp.b16 	%rs8453, 512, 0, %p1897;
	selp.b16 	%rs8454, %rs8453, %rs8449, %p1895;
	and.b16  	%rs8455, %rs8452, -32768;
	add.s16 	%rs8456, %rs8454, %rs181;
	setp.lt.u16 	%p1898, %rs8456, 970;
	selp.b16 	%rs8458, 31798, 54, %p1896;
	add.s16 	%rs8459, %rs8458, %rs8456;
	and.b16  	%rs8460, %rs8459, 32767;
	selp.b16 	%rs8461, 0, %rs8460, %p1898;
	selp.b16 	%rs8462, %rs8461, %rs8460, %p1896;
	or.b16  	%rs8463, %rs8462, %rs8455;
	selp.b16 	%rs8464, 0, %rs8463, %p1894;
	selp.b16 	%rs12409, 0, %rs8464, %p1893;
$L__BB2_155:
	// begin inline asm
	{add.f16 %rs12418,%rs12409,%rs12386;
}
	// end inline asm
	ld.shared.u16 	%rs202, [%r14+50];
	and.b16  	%rs203, %rs202, 32767;
	@%p1855 bra 	$L__BB2_158;
	setp.ne.s16 	%p1900, %rs7452, 1;
	@%p1900 bra 	$L__BB2_159;
	setp.eq.s16 	%p1901, %rs203, 0;
	and.b16  	%rs8469, %rs134, 32767;
	setp.eq.s16 	%p1902, %rs8469, 0;
	and.b16  	%rs8470, %rs134, 3072;
	setp.eq.s16 	%p1903, %rs8470, 0;
	xor.b16  	%rs8471, %rs134, %rs202;
	and.b16  	%rs8472, %rs8471, -32768;
	selp.b16 	%rs8473, 0, %rs8469, %p1903;
	add.s16 	%rs8474, %rs8473, %rs203;
	max.u16 	%rs8475, %rs8474, 981;
	add.s16 	%rs8476, %rs8475, -981;
	and.b16  	%rs8477, %rs8476, 32767;
	or.b16  	%rs8478, %rs8477, %rs8472;
	selp.b16 	%rs8479, 0, %rs8478, %p1902;
	selp.b16 	%rs12410, 0, %rs8479, %p1901;
	bra.uni 	$L__BB2_160;
$L__BB2_158:
	// begin inline asm
	{mul.f16 %rs12410,%rs202,%rs134;
}
	// end inline asm
	bra.uni 	$L__BB2_160;
$L__BB2_159:
	setp.eq.s16 	%p1904, %rs203, 0;
	and.b16  	%rs8483, %rs134, 32767;
	setp.eq.s16 	%p1905, %rs8483, 0;
	and.b16  	%rs8484, %rs134, 1024;
	setp.eq.s16 	%p1906, %rs8484, 0;
	and.b16  	%rs8485, %rs134, 1792;
	setp.eq.s16 	%p1907, %rs8485, 256;
	setp.eq.s16 	%p1908, %rs8485, 768;
	xor.b16  	%rs8486, %rs134, %rs202;
	selp.b16 	%rs8487, 512, 0, %p1908;
	selp.b16 	%rs8488, %rs8487, %rs8483, %p1906;
	and.b16  	%rs8489, %rs8486, -32768;
	add.s16 	%rs8490, %rs8488, %rs203;
	setp.lt.u16 	%p1909, %rs8490, 970;
	selp.b16 	%rs8492, 31798, 54, %p1907;
	add.s16 	%rs8493, %rs8492, %rs8490;
	and.b16  	%rs8494, %rs8493, 32767;
	selp.b16 	%rs8495, 0, %rs8494, %p1909;
	selp.b16 	%rs8496, %rs8495, %rs8494, %p1907;
	or.b16  	%rs8497, %rs8496, %rs8489;
	selp.b16 	%rs8498, 0, %rs8497, %p1905;
	selp.b16 	%rs12410, 0, %rs8498, %p1904;
$L__BB2_160:
	// begin inline asm
	{add.f16 %rs12417,%rs12410,%rs12385;
}
	// end inline asm
	@%p1866 bra 	$L__BB2_163;
	setp.ne.s16 	%p1911, %rs7486, 1;
	@%p1911 bra 	$L__BB2_164;
	setp.eq.s16 	%p1912, %rs203, 0;
	and.b16  	%rs8503, %rs140, 32767;
	setp.eq.s16 	%p1913, %rs8503, 0;
	and.b16  	%rs8504, %rs140, 3072;
	setp.eq.s16 	%p1914, %rs8504, 0;
	xor.b16  	%rs8505, %rs140, %rs202;
	and.b16  	%rs8506, %rs8505, -32768;
	selp.b16 	%rs8507, 0, %rs8503, %p1914;
	add.s16 	%rs8508, %rs8507, %rs203;
	max.u16 	%rs8509, %rs8508, 981;
	add.s16 	%rs8510, %rs8509, -981;
	and.b16  	%rs8511, %rs8510, 32767;
	or.b16  	%rs8512, %rs8511, %rs8506;
	selp.b16 	%rs8513, 0, %rs8512, %p1913;
	selp.b16 	%rs12411, 0, %rs8513, %p1912;
	bra.uni 	$L__BB2_165;
$L__BB2_163:
	// begin inline asm
	{mul.f16 %rs12411,%rs202,%rs140;
}
	// end inline asm
	bra.uni 	$L__BB2_165;
$L__BB2_164:
	setp.eq.s16 	%p1915, %rs203, 0;
	and.b16  	%rs8517, %rs140, 32767;
	setp.eq.s16 	%p1916, %rs8517, 0;
	and.b16  	%rs8518, %rs140, 1024;
	setp.eq.s16 	%p1917, %rs8518, 0;
	and.b16  	%rs8519, %rs140, 1792;
	setp.eq.s16 	%p1918, %rs8519, 256;
	setp.eq.s16 	%p1919, %rs8519, 768;
	xor.b16  	%rs8520, %rs140, %rs202;
	selp.b16 	%rs8521, 512, 0, %p1919;
	selp.b16 	%rs8522, %rs8521, %rs8517, %p1917;
	and.b16  	%rs8523, %rs8520, -32768;
	add.s16 	%rs8524, %rs8522, %rs203;
	setp.lt.u16 	%p1920, %rs8524, 970;
	selp.b16 	%rs8526, 31798, 54, %p1918;
	add.s16 	%rs8527, %rs8526, %rs8524;
	and.b16  	%rs8528, %rs8527, 32767;
	selp.b16 	%rs8529, 0, %rs8528, %p1920;
	selp.b16 	%rs8530, %rs8529, %rs8528, %p1918;
	or.b16  	%rs8531, %rs8530, %rs8523;
	selp.b16 	%rs8532, 0, %rs8531, %p1916;
	selp.b16 	%rs12411, 0, %rs8532, %p1915;
$L__BB2_165:
	// begin inline asm
	{add.f16 %rs12416,%rs12411,%rs12384;
}
	// end inline asm
	setp.eq.s16 	%p1921, %rs7520, 0;
	@%p1921 bra 	$L__BB2_168;
	setp.ne.s16 	%p1922, %rs7520, 1;
	@%p1922 bra 	$L__BB2_169;
	setp.eq.s16 	%p1923, %rs203, 0;
	and.b16  	%rs8537, %rs146, 32767;
	setp.eq.s16 	%p1924, %rs8537, 0;
	and.b16  	%rs8538, %rs146, 3072;
	setp.eq.s16 	%p1925, %rs8538, 0;
	xor.b16  	%rs8539, %rs146, %rs202;
	and.b16  	%rs8540, %rs8539, -32768;
	selp.b16 	%rs8541, 0, %rs8537, %p1925;
	add.s16 	%rs8542, %rs8541, %rs203;
	max.u16 	%rs8543, %rs8542, 981;
	add.s16 	%rs8544, %rs8543, -981;
	and.b16  	%rs8545, %rs8544, 32767;
	or.b16  	%rs8546, %rs8545, %rs8540;
	selp.b16 	%rs8547, 0, %rs8546, %p1924;
	selp.b16 	%rs12412, 0, %rs8547, %p1923;
	bra.uni 	$L__BB2_170;
$L__BB2_168:
	// begin inline asm
	{mul.f16 %rs12412,%rs202,%rs146;
}
	// end inline asm
	bra.uni 	$L__BB2_170;
$L__BB2_169:
	setp.eq.s16 	%p1926, %rs203, 0;
	and.b16  	%rs8551, %rs146, 32767;
	setp.eq.s16 	%p1927, %rs8551, 0;
	and.b16  	%rs8552, %rs146, 1024;
	setp.eq.s16 	%p1928, %rs8552, 0;
	and.b16  	%rs8553, %rs146, 1792;
	setp.eq.s16 	%p1929, %rs8553, 256;
	setp.eq.s16 	%p1930, %rs8553, 768;
	xor.b16  	%rs8554, %rs146, %rs202;
	selp.b16 	%rs8555, 512, 0, %p1930;
	selp.b16 	%rs8556, %rs8555, %rs8551, %p1928;
	and.b16  	%rs8557, %rs8554, -32768;
	add.s16 	%rs8558, %rs8556, %rs203;
	setp.lt.u16 	%p1931, %rs8558, 970;
	selp.b16 	%rs8560, 31798, 54, %p1929;
	add.s16 	%rs8561, %rs8560, %rs8558;
	and.b16  	%rs8562, %rs8561, 32767;
	selp.b16 	%rs8563, 0, %rs8562, %p1931;
	selp.b16 	%rs8564, %rs8563, %rs8562, %p1929;
	or.b16  	%rs8565, %rs8564, %rs8557;
	selp.b16 	%rs8566, 0, %rs8565, %p1927;
	selp.b16 	%rs12412, 0, %rs8566, %p1926;
$L__BB2_170:
	// begin inline asm
	{add.f16 %rs12415,%rs12412,%rs12383;
}
	// end inline asm
	setp.eq.s16 	%p1932, %rs7554, 0;
	@%p1932 bra 	$L__BB2_173;
	setp.ne.s16 	%p1933, %rs7554, 1;
	@%p1933 bra 	$L__BB2_174;
	setp.eq.s16 	%p1934, %rs203, 0;
	and.b16  	%rs8571, %rs152, 32767;
	setp.eq.s16 	%p1935, %rs8571, 0;
	and.b16  	%rs8572, %rs152, 3072;
	setp.eq.s16 	%p1936, %rs8572, 0;
	xor.b16  	%rs8573, %rs152, %rs202;
	and.b16  	%rs8574, %rs8573, -32768;
	selp.b16 	%rs8575, 0, %rs8571, %p1936;
	add.s16 	%rs8576, %rs8575, %rs203;
	max.u16 	%rs8577, %rs8576, 981;
	add.s16 	%rs8578, %rs8577, -981;
	and.b16  	%rs8579, %rs8578, 32767;
	or.b16  	%rs8580, %rs8579, %rs8574;
	selp.b16 	%rs8581, 0, %rs8580, %p1935;
	selp.b16 	%rs12413, 0, %rs8581, %p1934;
	bra.uni 	$L__BB2_175;
$L__BB2_173:
	// begin inline asm
	{mul.f16 %rs12413,%rs202,%rs152;
}
	// end inline asm
	bra.uni 	$L__BB2_175;
$L__BB2_174:
	setp.eq.s16 	%p1937, %rs203, 0;
	and.b16  	%rs8585, %rs152, 32767;
	setp.eq.s16 	%p1938, %rs8585, 0;
	and.b16  	%rs8586, %rs152, 1024;
	setp.eq.s16 	%p1939, %rs8586, 0;
	and.b16  	%rs8587, %rs152, 1792;
	setp.eq.s16 	%p1940, %rs8587, 256;
	setp.eq.s16 	%p1941, %rs8587, 768;
	xor.b16  	%rs8588, %rs152, %rs202;
	selp.b16 	%rs8589, 512, 0, %p1941;
	selp.b16 	%rs8590, %rs8589, %rs8585, %p1939;
	and.b16  	%rs8591, %rs8588, -32768;
	add.s16 	%rs8592, %rs8590, %rs203;
	setp.lt.u16 	%p1942, %rs8592, 970;
	selp.b16 	%rs8594, 31798, 54, %p1940;
	add.s16 	%rs8595, %rs8594, %rs8592;
	and.b16  	%rs8596, %rs8595, 32767;
	selp.b16 	%rs8597, 0, %rs8596, %p1942;
	selp.b16 	%rs8598, %rs8597, %rs8596, %p1940;
	or.b16  	%rs8599, %rs8598, %rs8591;
	selp.b16 	%rs8600, 0, %rs8599, %p1938;
	selp.b16 	%rs12413, 0, %rs8600, %p1937;
$L__BB2_175:
	// begin inline asm
	{add.f16 %rs12414,%rs12413,%rs12382;
}
	// end inline asm
	add.s32 	%r147, %r146, 1;
	setp.ne.s32 	%p1943, %r147, 128;
	@%p1943 bra 	$L__BB2_177;
	ld.shared.u16 	%rs8606, [%r17];
	// begin inline asm
	{mul.f16 %rs8604,%rs12429,%rs8606;
}
	// end inline asm
	// begin inline asm
	{  cvt.f32.f16 %f692, %rs8604;}

	// end inline asm
	add.f32 	%f867, %f692, %f867;
	ld.shared.u16 	%rs8610, [%r17+2];
	// begin inline asm
	{mul.f16 %rs8608,%rs12428,%rs8610;
}
	// end inline asm
	// begin inline asm
	{  cvt.f32.f16 %f693, %rs8608;}

	// end inline asm
	add.f32 	%f866, %f693, %f866;
	ld.shared.u16 	%rs8614, [%r17+4];
	// begin inline asm
	{mul.f16 %rs8612,%rs12427,%rs8614;
}
	// end inline asm
	// begin inline asm
	{  cvt.f32.f16 %f694, %rs8612;}

	// end inline asm
	add.f32 	%f865, %f694, %f865;
	ld.shared.u16 	%rs8618, [%r17+6];
	// begin inline asm
	{mul.f16 %rs8616,%rs12426,%rs8618;
}
	// end inline asm
	// begin inline asm
	{  cvt.f32.f16 %f695, %rs8616;}

	// end inline asm
	add.f32 	%f864, %f695, %f864;
	// begin inline asm
	{mul.f16 %rs8620,%rs12425,%rs8606;
}
	// end inline asm
	// begin inline asm
	{  cvt.f32.f16 %f696, %rs8620;}

	// end inline asm
	add.f32 	%f863, %f696, %f863;
	// begin inline asm
	{mul.f16 %rs8624,%rs12424,%rs8610;
}
	// end inline asm
	// begin inline asm
	{  cvt.f32.f16 %f697, %rs8624;}

	// end inline asm
	add.f32 	%f862, %f697, %f862;
	// begin inline asm
	{mul.f16 %rs8628,%rs12423,%rs8614;
}
	// end inline asm
	// begin inline asm
	{  cvt.f32.f16 %f698, %rs8628;}

	// end inline asm
	add.f32 	%f861, %f698, %f861;
	// begin inline asm
	{mul.f16 %rs8632,%rs12422,%rs8618;
}
	// end inline asm
	// begin inline asm
	{  cvt.f32.f16 %f699, %rs8632;}

	// end inline asm
	add.f32 	%f860, %f699, %f860;
	// begin inline asm
	{mul.f16 %rs8636,%rs12421,%rs8606;
}
	// end inline asm
	// begin inline asm
	{  cvt.f32.f16 %f700, %rs8636;}

	// end inline asm
	add.f32 	%f859, %f700, %f859;
	// begin inline asm
	{mul.f16 %rs8640,%rs12420,%rs8610;
}
	// end inline asm
	// begin inline asm
	{  cvt.f32.f16 %f701, %rs8640;}

	// end inline asm
	add.f32 	%f858, %f701, %f858;
	// begin inline asm
	{mul.f16 %rs8644,%rs12419,%rs8614;
}
	// end inline asm
	// begin inline asm
	{  cvt.f32.f16 %f702, %rs8644;}

	// end inline asm
	add.f32 	%f857, %f702, %f857;
	// begin inline asm
	{mul.f16 %rs8648,%rs12418,%rs8618;
}
	// end inline asm
	// begin inline asm
	{  cvt.f32.f16 %f703, %rs8648;}

	// end inline asm
	add.f32 	%f856, %f703, %f856;
	// begin inline asm
	{mul.f16 %rs8652,%rs12417,%rs8606;
}
	// end inline asm
	// begin inline asm
	{  cvt.f32.f16 %f704, %rs8652;}

	// end inline asm
	add.f32 	%f855, %f704, %f855;
	// begin inline asm
	{mul.f16 %rs8656,%rs12416,%rs8610;
}
	// end inline asm
	// begin inline asm
	{  cvt.f32.f16 %f705, %rs8656;}

	// end inline asm
	add.f32 	%f854, %f705, %f854;
	// begin inline asm
	{mul.f16 %rs8660,%rs12415,%rs8614;
}
	// end inline asm
	// begin inline asm
	{  cvt.f32.f16 %f706, %rs8660;}

	// end inline asm
	add.f32 	%f853, %f706, %f853;
	// begin inline asm
	{mul.f16 %rs8664,%rs12414,%rs8618;
}
	// end inline asm
	// begin inline asm
	{  cvt.f32.f16 %f707, %rs8664;}

	// end inline asm
	add.f32 	%f852, %f707, %f852;
	mov.b32 	%r147, 0;
	mov.u16 	%rs12414, %rs1749;
	mov.u16 	%rs12415, %rs1749;
	mov.u16 	%rs12416, %rs1749;
	mov.u16 	%rs12417, %rs1749;
	mov.u16 	%rs12418, %rs1749;
	mov.u16 	%rs12419, %rs1749;
	mov.u16 	%rs12420, %rs1749;
	mov.u16 	%rs12421, %rs1749;
	mov.u16 	%rs12422, %rs1749;
	mov.u16 	%rs12423, %rs1749;
	mov.u16 	%rs12424, %rs1749;
	mov.u16 	%rs12425, %rs1749;
	mov.u16 	%rs12426, %rs1749;
	mov.u16 	%rs12427, %rs1749;
	mov.u16 	%rs12428, %rs1749;
	mov.u16 	%rs12429, %rs1749;
$L__BB2_177:
	ld.shared.u16 	%rs240, [%r14+4];
	and.b16  	%rs241, %rs240, 32767;
	ld.shared.u16 	%rs242, [%r15+256];
	setp.eq.s16 	%p1944, %rs7452, 0;
	@%p1944 bra 	$L__BB2_180;
	setp.ne.s16 	%p1945, %rs7452, 1;
	@%p1945 bra 	$L__BB2_181;
	setp.eq.s16 	%p1946, %rs241, 0;
	and.b16  	%rs8669, %rs242, 32767;
	setp.eq.s16 	%p1947, %rs8669, 0;
	and.b16  	%rs8670, %rs242, 3072;
	setp.eq.s16 	%p1948, %rs8670, 0;
	xor.b16  	%rs8671, %rs242, %rs240;
	and.b16  	%rs8672, %rs8671, -32768;
	selp.b16 	%rs8673, 0, %rs8669, %p1948;
	add.s16 	%rs8674, %rs8673, %rs241;
	max.u16 	%rs8675, %rs8674, 981;
	add.s16 	%rs8676, %rs8675, -981;
	and.b16  	%rs8677, %rs8676, 32767;
	or.b16  	%rs8678, %rs8677, %rs8672;
	selp.b16 	%rs8679, 0, %rs8678, %p1947;
	selp.b16 	%rs12430, 0, %rs8679, %p1946;
	bra.uni 	$L__BB2_182;
$L__BB2_180:
	// begin inline asm
	{mul.f16 %rs12430,%rs240,%rs242;
}
	// end inline asm
	bra.uni 	$L__BB2_182;
$L__BB2_181:
	setp.eq.s16 	%p1949, %rs241, 0;
	and.b16  	%rs8683, %rs242, 32767;
	setp.eq.s16 	%p1950, %rs8683, 0;
	and.b16  	%rs8684, %rs242, 1024;
	setp.eq.s16 	%p1951, %rs8684, 0;
	and.b16  	%rs8685, %rs242, 1792;
	setp.eq.s16 	%p1952, %rs8685, 256;
	setp.eq.s16 	%p1953, %rs8685, 768;
	xor.b16  	%rs8686, %rs242, %rs240;
	selp.b16 	%rs8687, 512, 0, %p1953;
	selp.b16 	%rs8688, %rs8687, %rs8683, %p1951;
	and.b16  	%rs8689, %rs8686, -32768;
	add.s16 	%rs8690, %rs8688, %rs241;
	setp.lt.u16 	%p1954, %rs8690, 970;
	selp.b16 	%rs8692, 31798, 54, %p1952;
	add.s16 	%rs8693, %rs8692, %rs8690;
	and.b16  	%rs8694, %rs8693, 32767;
	selp.b16 	%rs8695, 0, %rs8694, %p1954;
	selp.b16 	%rs8696, %rs8695, %rs8694, %p1952;
	or.b16  	%rs8697, %rs8696, %rs8689;
	selp.b16 	%rs8698, 0, %rs8697, %p1950;
	selp.b16 	%rs12430, 0, %rs8698, %p1949;
$L__BB2_182:
	// begin inline asm
	{add.f16 %rs12461,%rs12430,%rs12429;
}
	// end inline asm
	ld.shared.u16 	%rs248, [%r15+258];
	setp.eq.s16 	%p1955, %rs7486, 0;
	@%p1955 bra 	$L__BB2_185;
	setp.ne.s16 	%p1956, %rs7486, 1;
	@%p1956 bra 	$L__BB2_186;
	setp.eq.s16 	%p1957, %rs241, 0;
	and.b16  	%rs8703, %rs248, 32767;
	setp.eq.s16 	%p1958, %rs8703, 0;
	and.b16  	%rs8704, %rs248, 3072;
	setp.eq.s16 	%p1959, %rs8704, 0;
	xor.b16  	%rs8705, %rs248, %rs240;
	and.b16  	%rs8706, %rs8705, -32768;
	selp.b16 	%rs8707, 0, %rs8703, %p1959;
	add.s16 	%rs8708, %rs8707, %rs241;
	max.u16 	%rs8709, %rs8708, 981;
	add.s16 	%rs8710, %rs8709, -981;
	and.b16  	%rs8711, %rs8710, 32767;
	or.b16  	%rs8712, %rs8711, %rs8706;
	selp.b16 	%rs8713, 0, %rs8712, %p1958;
	selp.b16 	%rs12431, 0, %rs8713, %p1957;
	bra.uni 	$L__BB2_187;
$L__BB2_185:
	// begin inline asm
	{mul.f16 %rs12431,%rs240,%rs248;
}
	// end inline asm
	bra.uni 	$L__BB2_187;
$L__BB2_186:
	setp.eq.s16 	%p1960, %rs241, 0;
	and.b16  	%rs8717, %rs248, 32767;
	setp.eq.s16 	%p1961, %rs8717, 0;
	and.b16  	%rs8718, %rs248, 1024;
	setp.eq.s16 	%p1962, %rs8718, 0;
	and.b16  	%rs8719, %rs248, 1792;
	setp.eq.s16 	%p1963, %rs8719, 256;
	setp.eq.s16 	%p1964, %rs8719, 768;
	xor.b16  	%rs8720, %rs248, %rs240;
	selp.b16 	%rs8721, 512, 0, %p1964;
	selp.b16 	%rs8722, %rs8721, %rs8717, %p1962;
	and.b16  	%rs8723, %rs8720, -32768;
	add.s16 	%rs8724, %rs8722, %rs241;
	setp.lt.u16 	%p1965, %rs8724, 970;
	selp.b16 	%rs8726, 31798, 54, %p1963;
	add.s16 	%rs8727, %rs8726, %rs8724;
	and.b16  	%rs8728, %rs8727, 32767;
	selp.b16 	%rs8729, 0, %rs8728, %p1965;
	selp.b16 	%rs8730, %rs8729, %rs8728, %p1963;
	or.b16  	%rs8731, %rs8730, %rs8723;
	selp.b16 	%rs8732, 0, %rs8731, %p1961;
	selp.b16 	%rs12431, 0, %rs8732, %p1960;
$L__BB2_187:
	// begin inline asm
	{add.f16 %rs12460,%rs12431,%rs12428;
}
	// end inline asm
	ld.shared.u16 	%rs254, [%r15+260];
	@%p1921 bra 	$L__BB2_190;
	setp.ne.s16 	%p1967, %rs7520, 1;
	@%p1967 bra 	$L__BB2_191;
	setp.eq.s16 	%p1968, %rs241, 0;
	and.b16  	%rs8737, %rs254, 32767;
	setp.eq.s16 	%p1969, %rs8737, 0;
	and.b16  	%rs8738, %rs254, 3072;
	setp.eq.s16 	%p1970, %rs8738, 0;
	xor.b16  	%rs8739, %rs254, %rs240;
	and.b16  	%rs8740, %rs8739, -32768;
	selp.b16 	%rs8741, 0, %rs8737, %p1970;
	add.s16 	%rs8742, %rs8741, %rs241;
	max.u16 	%rs8743, %rs8742, 981;
	add.s16 	%rs8744, %rs8743, -981;
	and.b16  	%rs8745, %rs8744, 32767;
	or.b16  	%rs8746, %rs8745, %rs8740;
	selp.b16 	%rs8747, 0, %rs8746, %p1969;
	selp.b16 	%rs12432, 0, %rs8747, %p1968;
	bra.uni 	$L__BB2_192;
$L__BB2_190:
	// begin inline asm
	{mul.f16 %rs12432,%rs240,%rs254;
}
	// end inline asm
	bra.uni 	$L__BB2_192;
$L__BB2_191:
	setp.eq.s16 	%p1971, %rs241, 0;
	and.b16  	%rs8751, %rs254, 32767;
	setp.eq.s16 	%p1972, %rs8751, 0;
	and.b16  	%rs8752, %rs254, 1024;
	setp.eq.s16 	%p1973, %rs8752, 0;
	and.b16  	%rs8753, %rs254, 1792;
	setp.eq.s16 	%p1974, %rs8753, 256;
	setp.eq.s16 	%p1975, %rs8753, 768;
	xor.b16  	%rs8754, %rs254, %rs240;
	selp.b16 	%rs8755, 512, 0, %p1975;
	selp.b16 	%rs8756, %rs8755, %rs8751, %p1973;
	and.b16  	%rs8757, %rs8754, -32768;
	add.s16 	%rs8758, %rs8756, %rs241;
	setp.lt.u16 	%p1976, %rs8758, 970;
	selp.b16 	%rs8760, 31798, 54, %p1974;
	add.s16 	%rs8761, %rs8760, %rs8758;
	and.b16  	%rs8762, %rs8761, 32767;
	selp.b16 	%rs8763, 0, %rs8762, %p1976;
	selp.b16 	%rs8764, %rs8763, %rs8762, %p1974;
	or.b16  	%rs8765, %rs8764, %rs8757;
	selp.b16 	%rs8766, 0, %rs8765, %p1972;
	selp.b16 	%rs12432, 0, %rs8766, %p1971;
$L__BB2_192:
	// begin inline asm
	{add.f16 %rs12459,%rs12432,%rs12427;
}
	// end inline asm
	ld.shared.u16 	%rs260, [%r15+262];
	@%p1932 bra 	$L__BB2_195;
	setp.ne.s16 	%p1978, %rs7554, 1;
	@%p1978 bra 	$L__BB2_196;
	setp.eq.s16 	%p1979, %rs241, 0;
	and.b16  	%rs8771, %rs260, 32767;
	setp.eq.s16 	%p1980, %rs8771, 0;
	and.b16  	%rs8772, %rs260, 3072;
	setp.eq.s16 	%p1981, %rs8772, 0;
	xor.b16  	%rs8773, %rs260, %rs240;
	and.b16  	%rs8774, %rs8773, -32768;
	selp.b16 	%rs8775, 0, %rs8771, %p1981;
	add.s16 	%rs8776, %rs8775, %rs241;
	max.u16 	%rs8777, %rs8776, 981;
	add.s16 	%rs8778, %rs8777, -981;
	and.b16  	%rs8779, %rs8778, 32767;
	or.b16  	%rs8780, %rs8779, %rs8774;
	selp.b16 	%rs8781, 0, %rs8780, %p1980;
	selp.b16 	%rs12433, 0, %rs8781, %p1979;
	bra.uni 	$L__BB2_197;
$L__BB2_195:
	// begin inline asm
	{mul.f16 %rs12433,%rs240,%rs260;
}
	// end inline asm
	bra.uni 	$L__BB2_197;
$L__BB2_196:
	setp.eq.s16 	%p1982, %rs241, 0;
	and.b16  	%rs8785, %rs260, 32767;
	setp.eq.s16 	%p1983, %rs8785, 0;
	and.b16  	%rs8786, %rs260, 1024;
	setp.eq.s16 	%p1984, %rs8786, 0;
	and.b16  	%rs8787, %rs260, 1792;
	setp.eq.s16 	%p1985, %rs8787, 256;
	setp.eq.s16 	%p1986, %rs8787, 768;
	xor.b16  	%rs8788, %rs260, %rs240;
	selp.b16 	%rs8789, 512, 0, %p1986;
	selp.b16 	%rs8790, %rs8789, %rs8785, %p1984;
	and.b16  	%rs8791, %rs8788, -32768;
	add.s16 	%rs8792, %rs8790, %rs241;
	setp.lt.u16 	%p1987, %rs8792, 970;
	selp.b16 	%rs8794, 31798, 54, %p1985;
	add.s16 	%rs8795, %rs8794, %rs8792;
	and.b16  	%rs8796, %rs8795, 32767;
	selp.b16 	%rs8797, 0, %rs8796, %p1987;
	selp.b16 	%rs8798, %rs8797, %rs8796, %p1985;
	or.b16  	%rs8799, %rs8798, %rs8791;
	selp.b16 	%rs8800, 0, %rs8799, %p1983;
	selp.b16 	%rs12433, 0, %rs8800, %p1982;
$L__BB2_197:
	// begin inline asm
	{add.f16 %rs12458,%rs12433,%rs12426;
}
	// end inline asm
	ld.shared.u16 	%rs266, [%r14+20];
	and.b16  	%rs267, %rs266, 32767;
	setp.eq.s16 	%p1988, %rs7452, 0;
	@%p1988 bra 	$L__BB2_200;
	setp.ne.s16 	%p1989, %rs7452, 1;
	@%p1989 bra 	$L__BB2_201;
	setp.eq.s16 	%p1990, %rs267, 0;
	and.b16  	%rs8805, %rs242, 32767;
	setp.eq.s16 	%p1991, %rs8805, 0;
	and.b16  	%rs8806, %rs242, 3072;
	setp.eq.s16 	%p1992, %rs8806, 0;
	xor.b16  	%rs8807, %rs242, %rs266;
	and.b16  	%rs8808, %rs8807, -32768;
	selp.b16 	%rs8809, 0, %rs8805, %p1992;
	add.s16 	%rs8810, %rs8809, %rs267;
	max.u16 	%rs8811, %rs8810, 981;
	add.s16 	%rs8812, %rs8811, -981;
	and.b16  	%rs8813, %rs8812, 32767;
	or.b16  	%rs8814, %rs8813, %rs8808;
	selp.b16 	%rs8815, 0, %rs8814, %p1991;
	selp.b16 	%rs12434, 0, %rs8815, %p1990;
	bra.uni 	$L__BB2_202;
$L__BB2_200:
	// begin inline asm
	{mul.f16 %rs12434,%rs266,%rs242;
}
	// end inline asm
	bra.uni 	$L__BB2_202;
$L__BB2_201:
	setp.eq.s16 	%p1993, %rs267, 0;
	and.b16  	%rs8819, %rs242, 32767;
	setp.eq.s16 	%p1994, %rs8819, 0;
	and.b16  	%rs8820, %rs242, 1024;
	setp.eq.s16 	%p1995, %rs8820, 0;
	and.b16  	%rs8821, %rs242, 1792;
	setp.eq.s16 	%p1996, %rs8821, 256;
	setp.eq.s16 	%p1997, %rs8821, 768;
	xor.b16  	%rs8822, %rs242, %rs266;
	selp.b16 	%rs8823, 512, 0, %p1997;
	selp.b16 	%rs8824, %rs8823, %rs8819, %p1995;
	and.b16  	%rs8825, %rs8822, -32768;
	add.s16 	%rs8826, %rs8824, %rs267;
	setp.lt.u16 	%p1998, %rs8826, 970;
	selp.b16 	%rs8828, 31798, 54, %p1996;
	add.s16 	%rs8829, %rs8828, %rs8826;
	and.b16  	%rs8830, %rs8829, 32767;
	selp.b16 	%rs8831, 0, %rs8830, %p1998;
	selp.b16 	%rs8832, %rs8831, %rs8830, %p1996;
	or.b16  	%rs8833, %rs8832, %rs8825;
	selp.b16 	%rs8834, 0, %rs8833, %p1994;
	selp.b16 	%rs12434, 0, %rs8834, %p1993;
$L__BB2_202:
	// begin inline asm
	{add.f16 %rs12457,%rs12434,%rs12425;
}
	// end inline asm
	setp.eq.s16 	%p1999, %rs7486, 0;
	@%p1999 bra 	$L__BB2_205;
	setp.ne.s16 	%p2000, %rs7486, 1;
	@%p2000 bra 	$L__BB2_206;
	setp.eq.s16 	%p2001, %rs267, 0;
	and.b16  	%rs8839, %rs248, 32767;
	setp.eq.s16 	%p2002, %rs8839, 0;
	and.b16  	%rs8840, %rs248, 3072;
	setp.eq.s16 	%p2003, %rs8840, 0;
	xor.b16  	%rs8841, %rs248, %rs266;
	and.b16  	%rs8842, %rs8841, -32768;
	selp.b16 	%rs8843, 0, %rs8839, %p2003;
	add.s16 	%rs8844, %rs8843, %rs267;
	max.u16 	%rs8845, %rs8844, 981;
	add.s16 	%rs8846, %rs8845, -981;
	and.b16  	%rs8847, %rs8846, 32767;
	or.b16  	%rs8848, %rs8847, %rs8842;
	selp.b16 	%rs8849, 0, %rs8848, %p2002;
	selp.b16 	%rs12435, 0, %rs8849, %p2001;
	bra.uni 	$L__BB2_207;
$L__BB2_205:
	// begin inline asm
	{mul.f16 %rs12435,%rs266,%rs248;
}
	// end inline asm
	bra.uni 	$L__BB2_207;
$L__BB2_206:
	setp.eq.s16 	%p2004, %rs267, 0;
	and.b16  	%rs8853, %rs248, 32767;
	setp.eq.s16 	%p2005, %rs8853, 0;
	and.b16  	%rs8854, %rs248, 1024;
	setp.eq.s16 	%p2006, %rs8854, 0;
	and.b16  	%rs8855, %rs248, 1792;
	setp.eq.s16 	%p2007, %rs8855, 256;
	setp.eq.s16 	%p2008, %rs8855, 768;
	xor.b16  	%rs8856, %rs248, %rs266;
	selp.b16 	%rs8857, 512, 0, %p2008;
	selp.b16 	%rs8858, %rs8857, %rs8853, %p2006;
	and.b16  	%rs8859, %rs8856, -32768;
	add.s16 	%rs8860, %rs8858, %rs267;
	setp.lt.u16 	%p2009, %rs8860, 970;
	selp.b16 	%rs8862, 31798, 54, %p2007;
	add.s16 	%rs8863, %rs8862, %rs8860;
	and.b16  	%rs8864, %rs8863, 32767;
	selp.b16 	%rs8865, 0, %rs8864, %p2009;
	selp.b16 	%rs8866, %rs8865, %rs8864, %p2007;
	or.b16  	%rs8867, %rs8866, %rs8859;
	selp.b16 	%rs8868, 0, %rs8867, %p2005;
	selp.b16 	%rs12435, 0, %rs8868, %p2004;
$L__BB2_207:
	// begin inline asm
	{add.f16 %rs12456,%rs12435,%rs12424;
}
	// end inline asm
	setp.eq.s16 	%p2010, %rs7520, 0;
	@%p2010 bra 	$L__BB2_210;
	setp.ne.s16 	%p2011, %rs7520, 1;
	@%p2011 bra 	$L__BB2_211;
	setp.eq.s16 	%p2012, %rs267, 0;
	and.b16  	%rs8873, %rs254, 32767;
	setp.eq.s16 	%p2013, %rs8873, 0;
	and.b16  	%rs8874, %rs254, 3072;
	setp.eq.s16 	%p2014, %rs8874, 0;
	xor.b16  	%rs8875, %rs254, %rs266;
	and.b16  	%rs8876, %rs8875, -32768;
	selp.b16 	%rs8877, 0, %rs8873, %p2014;
	add.s16 	%rs8878, %rs8877, %rs267;
	max.u16 	%rs8879, %rs8878, 981;
	add.s16 	%rs8880, %rs8879, -981;
	and.b16  	%rs8881, %rs8880, 32767;
	or.b16  	%rs8882, %rs8881, %rs8876;
	selp.b16 	%rs8883, 0, %rs8882, %p2013;
	selp.b16 	%rs12436, 0, %rs8883, %p2012;
	bra.uni 	$L__BB2_212;
$L__BB2_210:
	// begin inline asm
	{mul.f16 %rs12436,%rs266,%rs254;
}
	// end inline asm
	bra.uni 	$L__BB2_212;
$L__BB2_211:
	setp.eq.s16 	%p2015, %rs267, 0;
	and.b16  	%rs8887, %rs254, 32767;
	setp.eq.s16 	%p2016, %rs8887, 0;
	and.b16  	%rs8888, %rs254, 1024;
	setp.eq.s16 	%p2017, %rs8888, 0;
	and.b16  	%rs8889, %rs254, 1792;
	setp.eq.s16 	%p2018, %rs8889, 256;
	setp.eq.s16 	%p2019, %rs8889, 768;
	xor.b16  	%rs8890, %rs254, %rs266;
	selp.b16 	%rs8891, 512, 0, %p2019;
	selp.b16 	%rs8892, %rs8891, %rs8887, %p2017;
	and.b16  	%rs8893, %rs8890, -32768;
	add.s16 	%rs8894, %rs8892, %rs267;
	setp.lt.u16 	%p2020, %rs8894, 970;
	selp.b16 	%rs8896, 31798, 54, %p2018;
	add.s16 	%rs8897, %rs8896, %rs8894;
	and.b16  	%rs8898, %rs8897, 32767;
	selp.b16 	%rs8899, 0, %rs8898, %p2020;
	selp.b16 	%rs8900, %rs8899, %rs8898, %p2018;
	or.b16  	%rs8901, %rs8900, %rs8893;
	selp.b16 	%rs8902, 0, %rs8901, %p2016;
	selp.b16 	%rs12436, 0, %rs8902, %p2015;
$L__BB2_212:
	// begin inline asm
	{add.f16 %rs12455,%rs12436,%rs12423;
}
	// end inline asm
	setp.eq.s16 	%p2021, %rs7554, 0;
	@%p2021 bra 	$L__BB2_215;
	setp.ne.s16 	%p2022, %rs7554, 1;
	@%p2022 bra 	$L__BB2_216;
	setp.eq.s16 	%p2023, %rs267, 0;
	and.b16  	%rs8907, %rs260, 32767;
	setp.eq.s16 	%p2024, %rs8907, 0;
	and.b16  	%rs8908, %rs260, 3072;
	setp.eq.s16 	%p2025, %rs8908, 0;
	xor.b16  	%rs8909, %rs260, %rs266;
	and.b16  	%rs8910, %rs8909, -32768;
	selp.b16 	%rs8911, 0, %rs8907, %p2025;
	add.s16 	%rs8912, %rs8911, %rs267;
	max.u16 	%rs8913, %rs8912, 981;
	add.s16 	%rs8914, %rs8913, -981;
	and.b16  	%rs8915, %rs8914, 32767;
	or.b16  	%rs8916, %rs8915, %rs8910;
	selp.b16 	%rs8917, 0, %rs8916, %p2024;
	selp.b16 	%rs12437, 0, %rs8917, %p2023;
	bra.uni 	$L__BB2_217;
$L__BB2_215:
	// begin inline asm
	{mul.f16 %rs12437,%rs266,%rs260;
}
	// end inline asm
	bra.uni 	$L__BB2_217;
$L__BB2_216:
	setp.eq.s16 	%p2026, %rs267, 0;
	and.b16  	%rs8921, %rs260, 32767;
	setp.eq.s16 	%p2027, %rs8921, 0;
	and.b16  	%rs8922, %rs260, 1024;
	setp.eq.s16 	%p2028, %rs8922, 0;
	and.b16  	%rs8923, %rs260, 1792;
	setp.eq.s16 	%p2029, %rs8923, 256;
	setp.eq.s16 	%p2030, %rs8923, 768;
	xor.b16  	%rs8924, %rs260, %rs266;
	selp.b16 	%rs8925, 512, 0, %p2030;
	selp.b16 	%rs8926, %rs8925, %rs8921, %p2028;
	and.b16  	%rs8927, %rs8924, -32768;
	add.s16 	%rs8928, %rs8926, %rs267;
	setp.lt.u16 	%p2031, %rs8928, 970;
	selp.b16 	%rs8930, 31798, 54, %p2029;
	add.s16 	%rs8931, %rs8930, %rs8928;
	and.b16  	%rs8932, %rs8931, 32767;
	selp.b16 	%rs8933, 0, %rs8932, %p2031;
	selp.b16 	%rs8934, %rs8933, %rs8932, %p2029;
	or.b16  	%rs8935, %rs8934, %rs8927;
	selp.b16 	%rs8936, 0, %rs8935, %p2027;
	selp.b16 	%rs12437, 0, %rs8936, %p2026;
$L__BB2_217:
	// begin inline asm
	{add.f16 %rs12454,%rs12437,%rs12422;
}
	// end inline asm
	ld.shared.u16 	%rs288, [%r14+36];
	and.b16  	%rs289, %rs288, 32767;
	@%p1988 bra 	$L__BB2_220;
	setp.ne.s16 	%p2033, %rs7452, 1;
	@%p2033 bra 	$L__BB2_221;
	setp.eq.s16 	%p2034, %rs289, 0;
	and.b16  	%rs8941, %rs242, 32767;
	setp.eq.s16 	%p2035, %rs8941, 0;
	and.b16  	%rs8942, %rs242, 3072;
	setp.eq.s16 	%p2036, %rs8942, 0;
	xor.b16  	%rs8943, %rs242, %rs288;
	and.b16  	%rs8944, %rs8943, -32768;
	selp.b16 	%rs8945, 0, %rs8941, %p2036;
	add.s16 	%rs8946, %rs8945, %rs289;
	max.u16 	%rs8947, %rs8946, 981;
	add.s16 	%rs8948, %rs8947, -981;
	and.b16  	%rs8949, %rs8948, 32767;
	or.b16  	%rs8950, %rs8949, %rs8944;
	selp.b16 	%rs8951, 0, %rs8950, %p2035;
	selp.b16 	%rs12438, 0, %rs8951, %p2034;
	bra.uni 	$L__BB2_222;
$L__BB2_220:
	// begin inline asm
	{mul.f16 %rs12438,%rs288,%rs242;
}
	// end inline asm
	bra.uni 	$L__BB2_222;
$L__BB2_221:
	setp.eq.s16 	%p2037, %rs289, 0;
	and.b16  	%rs8955, %rs242, 32767;
	setp.eq.s16 	%p2038, %rs8955, 0;
	and.b16  	%rs8956, %rs242, 1024;
	setp.eq.s16 	%p2039, %rs8956, 0;
	and.b16  	%rs8957, %rs242, 1792;
	setp.eq.s16 	%p2040, %rs8957, 256;
	setp.eq.s16 	%p2041, %rs8957, 768;
	xor.b16  	%rs8958, %rs242, %rs288;
	selp.b16 	%rs8959, 512, 0, %p2041;
	selp.b16 	%rs8960, %rs8959, %rs8955, %p2039;
	and.b16  	%rs8961, %rs8958, -32768;
	add.s16 	%rs8962, %rs8960, %rs289;
	setp.lt.u16 	%p2042, %rs8962, 970;
	selp.b16 	%rs8964, 31798, 54, %p2040;
	add.s16 	%rs8965, %rs8964, %rs8962;
	and.b16  	%rs8966, %rs8965, 32767;
	selp.b16 	%rs8967, 0, %rs8966, %p2042;
	selp.b16 	%rs8968, %rs8967, %rs8966, %p2040;
	or.b16  	%rs8969, %rs8968, %rs8961;
	selp.b16 	%rs8970, 0, %rs8969, %p2038;
	selp.b16 	%rs12438, 0, %rs8970, %p2037;
$L__BB2_222:
	// begin inline asm
	{add.f16 %rs12453,%rs12438,%rs12421;
}
	// end inline asm
	@%p1999 bra 	$L__BB2_225;
	setp.ne.s16 	%p2044, %rs7486, 1;
	@%p2044 bra 	$L__BB2_226;
	setp.eq.s16 	%p2045, %rs289, 0;
	and.b16  	%rs8975, %rs248, 32767;
	setp.eq.s16 	%p2046, %rs8975, 0;
	and.b16  	%rs8976, %rs248, 3072;
	setp.eq.s16 	%p2047, %rs8976, 0;
	xor.b16  	%rs8977, %rs248, %rs288;
	and.b16  	%rs8978, %rs8977, -32768;
	selp.b16 	%rs8979, 0, %rs8975, %p2047;
	add.s16 	%rs8980, %rs8979, %rs289;
	max.u16 	%rs8981, %rs8980, 981;
	add.s16 	%rs8982, %rs8981, -981;
	and.b16  	%rs8983, %rs8982, 32767;
	or.b16  	%rs8984, %rs8983, %rs8978;
	selp.b16 	%rs8985, 0, %rs8984, %p2046;
	selp.b16 	%rs12439, 0, %rs8985, %p2045;
	bra.uni 	$L__BB2_227;
$L__BB2_225:
	// begin inline asm
	{mul.f16 %rs12439,%rs288,%rs248;
}
	// end inline asm
	bra.uni 	$L__BB2_227;
$L__BB2_226:
	setp.eq.s16 	%p2048, %rs289, 0;
	and.b16  	%rs8989, %rs248, 32767;
	setp.eq.s16 	%p2049, %rs8989, 0;
	and.b16  	%rs8990, %rs248, 1024;
	setp.eq.s16 	%p2050, %rs8990, 0;
	and.b16  	%rs8991, %rs248, 1792;
	setp.eq.s16 	%p2051, %rs8991, 256;
	setp.eq.s16 	%p2052, %rs8991, 768;
	xor.b16  	%rs8992, %rs248, %rs288;
	selp.b16 	%rs8993, 512, 0, %p2052;
	selp.b16 	%rs8994, %rs8993, %rs8989, %p2050;
	and.b16  	%rs8995, %rs8992, -32768;
	add.s16 	%rs8996, %rs8994, %rs289;
	setp.lt.u16 	%p2053, %rs8996, 970;
	selp.b16 	%rs8998, 31798, 54, %p2051;
	add.s16 	%rs8999, %rs8998, %rs8996;
	and.b16  	%rs9000, %rs8999, 32767;
	selp.b16 	%rs9001, 0, %rs9000, %p2053;
	selp.b16 	%rs9002, %rs9001, %rs9000, %p2051;
	or.b16  	%rs9003, %rs9002, %rs8995;
	selp.b16 	%rs9004, 0, %rs9003, %p2049;
	selp.b16 	%rs12439, 0, %rs9004, %p2048;
$L__BB2_227:
	// begin inline asm
	{add.f16 %rs12452,%rs12439,%rs12420;
}
	// end inline asm
	setp.eq.s16 	%p2054, %rs7520, 0;
	@%p2054 bra 	$L__BB2_230;
	setp.ne.s16 	%p2055, %rs7520, 1;
	@%p2055 bra 	$L__BB2_231;
	setp.eq.s16 	%p2056, %rs289, 0;
	and.b16  	%rs9009, %rs254, 32767;
	setp.eq.s16 	%p2057, %rs9009, 0;
	and.b16  	%rs9010, %rs254, 3072;
	setp.eq.s16 	%p2058, %rs9010, 0;
	xor.b16  	%rs9011, %rs254, %rs288;
	and.b16  	%rs9012, %rs9011, -32768;
	selp.b16 	%rs9013, 0, %rs9009, %p2058;
	add.s16 	%rs9014, %rs9013, %rs289;
	max.u16 	%rs9015, %rs9014, 981;
	add.s16 	%rs9016, %rs9015, -981;
	and.b16  	%rs9017, %rs9016, 32767;
	or.b16  	%rs9018, %rs9017, %rs9012;
	selp.b16 	%rs9019, 0, %rs9018, %p2057;
	selp.b16 	%rs12440, 0, %rs9019, %p2056;
	bra.uni 	$L__BB2_232;
$L__BB2_230:
	// begin inline asm
	{mul.f16 %rs12440,%rs288,%rs254;
}
	// end inline asm
	bra.uni 	$L__BB2_232;
$L__BB2_231:
	setp.eq.s16 	%p2059, %rs289, 0;
	and.b16  	%rs9023, %rs254, 32767;
	setp.eq.s16 	%p2060, %rs9023, 0;
	and.b16  	%rs9024, %rs254, 1024;
	setp.eq.s16 	%p2061, %rs9024, 0;
	and.b16  	%rs9025, %rs254, 1792;
	setp.eq.s16 	%p2062, %rs9025, 256;
	setp.eq.s16 	%p2063, %rs9025, 768;
	xor.b16  	%rs9026, %rs254, %rs288;
	selp.b16 	%rs9027, 512, 0, %p2063;
	selp.b16 	%rs9028, %rs9027, %rs9023, %p2061;
	and.b16  	%rs9029, %rs9026, -32768;
	add.s16 	%rs9030, %rs9028, %rs289;
	setp.lt.u16 	%p2064, %rs9030, 970;
	selp.b16 	%rs9032, 31798, 54, %p2062;
	add.s16 	%rs9033, %rs9032, %rs9030;
	and.b16  	%rs9034, %rs9033, 32767;
	selp.b16 	%rs9035, 0, %rs9034, %p2064;
	selp.b16 	%rs9036, %rs9035, %rs9034, %p2062;
	or.b16  	%rs9037, %rs9036, %rs9029;
	selp.b16 	%rs9038, 0, %rs9037, %p2060;
	selp.b16 	%rs12440, 0, %rs9038, %p2059;
$L__BB2_232:
	// begin inline asm
	{add.f16 %rs12451,%rs12440,%rs12419;
}
	// end inline asm
	setp.eq.s16 	%p2065, %rs7554, 0;
	@%p2065 bra 	$L__BB2_235;
	setp.ne.s16 	%p2066, %rs7554, 1;
	@%p2066 bra 	$L__BB2_236;
	setp.eq.s16 	%p2067, %rs289, 0;
	and.b16  	%rs9043, %rs260, 32767;
	setp.eq.s16 	%p2068, %rs9043, 0;
	and.b16  	%rs9044, %rs260, 3072;
	setp.eq.s16 	%p2069, %rs9044, 0;
	xor.b16  	%rs9045, %rs260, %rs288;
	and.b16  	%rs9046, %rs9045, -32768;
	selp.b16 	%rs9047, 0, %rs9043, %p2069;
	add.s16 	%rs9048, %rs9047, %rs289;
	max.u16 	%rs9049, %rs9048, 981;
	add.s16 	%rs9050, %rs9049, -981;
	and.b16  	%rs9051, %rs9050, 32767;
	or.b16  	%rs9052, %rs9051, %rs9046;
	selp.b16 	%rs9053, 0, %rs9052, %p2068;
	selp.b16 	%rs12441, 0, %rs9053, %p2067;
	bra.uni 	$L__BB2_237;
$L__BB2_235:
	// begin inline asm
	{mul.f16 %rs12441,%rs288,%rs260;
}
	// end inline asm
	bra.uni 	$L__BB2_237;
$L__BB2_236:
	setp.eq.s16 	%p2070, %rs289, 0;
	and.b16  	%rs9057, %rs260, 32767;
	setp.eq.s16 	%p2071, %rs9057, 0;
	and.b16  	%rs9058, %rs260, 1024;
	setp.eq.s16 	%p2072, %rs9058, 0;
	and.b16  	%rs9059, %rs260, 1792;
	setp.eq.s16 	%p2073, %rs9059, 256;
	setp.eq.s16 	%p2074, %rs9059, 768;
	xor.b16  	%rs9060, %rs260, %rs288;
	selp.b16 	%rs9061, 512, 0, %p2074;
	selp.b16 	%rs9062, %rs9061, %rs9057, %p2072;
	and.b16  	%rs9063, %rs9060, -32768;
	add.s16 	%rs9064, %rs9062, %rs289;
	setp.lt.u16 	%p2075, %rs9064, 970;
	selp.b16 	%rs9066, 31798, 54, %p2073;
	add.s16 	%rs9067, %rs9066, %rs9064;
	and.b16  	%rs9068, %rs9067, 32767;
	selp.b16 	%rs9069, 0, %rs9068, %p2075;
	selp.b16 	%rs9070, %rs9069, %rs9068, %p2073;
	or.b16  	%rs9071, %rs9070, %rs9063;
	selp.b16 	%rs9072, 0, %rs9071, %p2071;
	selp.b16 	%rs12441, 0, %rs9072, %p2070;
$L__BB2_237:
	// begin inline asm
	{add.f16 %rs12450,%rs12441,%rs12418;
}
	// end inline asm
	ld.shared.u16 	%rs310, [%r14+52];
	and.b16  	%rs311, %rs310, 32767;
	setp.eq.s16 	%p2076, %rs7452, 0;
	@%p2076 bra 	$L__BB2_240;
	setp.ne.s16 	%p2077, %rs7452, 1;
	@%p2077 bra 	$L__BB2_241;
	setp.eq.s16 	%p2078, %rs311, 0;
	and.b16  	%rs9077, %rs242, 32767;
	setp.eq.s16 	%p2079, %rs9077, 0;
	and.b16  	%rs9078, %rs242, 3072;
	setp.eq.s16 	%p2080, %rs9078, 0;
	xor.b16  	%rs9079, %rs242, %rs310;
	and.b16  	%rs9080, %rs9079, -32768;
	selp.b16 	%rs9081, 0, %rs9077, %p2080;
	add.s16 	%rs9082, %rs9081, %rs311;
	max.u16 	%rs9083, %rs9082, 981;
	add.s16 	%rs9084, %rs9083, -981;
	and.b16  	%rs9085, %rs9084, 32767;
	or.b16  	%rs9086, %rs9085, %rs9080;
	selp.b16 	%rs9087, 0, %rs9086, %p2079;
	selp.b16 	%rs12442, 0, %rs9087, %p2078;
	bra.uni 	$L__BB2_242;
$L__BB2_240:
	// begin inline asm
	{mul.f16 %rs12442,%rs310,%rs242;
}
	// end inline asm
	bra.uni 	$L__BB2_242;
$L__BB2_241:
	setp.eq.s16 	%p2081, %rs311, 0;
	and.b16  	%rs9091, %rs242, 32767;
	setp.eq.s16 	%p2082, %rs9091, 0;
	and.b16  	%rs9092, %rs242, 1024;
	setp.eq.s16 	%p2083, %rs9092, 0;
	and.b16  	%rs9093, %rs242, 1792;
	setp.eq.s16 	%p2084, %rs9093, 256;
	setp.eq.s16 	%p2085, %rs9093, 768;
	xor.b16  	%rs9094, %rs242, %rs310;
	selp.b16 	%rs9095, 512, 0, %p2085;
	selp.b16 	%rs9096, %rs9095, %rs9091, %p2083;
	and.b16  	%rs9097, %rs9094, -32768;
	add.s16 	%rs9098, %rs9096, %rs311;
	setp.lt.u16 	%p2086, %rs9098, 970;
	selp.b16 	%rs9100, 31798, 54, %p2084;
	add.s16 	%rs9101, %rs9100, %rs9098;
	and.b16  	%rs9102, %rs9101, 32767;
	selp.b16 	%rs9103, 0, %rs9102, %p2086;
	selp.b16 	%rs9104, %rs9103, %rs9102, %p2084;
	or.b16  	%rs9105, %rs9104, %rs9097;
	selp.b16 	%rs9106, 0, %rs9105, %p2082;
	selp.b16 	%rs12442, 0, %rs9106, %p2081;
$L__BB2_242:
	// begin inline asm
	{add.f16 %rs12449,%rs12442,%rs12417;
}
	// end inline asm
	setp.eq.s16 	%p2087, %rs7486, 0;
	@%p2087 bra 	$L__BB2_245;
	setp.ne.s16 	%p2088, %rs7486, 1;
	@%p2088 bra 	$L__BB2_246;
	setp.eq.s16 	%p2089, %rs311, 0;
	and.b16  	%rs9111, %rs248, 32767;
	setp.eq.s16 	%p2090, %rs9111, 0;
	and.b16  	%rs9112, %rs248, 3072;
	setp.eq.s16 	%p2091, %rs9112, 0;
	xor.b16  	%rs9113, %rs248, %rs310;
	and.b16  	%rs9114, %rs9113, -32768;
	selp.b16 	%rs9115, 0, %rs9111, %p2091;
	add.s16 	%rs9116, %rs9115, %rs311;
	max.u16 	%rs9117, %rs9116, 981;
	add.s16 	%rs9118, %rs9117, -981;
	and.b16  	%rs9119, %rs9118, 32767;
	or.b16  	%rs9120, %rs9119, %rs9114;
	selp.b16 	%rs9121, 0, %rs9120, %p2090;
	selp.b16 	%rs12443, 0, %rs9121, %p2089;
	bra.uni 	$L__BB2_247;
$L__BB2_245:
	// begin inline asm
	{mul.f16 %rs12443,%rs310,%rs248;
}
	// end inline asm
	bra.uni 	$L__BB2_247;
$L__BB2_246:
	setp.eq.s16 	%p2092, %rs311, 0;
	and.b16  	%rs9125, %rs248, 32767;
	setp.eq.s16 	%p2093, %rs9125, 0;
	and.b16  	%rs9126, %rs248, 1024;
	setp.eq.s16 	%p2094, %rs9126, 0;
	and.b16  	%rs9127, %rs248, 1792;
	setp.eq.s16 	%p2095, %rs9127, 256;
	setp.eq.s16 	%p2096, %rs9127, 768;
	xor.b16  	%rs9128, %rs248, %rs310;
	selp.b16 	%rs9129, 512, 0, %p2096;
	selp.b16 	%rs9130, %rs9129, %rs9125, %p2094;
	and.b16  	%rs9131, %rs9128, -32768;
	add.s16 	%rs9132, %rs9130, %rs311;
	setp.lt.u16 	%p2097, %rs9132, 970;
	selp.b16 	%rs9134, 31798, 54, %p2095;
	add.s16 	%rs9135, %rs9134, %rs9132;
	and.b16  	%rs9136, %rs9135, 32767;
	selp.b16 	%rs9137, 0, %rs9136, %p2097;
	selp.b16 	%rs9138, %rs9137, %rs9136, %p2095;
	or.b16  	%rs9139, %rs9138, %rs9131;
	selp.b16 	%rs9140, 0, %rs9139, %p2093;
	selp.b16 	%rs12443, 0, %rs9140, %p2092;
$L__BB2_247:
	// begin inline asm
	{add.f16 %rs12448,%rs12443,%rs12416;
}
	// end inline asm
	@%p2054 bra 	$L__BB2_250;
	setp.ne.s16 	%p2099, %rs7520, 1;
	@%p2099 bra 	$L__BB2_251;
	setp.eq.s16 	%p2100, %rs311, 0;
	and.b16  	%rs9145, %rs254, 32767;
	setp.eq.s16 	%p2101, %rs9145, 0;
	and.b16  	%rs9146, %rs254, 3072;
	setp.eq.s16 	%p2102, %rs9146, 0;
	xor.b16  	%rs9147, %rs254, %rs310;
	and.b16  	%rs9148, %rs9147, -32768;
	selp.b16 	%rs9149, 0, %rs9145, %p2102;
	add.s16 	%rs9150, %rs9149, %rs311;
	max.u16 	%rs9151, %rs9150, 981;
	add.s16 	%rs9152, %rs9151, -981;
	and.b16  	%rs9153, %rs9152, 32767;
	or.b16  	%rs9154, %rs9153, %rs9148;
	selp.b16 	%rs9155, 0, %rs9154, %p2101;
	selp.b16 	%rs12444, 0, %rs9155, %p2100;
	bra.uni 	$L__BB2_252;
$L__BB2_250:
	// begin inline asm
	{mul.f16 %rs12444,%rs310,%rs254;
}
	// end inline asm
	bra.uni 	$L__BB2_252;
$L__BB2_251:
	setp.eq.s16 	%p2103, %rs311, 0;
	and.b16  	%rs9159, %rs254, 32767;
	setp.eq.s16 	%p2104, %rs9159, 0;
	and.b16  	%rs9160, %rs254, 1024;
	setp.eq.s16 	%p2105, %rs9160, 0;
	and.b16  	%rs9161, %rs254, 1792;
	setp.eq.s16 	%p2106, %rs9161, 256;
	setp.eq.s16 	%p2107, %rs9161, 768;
	xor.b16  	%rs9162, %rs254, %rs310;
	selp.b16 	%rs9163, 512, 0, %p2107;
	selp.b16 	%rs9164, %rs9163, %rs9159, %p2105;
	and.b16  	%rs9165, %rs9162, -32768;
	add.s16 	%rs9166, %rs9164, %rs311;
	setp.lt.u16 	%p2108, %rs9166, 970;
	selp.b16 	%rs9168, 31798, 54, %p2106;
	add.s16 	%rs9169, %rs9168, %rs9166;
	and.b16  	%rs9170, %rs9169, 32767;
	selp.b16 	%rs9171, 0, %rs9170, %p2108;
	selp.b16 	%rs9172, %rs9171, %rs9170, %p2106;
	or.b16  	%rs9173, %rs9172, %rs9165;
	selp.b16 	%rs9174, 0, %rs9173, %p2104;
	selp.b16 	%rs12444, 0, %rs9174, %p2103;
$L__BB2_252:
	// begin inline asm
	{add.f16 %rs12447,%rs12444,%rs12415;
}
	// end inline asm
	@%p2065 bra 	$L__BB2_255;
	setp.ne.s16 	%p2110, %rs7554, 1;
	@%p2110 bra 	$L__BB2_256;
	setp.eq.s16 	%p2111, %rs311, 0;
	and.b16  	%rs9179, %rs260, 32767;
	setp.eq.s16 	%p2112, %rs9179, 0;
	and.b16  	%rs9180, %rs260, 3072;
	setp.eq.s16 	%p2113, %rs9180, 0;
	xor.b16  	%rs9181, %rs260, %rs310;
	and.b16  	%rs9182, %rs9181, -32768;
	selp.b16 	%rs9183, 0, %rs9179, %p2113;
	add.s16 	%rs9184, %rs9183, %rs311;
	max.u16 	%rs9185, %rs9184, 981;
	add.s16 	%rs9186, %rs9185, -981;
	and.b16  	%rs9187, %rs9186, 32767;
	or.b16  	%rs9188, %rs9187, %rs9182;
	selp.b16 	%rs9189, 0, %rs9188, %p2112;
	selp.b16 	%rs12445, 0, %rs9189, %p2111;
	bra.uni 	$L__BB2_257;
$L__BB2_255:
	// begin inline asm
	{mul.f16 %rs12445,%rs310,%rs260;
}
	// end inline asm
	bra.uni 	$L__BB2_257;
$L__BB2_256:
	setp.eq.s16 	%p2114, %rs311, 0;
	and.b16  	%rs9193, %rs260, 32767;
	setp.eq.s16 	%p2115, %rs9193, 0;
	and.b16  	%rs9194, %rs260, 1024;
	setp.eq.s16 	%p2116, %rs9194, 0;
	and.b16  	%rs9195, %rs260, 1792;
	setp.eq.s16 	%p2117, %rs9195, 256;
	setp.eq.s16 	%p2118, %rs9195, 768;
	xor.b16  	%rs9196, %rs260, %rs310;
	selp.b16 	%rs9197, 512, 0, %p2118;
	selp.b16 	%rs9198, %rs9197, %rs9193, %p2116;
	and.b16  	%rs9199, %rs9196, -32768;
	add.s16 	%rs9200, %rs9198, %rs311;
	setp.lt.u16 	%p2119, %rs9200, 970;
	selp.b16 	%rs9202, 31798, 54, %p2117;
	add.s16 	%rs9203, %rs9202, %rs9200;
	and.b16  	%rs9204, %rs9203, 32767;
	selp.b16 	%rs9205, 0, %rs9204, %p2119;
	selp.b16 	%rs9206, %rs9205, %rs9204, %p2117;
	or.b16  	%rs9207, %rs9206, %rs9199;
	selp.b16 	%rs9208, 0, %rs9207, %p2115;
	selp.b16 	%rs12445, 0, %rs9208, %p2114;
$L__BB2_257:
	// begin inline asm
	{add.f16 %rs12446,%rs12445,%rs12414;
}
	// end inline asm
	add.s32 	%r148, %r147, 1;
	setp.ne.s32 	%p2120, %r148, 128;
	@%p2120 bra 	$L__BB2_259;
	ld.shared.u16 	%rs9214, [%r17];
	// begin inline asm
	{mul.f16 %rs9212,%rs12461,%rs9214;
}
	// end inline asm
	// begin inline asm
	{  cvt.f32.f16 %f708, %rs9212;}

	// end inline asm
	add.f32 	%f867, %f708, %f867;
	ld.shared.u16 	%rs9218, [%r17+2];
	// begin inline asm
	{mul.f16 %rs9216,%rs12460,%rs9218;
}
	// end inline asm
	// begin inline asm
	{  cvt.f32.f16 %f709, %rs9216;}

	// end inline asm
	add.f32 	%f866, %f709, %f866;
	ld.shared.u16 	%rs9222, [%r17+4];
	// begin inline asm
	{mul.f16 %rs9220,%rs12459,%rs9222;
}
	// end inline asm
	// begin inline asm
	{  cvt.f32.f16 %f710, %rs9220;}

	// end inline asm
	add.f32 	%f865, %f710, %f865;
	ld.shared.u16 	%rs9226, [%r17+6];
	// begin inline asm
	{mul.f16 %rs9224,%rs12458,%rs9226;
}
	// end inline asm
	// begin inline asm
	{  cvt.f32.f16 %f711, %rs9224;}

	// end inline asm
	add.f32 	%f864, %f711, %f864;
	// begin inline asm
	{mul.f16 %rs9228,%rs12457,%rs9214;
}
	// end inline asm
	// begin inline asm
	{  cvt.f32.f16 %f712, %rs9228;}

	// end inline asm
	add.f32 	%f863, %f712, %f863;
	// begin inline asm
	{mul.f16 %rs9232,%rs12456,%rs9218;
}
	// end inline asm
	// begin inline asm
	{  cvt.f32.f16 %f713, %rs9232;}

	// end inline asm
	add.f32 	%f862, %f713, %f862;
	// begin inline asm
	{mul.f16 %rs9236,%rs12455,%rs9222;
}
	// end inline asm
	// begin inline asm
	{  cvt.f32.f16 %f714, %rs9236;}

	// end inline asm
	add.f32 	%f861, %f714, %f861;
	// begin inline asm
	{mul.f16 %rs9240,%rs12454,%rs9226;
}
	// end inline asm
	// begin inline asm
	{  cvt.f32.f16 %f715, %rs9240;}

	// end inline asm
	add.f32 	%f860, %f715, %f860;
	// begin inline asm
	{mul.f16 %rs9244,%rs12453,%rs9214;
}
	// end inline asm
	// begin inline asm
	{  cvt.f32.f16 %f716, %rs9244;}

	// end inline asm
	add.f32 	%f859, %f716, %f859;
	// begin inline asm
	{mul.f16 %rs9248,%rs12452,%rs9218;
}
	// end inline asm
	// begin inline asm
	{  cvt.f32.f16 %f717, %rs9248;}

	// end inline asm
	add.f32 	%f858, %f717, %f858;
	// begin inline asm
	{mul.f16 %rs9252,%rs12451,%rs9222;
}
	// end inline asm
	// begin inline asm
	{  cvt.f32.f16 %f718, %rs9252;}

	// end inline asm
	add.f32 	%f857, %f718, %f857;
	// begin inline asm
	{mul.f16 %rs9256,%rs12450,%rs9226;
}
	// end inline asm
	// begin inline asm
	{  cvt.f32.f16 %f719, %rs9256;}

	// end inline asm
	add.f32 	%f856, %f719, %f856;
	// begin inline asm
	{mul.f16 %rs9260,%rs12449,%rs9214;
}
	// end inline asm
	// begin inline asm
	{  cvt.f32.f16 %f720, %rs9260;}

	// end inline asm
	add.f32 	%f855, %f720, %f855;
	// begin inline asm
	{mul.f16 %rs9264,%rs12448,%rs9218;
}
	// end inline asm
	// begin inline asm
	{  cvt.f32.f16 %f721, %rs9264;}

	// end inline asm
	add.f32 	%f854, %f721, %f854;
	// begin inline asm
	{mul.f16 %rs9268,%rs12447,%rs9222;
}
	// end inline asm
	// begin inline asm
	{  cvt.f32.f16 %f722, %rs9268;}

	// end inline asm
	add.f32 	%f853, %f722, %f853;
	// begin inline asm
	{mul.f16 %rs9272,%rs12446,%rs9226;
}
	// end inline asm
	// begin inline asm
	{  cvt.f32.f16 %f723, %rs9272;}

	// end inline asm
	add.f32 	%f852, %f723, %f852;
	mov.b32 	%r148, 0;
	mov.u16 	%rs12446, %rs1749;
	mov.u16 	%rs12447, %rs1749;
	mov.u16 	%rs12448, %rs1749;
	mov.u16 	%rs12449, %rs1749;
	mov.u16 	%rs12450, %rs1749;
	mov.u16 	%rs12451, %rs1749;
	mov.u16 	%rs12452, %rs1749;
	mov.u16 	%rs12453, %rs1749;
	mov.u16 	%rs12454, %rs1749;
	mov.u16 	%rs12455, %rs1749;
	mov.u16 	%rs12456, %rs1749;
	mov.u16 	%rs12457, %rs1749;
	mov.u16 	%rs12458, %rs1749;
	mov.u16 	%rs12459, %rs1749;
	mov.u16 	%rs12460, %rs1749;
	mov.u16 	%rs12461, %rs1749;
$L__BB2_259:
	ld.shared.u16 	%rs348, [%r14+6];
	and.b16  	%rs349, %rs348, 32767;
	ld.shared.u16 	%rs350, [%r15+384];
	setp.eq.s16 	%p2121, %rs7452, 0;
	@%p2121 bra 	$L__BB2_262;
	setp.ne.s16 	%p2122, %rs7452, 1;
	@%p2122 bra 	$L__BB2_263;
	setp.eq.s16 	%p2123, %rs349, 0;
	and.b16  	%rs9277, %rs350, 32767;
	setp.eq.s16 	%p2124, %rs9277, 0;
	and.b16  	%rs9278, %rs350, 3072;
	setp.eq.s16 	%p2125, %rs9278, 0;
	xor.b16  	%rs9279, %rs350, %rs348;
	and.b16  	%rs9280, %rs9279, -32768;
	selp.b16 	%rs9281, 0, %rs9277, %p2125;
	add.s16 	%rs9282, %rs9281, %rs349;
	max.u16 	%rs9283, %rs9282, 981;
	add.s16 	%rs9284, %rs9283, -981;
	and.b16  	%rs9285, %rs9284, 32767;
	or.b16  	%rs9286, %rs9285, %rs9280;
	selp.b16 	%rs9287, 0, %rs9286, %p2124;
	selp.b16 	%rs12462, 0, %rs9287, %p2123;
	bra.uni 	$L__BB2_264;
$L__BB2_262:
	// begin inline asm
	{mul.f16 %rs12462,%rs348,%rs350;
}
	// end inline asm
	bra.uni 	$L__BB2_264;
$L__BB2_263:
	setp.eq.s16 	%p2126, %rs349, 0;
	and.b16  	%rs9291, %rs350, 32767;
	setp.eq.s16 	%p2127, %rs9291, 0;
	and.b16  	%rs9292, %rs350, 1024;
	setp.eq.s16 	%p2128, %rs9292, 0;
	and.b16  	%rs9293, %rs350, 1792;
	setp.eq.s16 	%p2129, %rs9293, 256;
	setp.eq.s16 	%p2130, %rs9293, 768;
	xor.b16  	%rs9294, %rs350, %rs348;
	selp.b16 	%rs9295, 512, 0, %p2130;
	selp.b16 	%rs9296, %rs9295, %rs9291, %p2128;
	and.b16  	%rs9297, %rs9294, -32768;
	add.s16 	%rs9298, %rs9296, %rs349;
	setp.lt.u16 	%p2131, %rs9298, 970;
	selp.b16 	%rs9300, 31798, 54, %p2129;
	add.s16 	%rs9301, %rs9300, %rs9298;
	and.b16  	%rs9302, %rs9301, 32767;
	selp.b16 	%rs9303, 0, %rs9302, %p2131;
	selp.b16 	%rs9304, %rs9303, %rs9302, %p2129;
	or.b16  	%rs9305, %rs9304, %rs9297;
	selp.b16 	%rs9306, 0, %rs9305, %p2127;
	selp.b16 	%rs12462, 0, %rs9306, %p2126;
$L__BB2_264:
	// begin inline asm
	{add.f16 %rs12493,%rs12462,%rs12461;
}
	// end inline asm
	ld.shared.u16 	%rs356, [%r15+386];
	setp.eq.s16 	%p2132, %rs7486, 0;
	@%p2132 bra 	$L__BB2_267;
	setp.ne.s16 	%p2133, %rs7486, 1;
	@%p2133 bra 	$L__BB2_268;
	setp.eq.s16 	%p2134, %rs349, 0;
	and.b16  	%rs9311, %rs356, 32767;
	setp.eq.s16 	%p2135, %rs9311, 0;
	and.b16  	%rs9312, %rs356, 3072;
	setp.eq.s16 	%p2136, %rs9312, 0;
	xor.b16  	%rs9313, %rs356, %rs348;
	and.b16  	%rs9314, %rs9313, -32768;
	selp.b16 	%rs9315, 0, %rs9311, %p2136;
	add.s16 	%rs9316, %rs9315, %rs349;
	max.u16 	%rs9317, %rs9316, 981;
	add.s16 	%rs9318, %rs9317, -981;
	and.b16  	%rs9319, %rs9318, 32767;
	or.b16  	%rs9320, %rs9319, %rs9314;
	selp.b16 	%rs9321, 0, %rs9320, %p2135;
	selp.b16 	%rs12463, 0, %rs9321, %p2134;
	bra.uni 	$L__BB2_269;
$L__BB2_267:
	// begin inline asm
	{mul.f16 %rs12463,%rs348,%rs356;
}
	// end inline asm
	bra.uni 	$L__BB2_269;
$L__BB2_268:
	setp.eq.s16 	%p2137, %rs349, 0;
	and.b16  	%rs9325, %rs356, 32767;
	setp.eq.s16 	%p2138, %rs9325, 0;
	and.b16  	%rs9326, %rs356, 1024;
	setp.eq.s16 	%p2139, %rs9326, 0;
	and.b16  	%rs9327, %rs356, 1792;
	setp.eq.s16 	%p2140, %rs9327, 256;
	setp.eq.s16 	%p2141, %rs9327, 768;
	xor.b16  	%rs9328, %rs356, %rs348;
	selp.b16 	%rs9329, 512, 0, %p2141;
	selp.b16 	%rs9330, %rs9329, %rs9325, %p2139;
	and.b16  	%rs9331, %rs9328, -32768;
	add.s16 	%rs9332, %rs9330, %rs349;
	setp.lt.u16 	%p2142, %rs9332, 970;
	selp.b16 	%rs9334, 31798, 54, %p2140;
	add.s16 	%rs9335, %rs9334, %rs9332;
	and.b16  	%rs9336, %rs9335, 32767;
	selp.b16 	%rs9337, 0, %rs9336, %p2142;
	selp.b16 	%rs9338, %rs9337, %rs9336, %p2140;
	or.b16  	%rs9339, %rs9338, %rs9331;
	selp.b16 	%rs9340, 0, %rs9339, %p2138;
	selp.b16 	%rs12463, 0, %rs9340, %p2137;
$L__BB2_269:
	// begin inline asm
	{add.f16 %rs12492,%rs12463,%rs12460;
}
	// end inline asm
	ld.shared.u16 	%rs362, [%r15+388];
	setp.eq.s16 	%p2143, %rs7520, 0;
	@%p2143 bra 	$L__BB2_272;
	setp.ne.s16 	%p2144, %rs7520, 1;
	@%p2144 bra 	$L__BB2_273;
	setp.eq.s16 	%p2145, %rs349, 0;
	and.b16  	%rs9345, %rs362, 32767;
	setp.eq.s16 	%p2146, %rs9345, 0;
	and.b16  	%rs9346, %rs362, 3072;
	setp.eq.s16 	%p2147, %rs9346, 0;
	xor.b16  	%rs9347, %rs362, %rs348;
	and.b16  	%rs9348, %rs9347, -32768;
	selp.b16 	%rs9349, 0, %rs9345, %p2147;
	add.s16 	%rs9350, %rs9349, %rs349;
	max.u16 	%rs9351, %rs9350, 981;
	add.s16 	%rs9352, %rs9351, -981;
	and.b16  	%rs9353, %rs9352, 32767;
	or.b16  	%rs9354, %rs9353, %rs9348;
	selp.b16 	%rs9355, 0, %rs9354, %p2146;
	selp.b16 	%rs12464, 0, %rs9355, %p2145;
	bra.uni 	$L__BB2_274;
$L__BB2_272:
	// begin inline asm
	{mul.f16 %rs12464,%rs348,%rs362;
}
	// end inline asm
	bra.uni 	$L__BB2_274;
$L__BB2_273:
	setp.eq.s16 	%p2148, %rs349, 0;
	and.b16  	%rs9359, %rs362, 32767;
	setp.eq.s16 	%p2149, %rs9359, 0;
	and.b16  	%rs9360, %rs362, 1024;
	setp.eq.s16 	%p2150, %rs9360, 0;
	and.b16  	%rs9361, %rs362, 1792;
	setp.eq.s16 	%p2151, %rs9361, 256;
	setp.eq.s16 	%p2152, %rs9361, 768;
	xor.b16  	%rs9362, %rs362, %rs348;
	selp.b16 	%rs9363, 512, 0, %p2152;
	selp.b16 	%rs9364, %rs9363, %rs9359, %p2150;
	and.b16  	%rs9365, %rs9362, -32768;
	add.s16 	%rs9366, %rs9364, %rs349;
	setp.lt.u16 	%p2153, %rs9366, 970;
	selp.b16 	%rs9368, 31798, 54, %p2151;
	add.s16 	%rs9369, %rs9368, %rs9366;
	and.b16  	%rs9370, %rs9369, 32767;
	selp.b16 	%rs9371, 0, %rs9370, %p2153;
	selp.b16 	%rs9372, %rs9371, %rs9370, %p2151;
	or.b16  	%rs9373, %rs9372, %rs9365;
	selp.b16 	%rs9374, 0, %rs9373, %p2149;
	selp.b16 	%rs12464, 0, %rs9374, %p2148;
$L__BB2_274:
	// begin inline asm
	{add.f16 %rs12491,%rs12464,%rs12459;
}
	// end inline asm
	ld.shared.u16 	%rs368, [%r15+390];
	setp.eq.s16 	%p2154, %rs7554, 0;
	@%p2154 bra 	$L__BB2_277;
	setp.ne.s16 	%p2155, %rs7554, 1;
	@%p2155 bra 	$L__BB2_278;
	setp.eq.s16 	%p2156, %rs349, 0;
	and.b16  	%rs9379, %rs368, 32767;
	setp.eq.s16 	%p2157, %rs9379, 0;
	and.b16  	%rs9380, %rs368, 3072;
	setp.eq.s16 	%p2158, %rs9380, 0;
	xor.b16  	%rs9381, %rs368, %rs348;
	and.b16  	%rs9382, %rs9381, -32768;
	selp.b16 	%rs9383, 0, %rs9379, %p2158;
	add.s16 	%rs9384, %rs9383, %rs349;
	max.u16 	%rs9385, %rs9384, 981;
	add.s16 	%rs9386, %rs9385, -981;
	and.b16  	%rs9387, %rs9386, 32767;
	or.b16  	%rs9388, %rs9387, %rs9382;
	selp.b16 	%rs9389, 0, %rs9388, %p2157;
	selp.b16 	%rs12465, 0, %rs9389, %p2156;
	bra.uni 	$L__BB2_279;
$L__BB2_277:
	// begin inline asm
	{mul.f16 %rs12465,%rs348,%rs368;
}
	// end inline asm
	bra.uni 	$L__BB2_279;
$L__BB2_278:
	setp.eq.s16 	%p2159, %rs349, 0;
	and.b16  	%rs9393, %rs368, 32767;
	setp.eq.s16 	%p2160, %rs9393, 0;
	and.b16  	%rs9394, %rs368, 1024;
	setp.eq.s16 	%p2161, %rs9394, 0;
	and.b16  	%rs9395, %rs368, 1792;
	setp.eq.s16 	%p2162, %rs9395, 256;
	setp.eq.s16 	%p2163, %rs9395, 768;
	xor.b16  	%rs9396, %rs368, %rs348;
	selp.b16 	%rs9397, 512, 0, %p2163;
	selp.b16 	%rs9398, %rs9397, %rs9393, %p2161;
	and.b16  	%rs9399, %rs9396, -32768;
	add.s16 	%rs9400, %rs9398, %rs349;
	setp.lt.u16 	%p2164, %rs9400, 970;
	selp.b16 	%rs9402, 31798, 54, %p2162;
	add.s16 	%rs9403, %rs9402, %rs9400;
	and.b16  	%rs9404, %rs9403, 32767;
	selp.b16 	%rs9405, 0, %rs9404, %p2164;
	selp.b16 	%rs9406, %rs9405, %rs9404, %p2162;
	or.b16  	%rs9407, %rs9406, %rs9399;
	selp.b16 	%rs9408, 0, %rs9407, %p2160;
	selp.b16 	%rs12465, 0, %rs9408, %p2159;
$L__BB2_279:
	// begin inline asm
	{add.f16 %rs12490,%rs12465,%rs12458;
}
	// end inline asm
	ld.shared.u16 	%rs374, [%r14+22];
	and.b16  	%rs375, %rs374, 32767;
	@%p2121 bra 	$L__BB2_282;
	setp.ne.s16 	%p2166, %rs7452, 1;
	@%p2166 bra 	$L__BB2_283;
	setp.eq.s16 	%p2167, %rs375, 0;
	and.b16  	%rs9413, %rs350, 32767;
	setp.eq.s16 	%p2168, %rs9413, 0;
	and.b16  	%rs9414, %rs350, 3072;
	setp.eq.s16 	%p2169, %rs9414, 0;
	xor.b16  	%rs9415, %rs350, %rs374;
	and.b16  	%rs9416, %rs9415, -32768;
	selp.b16 	%rs9417, 0, %rs9413, %p2169;
	add.s16 	%rs9418, %rs9417, %rs375;
	max.u16 	%rs9419, %rs9418, 981;
	add.s16 	%rs9420, %rs9419, -981;
	and.b16  	%rs9421, %rs9420, 32767;
	or.b16  	%rs9422, %rs9421, %rs9416;
	selp.b16 	%rs9423, 0, %rs9422, %p2168;
	selp.b16 	%rs12466, 0, %rs9423, %p2167;
	bra.uni 	$L__BB2_284;
$L__BB2_282:
	// begin inline asm
	{mul.f16 %rs12466,%rs374,%rs350;
}
	// end inline asm
	bra.uni 	$L__BB2_284;
$L__BB2_283:
	setp.eq.s16 	%p2170, %rs375, 0;
	and.b16  	%rs9427, %rs350, 32767;
	setp.eq.s16 	%p2171, %rs9427, 0;
	and.b16  	%rs9428, %rs350, 1024;
	setp.eq.s16 	%p2172, %rs9428, 0;
	and.b16  	%rs9429, %rs350, 1792;
	setp.eq.s16 	%p2173, %rs9429, 256;
	setp.eq.s16 	%p2174, %rs9429, 768;
	xor.b16  	%rs9430, %rs350, %rs374;
	selp.b16 	%rs9431, 512, 0, %p2174;
	selp.b16 	%rs9432, %rs9431, %rs9427, %p2172;
	and.b16  	%rs9433, %rs9430, -32768;
	add.s16 	%rs9434, %rs9432, %rs375;
	setp.lt.u16 	%p2175, %rs9434, 970;
	selp.b16 	%rs9436, 31798, 54, %p2173;
	add.s16 	%rs9437, %rs9436, %rs9434;
	and.b16  	%rs9438, %rs9437, 32767;
	selp.b16 	%rs9439, 0, %rs9438, %p2175;
	selp.b16 	%rs9440, %rs9439, %rs9438, %p2173;
	or.b16  	%rs9441, %rs9440, %rs9433;
	selp.b16 	%rs9442, 0, %rs9441, %p2171;
	selp.b16 	%rs12466, 0, %rs9442, %p2170;
$L__BB2_284:
	// begin inline asm
	{add.f16 %rs12489,%rs12466,%rs12457;
}
	// end inline asm
	@%p2132 bra 	$L__BB2_287;
	setp.ne.s16 	%p2177, %rs7486, 1;
	@%p2177 bra 	$L__BB2_288;
	setp.eq.s16 	%p2178, %rs375, 0;
	and.b16  	%rs9447, %rs356, 32767;
	setp.eq.s16 	%p2179, %rs9447, 0;
	and.b16  	%rs9448, %rs356, 3072;
	setp.eq.s16 	%p2180, %rs9448, 0;
	xor.b16  	%rs9449, %rs356, %rs374;
	and.b16  	%rs9450, %rs9449, -32768;
	selp.b16 	%rs9451, 0, %rs9447, %p2180;
	add.s16 	%rs9452, %rs9451, %rs375;
	max.u16 	%rs9453, %rs9452, 981;
	add.s16 	%rs9454, %rs9453, -981;
	and.b16  	%rs9455, %rs9454, 32767;
	or.b16  	%rs9456, %rs9455, %rs9450;
	selp.b16 	%rs9457, 0, %rs9456, %p2179;
	selp.b16 	%rs12467, 0, %rs9457, %p2178;
	bra.uni 	$L__BB2_289;
$L__BB2_287:
	// begin inline asm
	{mul.f16 %rs12467,%rs374,%rs356;
}
	// end inline asm
	bra.uni 	$L__BB2_289;
$L__BB2_288:
	setp.eq.s16 	%p2181, %rs375, 0;
	and.b16  	%rs9461, %rs356, 32767;
	setp.eq.s16 	%p2182, %rs9461, 0;
	and.b16  	%rs9462, %rs356, 1024;
	setp.eq.s16 	%p2183, %rs9462, 0;
	and.b16  	%rs9463, %rs356, 1792;
	setp.eq.s16 	%p2184, %rs9463, 256;
	setp.eq.s16 	%p2185, %rs9463, 768;
	xor.b16  	%rs9464, %rs356, %rs374;
	selp.b16 	%rs9465, 512, 0, %p2185;
	selp.b16 	%rs9466, %rs9465, %rs9461, %p2183;
	and.b16  	%rs9467, %rs9464, -32768;
	add.s16 	%rs9468, %rs9466, %rs375;
	setp.lt.u16 	%p2186, %rs9468, 970;
	selp.b16 	%rs9470, 31798, 54, %p2184;
	add.s16 	%rs9471, %rs9470, %rs9468;
	and.b16  	%rs9472, %rs9471, 32767;
	selp.b16 	%rs9473, 0, %rs9472, %p2186;
	selp.b16 	%rs9474, %rs9473, %rs9472, %p2184;
	or.b16  	%rs9475, %rs9474, %rs9467;
	selp.b16 	%rs9476, 0, %rs9475, %p2182;
	selp.b16 	%rs12467, 0, %rs9476, %p2181;
$L__BB2_289:
	// begin inline asm
	{add.f16 %rs12488,%rs12467,%rs12456;
}
	// end inline asm
	setp.eq.s16 	%p2187, %rs7520, 0;
	@%p2187 bra 	$L__BB2_292;
	setp.ne.s16 	%p2188, %rs7520, 1;
	@%p2188 bra 	$L__BB2_293;
	setp.eq.s16 	%p2189, %rs375, 0;
	and.b16  	%rs9481, %rs362, 32767;
	setp.eq.s16 	%p2190, %rs9481, 0;
	and.b16  	%rs9482, %rs362, 3072;
	setp.eq.s16 	%p2191, %rs9482, 0;
	xor.b16  	%rs9483, %rs362, %rs374;
	and.b16  	%rs9484, %rs9483, -32768;
	selp.b16 	%rs9485, 0, %rs9481, %p2191;
	add.s16 	%rs9486, %rs9485, %rs375;
	max.u16 	%rs9487, %rs9486, 981;
	add.s16 	%rs9488, %rs9487, -981;
	and.b16  	%rs9489, %rs9488, 32767;
	or.b16  	%rs9490, %rs9489, %rs9484;
	selp.b16 	%rs9491, 0, %rs9490, %p2190;
	selp.b16 	%rs12468, 0, %rs9491, %p2189;
	bra.uni 	$L__BB2_294;
$L__BB2_292:
	// begin inline asm
	{mul.f16 %rs12468,%rs374,%rs362;
}
	// end inline asm
	bra.uni 	$L__BB2_294;
$L__BB2_293:
	setp.eq.s16 	%p2192, %rs375, 0;
	and.b16  	%rs9495, %rs362, 32767;
	setp.eq.s16 	%p2193, %rs9495, 0;
	and.b16  	%rs9496, %rs362, 1024;
	setp.eq.s16 	%p2194, %rs9496, 0;
	and.b16  	%rs9497, %rs362, 1792;
	setp.eq.s16 	%p2195, %rs9497, 256;
	setp.eq.s16 	%p2196, %rs9497, 768;
	xor.b16  	%rs9498, %rs362, %rs374;
	selp.b16 	%rs9499, 512, 0, %p2196;
	selp.b16 	%rs9500, %rs9499, %rs9495, %p2194;
	and.b16  	%rs9501, %rs9498, -32768;
	add.s16 	%rs9502, %rs9500, %rs375;
	setp.lt.u16 	%p2197, %rs9502, 970;
	selp.b16 	%rs9504, 31798, 54, %p2195;
	add.s16 	%rs9505, %rs9504, %rs9502;
	and.b16  	%rs9506, %rs9505, 32767;
	selp.b16 	%rs9507, 0, %rs9506, %p2197;
	selp.b16 	%rs9508, %rs9507, %rs9506, %p2195;
	or.b16  	%rs9509, %rs9508, %rs9501;
	selp.b16 	%rs9510, 0, %rs9509, %p2193;
	selp.b16 	%rs12468, 0, %rs9510, %p2192;
$L__BB2_294:
	// begin inline asm
	{add.f16 %rs12487,%rs12468,%rs12455;
}
	// end inline asm
	setp.eq.s16 	%p2198, %rs7554, 0;
	@%p2198 bra 	$L__BB2_297;
	setp.ne.s16 	%p2199, %rs7554, 1;
	@%p2199 bra 	$L__BB2_298;
	setp.eq.s16 	%p2200, %rs375, 0;
	and.b16  	%rs9515, %rs368, 32767;
	setp.eq.s16 	%p2201, %rs9515, 0;
	and.b16  	%rs9516, %rs368, 3072;
	setp.eq.s16 	%p2202, %rs9516, 0;
	xor.b16  	%rs9517, %rs368, %rs374;
	and.b16  	%rs9518, %rs9517, -32768;
	selp.b16 	%rs9519, 0, %rs9515, %p2202;
	add.s16 	%rs9520, %rs9519, %rs375;
	max.u16 	%rs9521, %rs9520, 981;
	add.s16 	%rs9522, %rs9521, -981;
	and.b16  	%rs9523, %rs9522, 32767;
	or.b16  	%rs9524, %rs9523, %rs9518;
	selp.b16 	%rs9525, 0, %rs9524, %p2201;
	selp.b16 	%rs12469, 0, %rs9525, %p2200;
	bra.uni 	$L__BB2_299;
$L__BB2_297:
	// begin inline asm
	{mul.f16 %rs12469,%rs374,%rs368;
}
	// end inline asm
	bra.uni 	$L__BB2_299;
$L__BB2_298:
	setp.eq.s16 	%p2203, %rs375, 0;
	and.b16  	%rs9529, %rs368, 32767;
	setp.eq.s16 	%p2204, %rs9529, 0;
	and.b16  	%rs9530, %rs368, 1024;
	setp.eq.s16 	%p2205, %rs9530, 0;
	and.b16  	%rs9531, %rs368, 1792;
	setp.eq.s16 	%p2206, %rs9531, 256;
	setp.eq.s16 	%p2207, %rs9531, 768;
	xor.b16  	%rs9532, %rs368, %rs374;
	selp.b16 	%rs9533, 512, 0, %p2207;
	selp.b16 	%rs9534, %rs9533, %rs9529, %p2205;
	and.b16  	%rs9535, %rs9532, -32768;
	add.s16 	%rs9536, %rs9534, %rs375;
	setp.lt.u16 	%p2208, %rs9536, 970;
	selp.b16 	%rs9538, 31798, 54, %p2206;
	add.s16 	%rs9539, %rs9538, %rs9536;
	and.b16  	%rs9540, %rs9539, 32767;
	selp.b16 	%rs9541, 0, %rs9540, %p2208;
	selp.b16 	%rs9542, %rs9541, %rs9540, %p2206;
	or.b16  	%rs9543, %rs9542, %rs9535;
	selp.b16 	%rs9544, 0, %rs9543, %p2204;
	selp.b16 	%rs12469, 0, %rs9544, %p2203;
$L__BB2_299:
	// begin inline asm
	{add.f16 %rs12486,%rs12469,%rs12454;
}
	// end inline asm
	ld.shared.u16 	%rs396, [%r14+38];
	and.b16  	%rs397, %rs396, 32767;
	setp.eq.s16 	%p2209, %rs7452, 0;
	@%p2209 bra 	$L__BB2_302;
	setp.ne.s16 	%p2210, %rs7452, 1;
	@%p2210 bra 	$L__BB2_303;
	setp.eq.s16 	%p2211, %rs397, 0;
	and.b16  	%rs9549, %rs350, 32767;
	setp.eq.s16 	%p2212, %rs9549, 0;
	and.b16  	%rs9550, %rs350, 3072;
	setp.eq.s16 	%p2213, %rs9550, 0;
	xor.b16  	%rs9551, %rs350, %rs396;
	and.b16  	%rs9552, %rs9551, -32768;
	selp.b16 	%rs9553, 0, %rs9549, %p2213;
	add.s16 	%rs9554, %rs9553, %rs397;
	max.u16 	%rs9555, %rs9554, 981;
	add.s16 	%rs9556, %rs9555, -981;
	and.b16  	%rs9557, %rs9556, 32767;
	or.b16  	%rs9558, %rs9557, %rs9552;
	selp.b16 	%rs9559, 0, %rs9558, %p2212;
	selp.b16 	%rs12470, 0, %rs9559, %p2211;
	bra.uni 	$L__BB2_304;
$L__BB2_302:
	// begin inline asm
	{mul.f16 %rs12470,%rs396,%rs350;
}
	// end inline asm
	bra.uni 	$L__BB2_304;
$L__BB2_303:
	setp.eq.s16 	%p2214, %rs397, 0;
	and.b16  	%rs9563, %rs350, 32767;
	setp.eq.s16 	%p2215, %rs9563, 0;
	and.b16  	%rs9564, %rs350, 1024;
	setp.eq.s16 	%p2216, %rs9564, 0;
	and.b16  	%rs9565, %rs350, 1792;
	setp.eq.s16 	%p2217, %rs9565, 256;
	setp.eq.s16 	%p2218, %rs9565, 768;
	xor.b16  	%rs9566, %rs350, %rs396;
	selp.b16 	%rs9567, 512, 0, %p2218;
	selp.b16 	%rs9568, %rs9567, %rs9563, %p2216;
	and.b16  	%rs9569, %rs9566, -32768;
	add.s16 	%rs9570, %rs9568, %rs397;
	setp.lt.u16 	%p2219, %rs9570, 970;
	selp.b16 	%rs9572, 31798, 54, %p2217;
	add.s16 	%rs9573, %rs9572, %rs9570;
	and.b16  	%rs9574, %rs9573, 32767;
	selp.b16 	%rs9575, 0, %rs9574, %p2219;
	selp.b16 	%rs9576, %rs9575, %rs9574, %p2217;
	or.b16  	%rs9577, %rs9576, %rs9569;
	selp.b16 	%rs9578, 0, %rs9577, %p2215;
	selp.b16 	%rs12470, 0, %rs9578, %p2214;
$L__BB2_304:
	// begin inline asm
	{add.f16 %rs12485,%rs12470,%rs12453;
}
	// end inline asm
	setp.eq.s16 	%p2220, %rs7486, 0;
	@%p2220 bra 	$L__BB2_307;
	setp.ne.s16 	%p2221, %rs7486, 1;
	@%p2221 bra 	$L__BB2_308;
	setp.eq.s16 	%p2222, %rs397, 0;
	and.b16  	%rs9583, %rs356, 32767;
	setp.eq.s16 	%p2223, %rs9583, 0;
	and.b16  	%rs9584, %rs356, 3072;
	setp.eq.s16 	%p2224, %rs9584, 0;
	xor.b16  	%rs9585, %rs356, %rs396;
	and.b16  	%rs9586, %rs9585, -32768;
	selp.b16 	%rs9587, 0, %rs9583, %p2224;
	add.s16 	%rs9588, %rs9587, %rs397;
	max.u16 	%rs9589, %rs9588, 981;
	add.s16 	%rs9590, %rs9589, -981;
	and.b16  	%rs9591, %rs9590, 32767;
	or.b16  	%rs9592, %rs9591, %rs9586;
	selp.b16 	%rs9593, 0, %rs9592, %p2223;
	selp.b16 	%rs12471, 0, %rs9593, %p2222;
	bra.uni 	$L__BB2_309;
$L__BB2_307:
	// begin inline asm
	{mul.f16 %rs12471,%rs396,%rs356;
}
	// end inline asm
	bra.uni 	$L__BB2_309;
$L__BB2_308:
	setp.eq.s16 	%p2225, %rs397, 0;
	and.b16  	%rs9597, %rs356, 32767;
	setp.eq.s16 	%p2226, %rs9597, 0;
	and.b16  	%rs9598, %rs356, 1024;
	setp.eq.s16 	%p2227, %rs9598, 0;
	and.b16  	%rs9599, %rs356, 1792;
	setp.eq.s16 	%p2228, %rs9599, 256;
	setp.eq.s16 	%p2229, %rs9599, 768;
	xor.b16  	%rs9600, %rs356, %rs396;
	selp.b16 	%rs9601, 512, 0, %p2229;
	selp.b16 	%rs9602, %rs9601, %rs9597, %p2227;
	and.b16  	%rs9603, %rs9600, -32768;
	add.s16 	%rs9604, %rs9602, %rs397;
	setp.lt.u16 	%p2230, %rs9604, 970;
	selp.b16 	%rs9606, 31798, 54, %p2228;
	add.s16 	%rs9607, %rs9606, %rs9604;
	and.b16  	%rs9608, %rs9607, 32767;
	selp.b16 	%rs9609, 0, %rs9608, %p2230;
	selp.b16 	%rs9610, %rs9609, %rs9608, %p2228;
	or.b16  	%rs9611, %rs9610, %rs9603;
	selp.b16 	%rs9612, 0, %rs9611, %p2226;
	selp.b16 	%rs12471, 0, %rs9612, %p2225;
$L__BB2_309:
	// begin inline asm
	{add.f16 %rs12484,%rs12471,%rs12452;
}
	// end inline asm
	@%p2187 bra 	$L__BB2_312;
	setp.ne.s16 	%p2232, %rs7520, 1;
	@%p2232 bra 	$L__BB2_313;
	setp.eq.s16 	%p2233, %rs397, 0;
	and.b16  	%rs9617, %rs362, 32767;
	setp.eq.s16 	%p2234, %rs9617, 0;
	and.b16  	%rs9618, %rs362, 3072;
	setp.eq.s16 	%p2235, %rs9618, 0;
	xor.b16  	%rs9619, %rs362, %rs396;
	and.b16  	%rs9620, %rs9619, -32768;
	selp.b16 	%rs9621, 0, %rs9617, %p2235;
	add.s16 	%rs9622, %rs9621, %rs397;
	max.u16 	%rs9623, %rs9622, 981;
	add.s16 	%rs9624, %rs9623, -981;
	and.b16  	%rs9625, %rs9624, 32767;
	or.b16  	%rs9626, %rs9625, %rs9620;
	selp.b16 	%rs9627, 0, %rs9626, %p2234;
	selp.b16 	%rs12472, 0, %rs9627, %p2233;
	bra.uni 	$L__BB2_314;
$L__BB2_312:
	// begin inline asm
	{mul.f16 %rs12472,%rs396,%rs362;
}
	// end inline asm
	bra.uni 	$L__BB2_314;
$L__BB2_313:
	setp.eq.s16 	%p2236, %rs397, 0;
	and.b16  	%rs9631, %rs362, 32767;
	setp.eq.s16 	%p2237, %rs9631, 0;
	and.b16  	%rs9632, %rs362, 1024;
	setp.eq.s16 	%p2238, %rs9632, 0;
	and.b16  	%rs9633, %rs362, 1792;
	setp.eq.s16 	%p2239, %rs9633, 256;
	setp.eq.s16 	%p2240, %rs9633, 768;
	xor.b16  	%rs9634, %rs362, %rs396;
	selp.b16 	%rs9635, 512, 0, %p2240;
	selp.b16 	%rs9636, %rs9635, %rs9631, %p2238;
	and.b16  	%rs9637, %rs9634, -32768;
	add.s16 	%rs9638, %rs9636, %rs397;
	setp.lt.u16 	%p2241, %rs9638, 970;
	selp.b16 	%rs9640, 31798, 54, %p2239;
	add.s16 	%rs9641, %rs9640, %rs9638;
	and.b16  	%rs9642, %rs9641, 32767;
	selp.b16 	%rs9643, 0, %rs9642, %p2241;
	selp.b16 	%rs9644, %rs9643, %rs9642, %p2239;
	or.b16  	%rs9645, %rs9644, %rs9637;
	selp.b16 	%rs9646, 0, %rs9645, %p2237;
	selp.b16 	%rs12472, 0, %rs9646, %p2236;
$L__BB2_314:
	// begin inline asm
	{add.f16 %rs12483,%rs12472,%rs12451;
}
	// end inline asm
	@%p2198 bra 	$L__BB2_317;
	setp.ne.s16 	%p2243, %rs7554, 1;
	@%p2243 bra 	$L__BB2_318;
	setp.eq.s16 	%p2244, %rs397, 0;
	and.b16  	%rs9651, %rs368, 32767;
	setp.eq.s16 	%p2245, %rs9651, 0;
	and.b16  	%rs9652, %rs368, 3072;
	setp.eq.s16 	%p2246, %rs9652, 0;
	xor.b16  	%rs9653, %rs368, %rs396;
	and.b16  	%rs9654, %rs9653, -32768;
	selp.b16 	%rs9655, 0, %rs9651, %p2246;
	add.s16 	%rs9656, %rs9655, %rs397;
	max.u16 	%rs9657, %rs9656, 981;
	add.s16 	%rs9658, %rs9657, -981;
	and.b16  	%rs9659, %rs9658, 32767;
	or.b16  	%rs9660, %rs9659, %rs9654;
	selp.b16 	%rs9661, 0, %rs9660, %p2245;
	selp.b16 	%rs12473, 0, %rs9661, %p2244;
	bra.uni 	$L__BB2_319;
$L__BB2_317:
	// begin inline asm
	{mul.f16 %rs12473,%rs396,%rs368;
}
	// end inline asm
	bra.uni 	$L__BB2_319;
$L__BB2_318:
	setp.eq.s16 	%p2247, %rs397, 0;
	and.b16  	%rs9665, %rs368, 32767;
	setp.eq.s16 	%p2248, %rs9665, 0;
	and.b16  	%rs9666, %rs368, 1024;
	setp.eq.s16 	%p2249, %rs9666, 0;
	and.b16  	%rs9667, %rs368, 1792;
	setp.eq.s16 	%p2250, %rs9667, 256;
	setp.eq.s16 	%p2251, %rs9667, 768;
	xor.b16  	%rs9668, %rs368, %rs396;
	selp.b16 	%rs9669, 512, 0, %p2251;
	selp.b16 	%rs9670, %rs9669, %rs9665, %p2249;
	and.b16  	%rs9671, %rs9668, -32768;
	add.s16 	%rs9672, %rs9670, %rs397;
	setp.lt.u16 	%p2252, %rs9672, 970;
	selp.b16 	%rs9674, 31798, 54, %p2250;
	add.s16 	%rs9675, %rs9674, %rs9672;
	and.b16  	%rs9676, %rs9675, 32767;
	selp.b16 	%rs9677, 0, %rs9676, %p2252;
	selp.b16 	%rs9678, %rs9677, %rs9676, %p2250;
	or.b16  	%rs9679, %rs9678, %rs9671;
	selp.b16 	%rs9680, 0, %rs9679, %p2248;
	selp.b16 	%rs12473, 0, %rs9680, %p2247;
$L__BB2_319:
	// begin inline asm
	{add.f16 %rs12482,%rs12473,%rs12450;
}
	// end inline asm
	ld.shared.u16 	%rs418, [%r14+54];
	and.b16  	%rs419, %rs418, 32767;
	setp.eq.s16 	%p2253, %rs7452, 0;
	@%p2253 bra 	$L__BB2_322;
	setp.ne.s16 	%p2254, %rs7452, 1;
	@%p2254 bra 	$L__BB2_323;
	setp.eq.s16 	%p2255, %rs419, 0;
	and.b16  	%rs9685, %rs350, 32767;
	setp.eq.s16 	%p2256, %rs9685, 0;
	and.b16  	%rs9686, %rs350, 3072;
	setp.eq.s16 	%p2257, %rs9686, 0;
	xor.b16  	%rs9687, %rs350, %rs418;
	and.b16  	%rs9688, %rs9687, -32768;
	selp.b16 	%rs9689, 0, %rs9685, %p2257;
	add.s16 	%rs9690, %rs9689, %rs419;
	max.u16 	%rs9691, %rs9690, 981;
	add.s16 	%rs9692, %rs9691, -981;
	and.b16  	%rs9693, %rs9692, 32767;
	or.b16  	%rs9694, %rs9693, %rs9688;
	selp.b16 	%rs9695, 0, %rs9694, %p2256;
	selp.b16 	%rs12474, 0, %rs9695, %p2255;
	bra.uni 	$L__BB2_324;
$L__BB2_322:
	// begin inline asm
	{mul.f16 %rs12474,%rs418,%rs350;
}
	// end inline asm
	bra.uni 	$L__BB2_324;
$L__BB2_323:
	setp.eq.s16 	%p2258, %rs419, 0;
	and.b16  	%rs9699, %rs350, 32767;
	setp.eq.s16 	%p2259, %rs9699, 0;
	and.b16  	%rs9700, %rs350, 1024;
	setp.eq.s16 	%p2260, %rs9700, 0;
	and.b16  	%rs9701, %rs350, 1792;
	setp.eq.s16 	%p2261, %rs9701, 256;
	setp.eq.s16 	%p2262, %rs9701, 768;
	xor.b16  	%rs9702, %rs350, %rs418;
	selp.b16 	%rs9703, 512, 0, %p2262;
	selp.b16 	%rs9704, %rs9703, %rs9699, %p2260;
	and.b16  	%rs9705, %rs9702, -32768;
	add.s16 	%rs9706, %rs9704, %rs419;
	setp.lt.u16 	%p2263, %rs9706, 970;
	selp.b16 	%rs9708, 31798, 54, %p2261;
	add.s16 	%rs9709, %rs9708, %rs9706;
	and.b16  	%rs9710, %rs9709, 32767;
	selp.b16 	%rs9711, 0, %rs9710, %p2263;
	selp.b16 	%rs9712, %rs9711, %rs9710, %p2261;
	or.b16  	%rs9713, %rs9712, %rs9705;
	selp.b16 	%rs9714, 0, %rs9713, %p2259;
	selp.b16 	%rs12474, 0, %rs9714, %p2258;
$L__BB2_324:
	// begin inline asm
	{add.f16 %rs12481,%rs12474,%rs12449;
}
	// end inline asm
	setp.eq.s16 	%p2264, %rs7486, 0;
	@%p2264 bra 	$L__BB2_327;
	setp.ne.s16 	%p2265, %rs7486, 1;
	@%p2265 bra 	$L__BB2_328;
	setp.eq.s16 	%p2266, %rs419, 0;
	and.b16  	%rs9719, %rs356, 32767;
	setp.eq.s16 	%p2267, %rs9719, 0;
	and.b16  	%rs9720, %rs356, 3072;
	setp.eq.s16 	%p2268, %rs9720, 0;
	xor.b16  	%rs9721, %rs356, %rs418;
	and.b16  	%rs9722, %rs9721, -32768;
	selp.b16 	%rs9723, 0, %rs9719, %p2268;
	add.s16 	%rs9724, %rs9723, %rs419;
	max.u16 	%rs9725, %rs9724, 981;
	add.s16 	%rs9726, %rs9725, -981;
	and.b16  	%rs9727, %rs9726, 32767;
	or.b16  	%rs9728, %rs9727, %rs9722;
	selp.b16 	%rs9729, 0, %rs9728, %p2267;
	selp.b16 	%rs12475, 0, %rs9729, %p2266;
	bra.uni 	$L__BB2_329;
$L__BB2_327:
	// begin inline asm
	{mul.f16 %rs12475,%rs418,%rs356;
}
	// end inline asm
	bra.uni 	$L__BB2_329;
$L__BB2_328:
	setp.eq.s16 	%p2269, %rs419, 0;
	and.b16  	%rs9733, %rs356, 32767;
	setp.eq.s16 	%p2270, %rs9733, 0;
	and.b16  	%rs9734, %rs356, 1024;
	setp.eq.s16 	%p2271, %rs9734, 0;
	and.b16  	%rs9735, %rs356, 1792;
	setp.eq.s16 	%p2272, %rs9735, 256;
	setp.eq.s16 	%p2273, %rs9735, 768;
	xor.b16  	%rs9736, %rs356, %rs418;
	selp.b16 	%rs9737, 512, 0, %p2273;
	selp.b16 	%rs9738, %rs9737, %rs9733, %p2271;
	and.b16  	%rs9739, %rs9736, -32768;
	add.s16 	%rs9740, %rs9738, %rs419;
	setp.lt.u16 	%p2274, %rs9740, 970;
	selp.b16 	%rs9742, 31798, 54, %p2272;
	add.s16 	%rs9743, %rs9742, %rs9740;
	and.b16  	%rs9744, %rs9743, 32767;
	selp.b16 	%rs9745, 0, %rs9744, %p2274;
	selp.b16 	%rs9746, %rs9745, %rs9744, %p2272;
	or.b16  	%rs9747, %rs9746, %rs9739;
	selp.b16 	%rs9748, 0, %rs9747, %p2270;
	selp.b16 	%rs12475, 0, %rs9748, %p2269;
$L__BB2_329:
	// begin inline asm
	{add.f16 %rs12480,%rs12475,%rs12448;
}
	// end inline asm
	setp.eq.s16 	%p2275, %rs7520, 0;
	@%p2275 bra 	$L__BB2_332;
	setp.ne.s16 	%p2276, %rs7520, 1;
	@%p2276 bra 	$L__BB2_333;
	setp.eq.s16 	%p2277, %rs419, 0;
	and.b16  	%rs9753, %rs362, 32767;
	setp.eq.s16 	%p2278, %rs9753, 0;
	and.b16  	%rs9754, %rs362, 3072;
	setp.eq.s16 	%p2279, %rs9754, 0;
	xor.b16  	%rs9755, %rs362, %rs418;
	and.b16  	%rs9756, %rs9755, -32768;
	selp.b16 	%rs9757, 0, %rs9753, %p2279;
	add.s16 	%rs9758, %rs9757, %rs419;
	max.u16 	%rs9759, %rs9758, 981;
	add.s16 	%rs9760, %rs9759, -981;
	and.b16  	%rs9761, %rs9760, 32767;
	or.b16  	%rs9762, %rs9761, %rs9756;
	selp.b16 	%rs9763, 0, %rs9762, %p2278;
	selp.b16 	%rs12476, 0, %rs9763, %p2277;
	bra.uni 	$L__BB2_334;
$L__BB2_332:
	// begin inline asm
	{mul.f16 %rs12476,%rs418,%rs362;
}
	// end inline asm
	bra.uni 	$L__BB2_334;
$L__BB2_333:
	setp.eq.s16 	%p2280, %rs419, 0;
	and.b16  	%rs9767, %rs362, 32767;
	setp.eq.s16 	%p2281, %rs9767, 0;
	and.b16  	%rs9768, %rs362, 1024;
	setp.eq.s16 	%p2282, %rs9768, 0;
	and.b16  	%rs9769, %rs362, 1792;
	setp.eq.s16 	%p2283, %rs9769, 256;
	setp.eq.s16 	%p2284, %rs9769, 768;
	xor.b16  	%rs9770, %rs362, %rs418;
	selp.b16 	%rs9771, 512, 0, %p2284;
	selp.b16 	%rs9772, %rs9771, %rs9767, %p2282;
	and.b16  	%rs9773, %rs9770, -32768;
	add.s16 	%rs9774, %rs9772, %rs419;
	setp.lt.u16 	%p2285, %rs9774, 970;
	selp.b16 	%rs9776, 31798, 54, %p2283;
	add.s16 	%rs9777, %rs9776, %rs9774;
	and.b16  	%rs9778, %rs9777, 32767;
	selp.b16 	%rs9779, 0, %rs9778, %p2285;
	selp.b16 	%rs9780, %rs9779, %rs9778, %p2283;
	or.b16  	%rs9781, %rs9780, %rs9773;
	selp.b16 	%rs9782, 0, %rs9781, %p2281;
	selp.b16 	%rs12476, 0, %rs9782, %p2280;
$L__BB2_334:
	// begin inline asm
	{add.f16 %rs12479,%rs12476,%rs12447;
}
	// end inline asm
	setp.eq.s16 	%p2286, %rs7554, 0;
	@%p2286 bra 	$L__BB2_337;
	setp.ne.s16 	%p2287, %rs7554, 1;
	@%p2287 bra 	$L__BB2_338;
	setp.eq.s16 	%p2288, %rs419, 0;
	and.b16  	%rs9787, %rs368, 32767;
	setp.eq.s16 	%p2289, %rs9787, 0;
	and.b16  	%rs9788, %rs368, 3072;
	setp.eq.s16 	%p2290, %rs9788, 0;
	xor.b16  	%rs9789, %rs368, %rs418;
	and.b16  	%rs9790, %rs9789, -32768;
	selp.b16 	%rs9791, 0, %rs9787, %p2290;
	add.s16 	%rs9792, %rs9791, %rs419;
	max.u16 	%rs9793, %rs9792, 981;
	add.s16 	%rs9794, %rs9793, -981;
	and.b16  	%rs9795, %rs9794, 32767;
	or.b16  	%rs9796, %rs9795, %rs9790;
	selp.b16 	%rs9797, 0, %rs9796, %p2289;
	selp.b16 	%rs12477, 0, %rs9797, %p2288;
	bra.uni 	$L__BB2_339;
$L__BB2_337:
	// begin inline asm
	{mul.f16 %rs12477,%rs418,%rs368;
}
	// end inline asm
	bra.uni 	$L__BB2_339;
$L__BB2_338:
	setp.eq.s16 	%p2291, %rs419, 0;
	and.b16  	%rs9801, %rs368, 32767;
	setp.eq.s16 	%p2292, %rs9801, 0;
	and.b16  	%rs9802, %rs368, 1024;
	setp.eq.s16 	%p2293, %rs9802, 0;
	and.b16  	%rs9803, %rs368, 1792;
	setp.eq.s16 	%p2294, %rs9803, 256;
	setp.eq.s16 	%p2295, %rs9803, 768;
	xor.b16  	%rs9804, %rs368, %rs418;
	selp.b16 	%rs9805, 512, 0, %p2295;
	selp.b16 	%rs9806, %rs9805, %rs9801, %p2293;
	and.b16  	%rs9807, %rs9804, -32768;
	add.s16 	%rs9808, %rs9806, %rs419;
	setp.lt.u16 	%p2296, %rs9808, 970;
	selp.b16 	%rs9810, 31798, 54, %p2294;
	add.s16 	%rs9811, %rs9810, %rs9808;
	and.b16  	%rs9812, %rs9811, 32767;
	selp.b16 	%rs9813, 0, %rs9812, %p2296;
	selp.b16 	%rs9814, %rs9813, %rs9812, %p2294;
	or.b16  	%rs9815, %rs9814, %rs9807;
	selp.b16 	%rs9816, 0, %rs9815, %p2292;
	selp.b16 	%rs12477, 0, %rs9816, %p2291;
$L__BB2_339:
	// begin inline asm
	{add.f16 %rs12478,%rs12477,%rs12446;
}
	// end inline asm
	add.s32 	%r149, %r148, 1;
	setp.ne.s32 	%p2297, %r149, 128;
	@%p2297 bra 	$L__BB2_341;
	ld.shared.u16 	%rs9822, [%r17];
	// begin inline asm
	{mul.f16 %rs9820,%rs12493,%rs9822;
}
	// end inline asm
	// begin inline asm
	{  cvt.f32.f16 %f724, %rs9820;}

	// end inline asm
	add.f32 	%f867, %f724, %f867;
	ld.shared.u16 	%rs9826, [%r17+2];
	// begin inline asm
	{mul.f16 %rs9824,%rs12492,%rs9826;
}
	// end inline asm
	// begin inline asm
	{  cvt.f32.f16 %f725, %rs9824;}

	// end inline asm
	add.f32 	%f866, %f725, %f866;
	ld.shared.u16 	%rs9830, [%r17+4];
	// begin inline asm
	{mul.f16 %rs9828,%rs12491,%rs9830;
}
	// end inline asm
	// begin inline asm
	{  cvt.f32.f16 %f726, %rs9828;}

	// end inline asm
	add.f32 	%f865, %f726, %f865;
	ld.shared.u16 	%rs9834, [%r17+6];
	// begin inline asm
	{mul.f16 %rs9832,%rs12490,%rs9834;
}
	// end inline asm
	// begin inline asm
	{  cvt.f32.f16 %f727, %rs9832;}

	// end inline asm
	add.f32 	%f864, %f727, %f864;
	// begin inline asm
	{mul.f16 %rs9836,%rs12489,%rs9822;
}
	// end inline asm
	// begin inline asm
	{  cvt.f32.f16 %f728, %rs9836;}

	// end inline asm
	add.f32 	%f863, %f728, %f863;
	// begin inline asm
	{mul.f16 %rs9840,%rs12488,%rs9826;
}
	// end inline asm
	// begin inline asm
	{  cvt.f32.f16 %f729, %rs9840;}

	// end inline asm
	add.f32 	%f862, %f729, %f862;
	// begin inline asm
	{mul.f16 %rs9844,%rs12487,%rs9830;
}
	// end inline asm
	// begin inline asm
	{  cvt.f32.f16 %f730, %rs9844;}

	// end inline asm
	add.f32 	%f861, %f730, %f861;
	// begin inline asm
	{mul.f16 %rs9848,%rs12486,%rs9834;
}
	// end inline asm
	// begin inline asm
	{  cvt.f32.f16 %f731, %rs9848;}

	// end inline asm
	add.f32 	%f860, %f731, %f860;
	// begin inline asm
	{mul.f16 %rs9852,%rs12485,%rs9822;
}
	// end inline asm
	// begin inline asm
	{  cvt.f32.f16 %f732, %rs9852;}

	// end inline asm
	add.f32 	%f859, %f732, %f859;
	// begin inline asm
	{mul.f16 %rs9856,%rs12484,%rs9826;
}
	// end inline asm
	// begin inline asm
	{  cvt.f32.f16 %f733, %rs9856;}

	// end inline asm
	add.f32 	%f858, %f733, %f858;
	// begin inline asm
	{mul.f16 %rs9860,%rs12483,%rs9830;
}
	// end inline asm
	// begin inline asm
	{  cvt.f32.f16 %f734, %rs9860;}

	// end inline asm
	add.f32 	%f857, %f734, %f857;
	// begin inline asm
	{mul.f16 %rs9864,%rs12482,%rs9834;
}
	// end inline asm
	// begin inline asm
	{  cvt.f32.f16 %f735, %rs9864;}

	// end inline asm
	add.f32 	%f856, %f735, %f856;
	// begin inline asm
	{mul.f16 %rs9868,%rs12481,%rs9822;
}
	// end inline asm
	// begin inline asm
	{  cvt.f32.f16 %f736, %rs9868;}

	// end inline asm
	add.f32 	%f855, %f736, %f855;
	// begin inline asm
	{mul.f16 %rs9872,%rs12480,%rs9826;
}
	// end inline asm
	// begin inline asm
	{  cvt.f32.f16 %f737, %rs9872;}

	// end inline asm
	add.f32 	%f854, %f737, %f854;
	// begin inline asm
	{mul.f16 %rs9876,%rs12479,%rs9830;
}
	// end inline asm
	// begin inline asm
	{  cvt.f32.f16 %f738, %rs9876;}

	// end inline asm
	add.f32 	%f853, %f738, %f853;
	// begin inline asm
	{mul.f16 %rs9880,%rs12478,%rs9834;
}
	// end inline asm
	// begin inline asm
	{  cvt.f32.f16 %f739, %rs9880;}

	// end inline asm
	add.f32 	%f852, %f739, %f852;
	mov.b32 	%r149, 0;
	mov.u16 	%rs12478, %rs1749;
	mov.u16 	%rs12479, %rs1749;
	mov.u16 	%rs12480, %rs1749;
	mov.u16 	%rs12481, %rs1749;
	mov.u16 	%rs12482, %rs1749;
	mov.u16 	%rs12483, %rs1749;
	mov.u16 	%rs12484, %rs1749;
	mov.u16 	%rs12485, %rs1749;
	mov.u16 	%rs12486, %rs1749;
	mov.u16 	%rs12487, %rs1749;
	mov.u16 	%rs12488, %rs1749;
	mov.u16 	%rs12489, %rs1749;
	mov.u16 	%rs12490, %rs1749;
	mov.u16 	%rs12491, %rs1749;
	mov.u16 	%rs12492, %rs1749;
	mov.u16 	%rs12493, %rs1749;
$L__BB2_341:
	ld.shared.u16 	%rs456, [%r14+8];
	and.b16  	%rs457, %rs456, 32767;
	ld.shared.u16 	%rs458, [%r15+512];
	@%p2253 bra 	$L__BB2_344;
	setp.ne.s16 	%p2299, %rs7452, 1;
	@%p2299 bra 	$L__BB2_345;
	setp.eq.s16 	%p2300, %rs457, 0;
	and.b16  	%rs9885, %rs458, 32767;
	setp.eq.s16 	%p2301, %rs9885, 0;
	and.b16  	%rs9886, %rs458, 3072;
	setp.eq.s16 	%p2302, %rs9886, 0;
	xor.b16  	%rs9887, %rs458, %rs456;
	and.b16  	%rs9888, %rs9887, -32768;
	selp.b16 	%rs9889, 0, %rs9885, %p2302;
	add.s16 	%rs9890, %rs9889, %rs457;
	max.u16 	%rs9891, %rs9890, 981;
	add.s16 	%rs9892, %rs9891, -981;
	and.b16  	%rs9893, %rs9892, 32767;
	or.b16  	%rs9894, %rs9893, %rs9888;
	selp.b16 	%rs9895, 0, %rs9894, %p2301;
	selp.b16 	%rs12494, 0, %rs9895, %p2300;
	bra.uni 	$L__BB2_346;
$L__BB2_344:
	// begin inline asm
	{mul.f16 %rs12494,%rs456,%rs458;
}
	// end inline asm
	bra.uni 	$L__BB2_346;
$L__BB2_345:
	setp.eq.s16 	%p2303, %rs457, 0;
	and.b16  	%rs9899, %rs458, 32767;
	setp.eq.s16 	%p2304, %rs9899, 0;
	and.b16  	%rs9900, %rs458, 1024;
	setp.eq.s16 	%p2305, %rs9900, 0;
	and.b16  	%rs9901, %rs458, 1792;
	setp.eq.s16 	%p2306, %rs9901, 256;
	setp.eq.s16 	%p2307, %rs9901, 768;
	xor.b16  	%rs9902, %rs458, %rs456;
	selp.b16 	%rs9903, 512, 0, %p2307;
	selp.b16 	%rs9904, %rs9903, %rs9899, %p2305;
	and.b16  	%rs9905, %rs9902, -32768;
	add.s16 	%rs9906, %rs9904, %rs457;
	setp.lt.u16 	%p2308, %rs9906, 970;
	selp.b16 	%rs9908, 31798, 54, %p2306;
	add.s16 	%rs9909, %rs9908, %rs9906;
	and.b16  	%rs9910, %rs9909, 32767;
	selp.b16 	%rs9911, 0, %rs9910, %p2308;
	selp.b16 	%rs9912, %rs9911, %rs9910, %p2306;
	or.b16  	%rs9913, %rs9912, %rs9905;
	selp.b16 	%rs9914, 0, %rs9913, %p2304;
	selp.b16 	%rs12494, 0, %rs9914, %p2303;
$L__BB2_346:
	// begin inline asm
	{add.f16 %rs12525,%rs12494,%rs12493;
}
	// end inline asm
	ld.shared.u16 	%rs464, [%r15+514];
	@%p2264 bra 	$L__BB2_349;
	setp.ne.s16 	%p2310, %rs7486, 1;
	@%p2310 bra 	$L__BB2_350;
	setp.eq.s16 	%p2311, %rs457, 0;
	and.b16  	%rs9919, %rs464, 32767;
	setp.eq.s16 	%p2312, %rs9919, 0;
	and.b16  	%rs9920, %rs464, 3072;
	setp.eq.s16 	%p2313, %rs9920, 0;
	xor.b16  	%rs9921, %rs464, %rs456;
	and.b16  	%rs9922, %rs9921, -32768;
	selp.b16 	%rs9923, 0, %rs9919, %p2313;
	add.s16 	%rs9924, %rs9923, %rs457;
	max.u16 	%rs9925, %rs9924, 981;
	add.s16 	%rs9926, %rs9925, -981;
	and.b16  	%rs9927, %rs9926, 32767;
	or.b16  	%rs9928, %rs9927, %rs9922;
	selp.b16 	%rs9929, 0, %rs9928, %p2312;
	selp.b16 	%rs12495, 0, %rs9929, %p2311;
	bra.uni 	$L__BB2_351;
$L__BB2_349:
	// begin inline asm
	{mul.f16 %rs12495,%rs456,%rs464;
}
	// end inline asm
	bra.uni 	$L__BB2_351;
$L__BB2_350:
	setp.eq.s16 	%p2314, %rs457, 0;
	and.b16  	%rs9933, %rs464, 32767;
	setp.eq.s16 	%p2315, %rs9933, 0;
	and.b16  	%rs9934, %rs464, 1024;
	setp.eq.s16 	%p2316, %rs9934, 0;
	and.b16  	%rs9935, %rs464, 1792;
	setp.eq.s16 	%p2317, %rs9935, 256;
	setp.eq.s16 	%p2318, %rs9935, 768;
	xor.b16  	%rs9936, %rs464, %rs456;
	selp.b16 	%rs9937, 512, 0, %p2318;
	selp.b16 	%rs9938, %rs9937, %rs9933, %p2316;
	and.b16  	%rs9939, %rs9936, -32768;
	add.s16 	%rs9940, %rs9938, %rs457;
	setp.lt.u16 	%p2319, %rs9940, 970;
	selp.b16 	%rs9942, 31798, 54, %p2317;
	add.s16 	%rs9943, %rs9942, %rs9940;
	and.b16  	%rs9944, %rs9943, 32767;
	selp.b16 	%rs9945, 0, %rs9944, %p2319;
	selp.b16 	%rs9946, %rs9945, %rs9944, %p2317;
	or.b16  	%rs9947, %rs9946, %rs9939;
	selp.b16 	%rs9948, 0, %rs9947, %p2315;
	selp.b16 	%rs12495, 0, %rs9948, %p2314;
$L__BB2_351:
	// begin inline asm
	{add.f16 %rs12524,%rs12495,%rs12492;
}
	// end inline asm
	ld.shared.u16 	%rs470, [%r15+516];
	setp.eq.s16 	%p2320, %rs7520, 0;
	@%p2320 bra 	$L__BB2_354;
	setp.ne.s16 	%p2321, %rs7520, 1;
	@%p2321 bra 	$L__BB2_355;
	setp.eq.s16 	%p2322, %rs457, 0;
	and.b16  	%rs9953, %rs470, 32767;
	setp.eq.s16 	%p2323, %rs9953, 0;
	and.b16  	%rs9954, %rs470, 3072;
	setp.eq.s16 	%p2324, %rs9954, 0;
	xor.b16  	%rs9955, %rs470, %rs456;
	and.b16  	%rs9956, %rs9955, -32768;
	selp.b16 	%rs9957, 0, %rs9953, %p2324;
	add.s16 	%rs9958, %rs9957, %rs457;
	max.u16 	%rs9959, %rs9958, 981;
	add.s16 	%rs9960, %rs9959, -981;
	and.b16  	%rs9961, %rs9960, 32767;
	or.b16  	%rs9962, %rs9961, %rs9956;
	selp.b16 	%rs9963, 0, %rs9962, %p2323;
	selp.b16 	%rs12496, 0, %rs9963, %p2322;
	bra.uni 	$L__BB2_356;
$L__BB2_354:
	// begin inline asm
	{mul.f16 %rs12496,%rs456,%rs470;
}
	// end inline asm
	bra.uni 	$L__BB2_356;
$L__BB2_355:
	setp.eq.s16 	%p2325, %rs457, 0;
	and.b16  	%rs9967, %rs470, 32767;
	setp.eq.s16 	%p2326, %rs9967, 0;
	and.b16  	%rs9968, %rs470, 1024;
	setp.eq.s16 	%p2327, %rs9968, 0;
	and.b16  	%rs9969, %rs470, 1792;
	setp.eq.s16 	%p2328, %rs9969, 256;
	setp.eq.s16 	%p2329, %rs9969, 768;
	xor.b16  	%rs9970, %rs470, %rs456;
	selp.b16 	%rs9971, 512, 0, %p2329;
	selp.b16 	%rs9972, %rs9971, %rs9967, %p2327;
	and.b16  	%rs9973, %rs9970, -32768;
	add.s16 	%rs9974, %rs9972, %rs457;
	setp.lt.u16 	%p2330, %rs9974, 970;
	selp.b16 	%rs9976, 31798, 54, %p2328;
	add.s16 	%rs9977, %rs9976, %rs9974;
	and.b16  	%rs9978, %rs9977, 32767;
	selp.b16 	%rs9979, 0, %rs9978, %p2330;
	selp.b16 	%rs9980, %rs9979, %rs9978, %p2328;
	or.b16  	%rs9981, %rs9980, %rs9973;
	selp.b16 	%rs9982, 0, %rs9981, %p2326;
	selp.b16 	%rs12496, 0, %rs9982, %p2325;
$L__BB2_356:
	// begin inline asm
	{add.f16 %rs12523,%rs12496,%rs12491;
}
	// end inline asm
	ld.shared.u16 	%rs476, [%r15+518];
	setp.eq.s16 	%p2331, %rs7554, 0;
	@%p2331 bra 	$L__BB2_359;
	setp.ne.s16 	%p2332, %rs7554, 1;
	@%p2332 bra 	$L__BB2_360;
	setp.eq.s16 	%p2333, %rs457, 0;
	and.b16  	%rs9987, %rs476, 32767;
	setp.eq.s16 	%p2334, %rs9987, 0;
	and.b16  	%rs9988, %rs476, 3072;
	setp.eq.s16 	%p2335, %rs9988, 0;
	xor.b16  	%rs9989, %rs476, %rs456;
	and.b16  	%rs9990, %rs9989, -32768;
	selp.b16 	%rs9991, 0, %rs9987, %p2335;
	add.s16 	%rs9992, %rs9991, %rs457;
	max.u16 	%rs9993, %rs9992, 981;
	add.s16 	%rs9994, %rs9993, -981;
	and.b16  	%rs9995, %rs9994, 32767;
	or.b16  	%rs9996, %rs9995, %rs9990;
	selp.b16 	%rs9997, 0, %rs9996, %p2334;
	selp.b16 	%rs12497, 0, %rs9997, %p2333;
	bra.uni 	$L__BB2_361;
$L__BB2_359:
	// begin inline asm
	{mul.f16 %rs12497,%rs456,%rs476;
}
	// end inline asm
	bra.uni 	$L__BB2_361;
$L__BB2_360:
	setp.eq.s16 	%p2336, %rs457, 0;
	and.b16  	%rs10001, %rs476, 32767;
	setp.eq.s16 	%p2337, %rs10001, 0;
	and.b16  	%rs10002, %rs476, 1024;
	setp.eq.s16 	%p2338, %rs10002, 0;
	and.b16  	%rs10003, %rs476, 1792;
	setp.eq.s16 	%p2339, %rs10003, 256;
	setp.eq.s16 	%p2340, %rs10003, 768;
	xor.b16  	%rs10004, %rs476, %rs456;
	selp.b16 	%rs10005, 512, 0, %p2340;
	selp.b16 	%rs10006, %rs10005, %rs10001, %p2338;
	and.b16  	%rs10007, %rs10004, -32768;
	add.s16 	%rs10008, %rs10006, %rs457;
	setp.lt.u16 	%p2341, %rs10008, 970;
	selp.b16 	%rs10010, 31798, 54, %p2339;
	add.s16 	%rs10011, %rs10010, %rs10008;
	and.b16  	%rs10012, %rs10011, 32767;
	selp.b16 	%rs10013, 0, %rs10012, %p2341;
	selp.b16 	%rs10014, %rs10013, %rs10012, %p2339;
	or.b16  	%rs10015, %rs10014, %rs10007;
	selp.b16 	%rs10016, 0, %rs10015, %p2337;
	selp.b16 	%rs12497, 0, %rs10016, %p2336;
$L__BB2_361:
	// begin inline asm
	{add.f16 %rs12522,%rs12497,%rs12490;
}
	// end inline asm
	ld.shared.u16 	%rs482, [%r14+24];
	and.b16  	%rs483, %rs482, 32767;
	setp.eq.s16 	%p2342, %rs7452, 0;
	@%p2342 bra 	$L__BB2_364;
	setp.ne.s16 	%p2343, %rs7452, 1;
	@%p2343 bra 	$L__BB2_365;
	setp.eq.s16 	%p2344, %rs483, 0;
	and.b16  	%rs10021, %rs458, 32767;
	setp.eq.s16 	%p2345, %rs10021, 0;
	and.b16  	%rs10022, %rs458, 3072;
	setp.eq.s16 	%p2346, %rs10022, 0;
	xor.b16  	%rs10023, %rs458, %rs482;
	and.b16  	%rs10024, %rs10023, -32768;
	selp.b16 	%rs10025, 0, %rs10021, %p2346;
	add.s16 	%rs10026, %rs10025, %rs483;
	max.u16 	%rs10027, %rs10026, 981;
	add.s16 	%rs10028, %rs10027, -981;
	and.b16  	%rs10029, %rs10028, 32767;
	or.b16  	%rs10030, %rs10029, %rs10024;
	selp.b16 	%rs10031, 0, %rs10030, %p2345;
	selp.b16 	%rs12498, 0, %rs10031, %p2344;
	bra.uni 	$L__BB2_366;
$L__BB2_364:
	// begin inline asm
	{mul.f16 %rs12498,%rs482,%rs458;
}
	// end inline asm
	bra.uni 	$L__BB2_366;
$L__BB2_365:
	setp.eq.s16 	%p2347, %rs483, 0;
	and.b16  	%rs10035, %rs458, 32767;
	setp.eq.s16 	%p2348, %rs10035, 0;
	and.b16  	%rs10036, %rs458, 1024;
	setp.eq.s16 	%p2349, %rs10036, 0;
	and.b16  	%rs10037, %rs458, 1792;
	setp.eq.s16 	%p2350, %rs10037, 256;
	setp.eq.s16 	%p2351, %rs10037, 768;
	xor.b16  	%rs10038, %rs458, %rs482;
	selp.b16 	%rs10039, 512, 0, %p2351;
	selp.b16 	%rs10040, %rs10039, %rs10035, %p2349;
	and.b16  	%rs10041, %rs10038, -32768;
	add.s16 	%rs10042, %rs10040, %rs483;
	setp.lt.u16 	%p2352, %rs10042, 970;
	selp.b16 	%rs10044, 31798, 54, %p2350;
	add.s16 	%rs10045, %rs10044, %rs10042;
	and.b16  	%rs10046, %rs10045, 32767;
	selp.b16 	%rs10047, 0, %rs10046, %p2352;
	selp.b16 	%rs10048, %rs10047, %rs10046, %p2350;
	or.b16  	%rs10049, %rs10048, %rs10041;
	selp.b16 	%rs10050, 0, %rs10049, %p2348;
	selp.b16 	%rs12498, 0, %rs10050, %p2347;
$L__BB2_366:
	// begin inline asm
	{add.f16 %rs12521,%rs12498,%rs12489;
}
	// end inline asm
	setp.eq.s16 	%p2353, %rs7486, 0;
	@%p2353 bra 	$L__BB2_369;
	setp.ne.s16 	%p2354, %rs7486, 1;
	@%p2354 bra 	$L__BB2_370;
	setp.eq.s16 	%p2355, %rs483, 0;
	and.b16  	%rs10055, %rs464, 32767;
	setp.eq.s16 	%p2356, %rs10055, 0;
	and.b16  	%rs10056, %rs464, 3072;
	setp.eq.s16 	%p2357, %rs10056, 0;
	xor.b16  	%rs10057, %rs464, %rs482;
	and.b16  	%rs10058, %rs10057, -32768;
	selp.b16 	%rs10059, 0, %rs10055, %p2357;
	add.s16 	%rs10060, %rs10059, %rs483;
	max.u16 	%rs10061, %rs10060, 981;
	add.s16 	%rs10062, %rs10061, -981;
	and.b16  	%rs10063, %rs10062, 32767;
	or.b16  	%rs10064, %rs10063, %rs10058;
	selp.b16 	%rs10065, 0, %rs10064, %p2356;
	selp.b16 	%rs12499, 0, %rs10065, %p2355;
	bra.uni 	$L__BB2_371;
$L__BB2_369:
	// begin inline asm
	{mul.f16 %rs12499,%rs482,%rs464;
}
	// end inline asm
	bra.uni 	$L__BB2_371;
$L__BB2_370:
	setp.eq.s16 	%p2358, %rs483, 0;
	and.b16  	%rs10069, %rs464, 32767;
	setp.eq.s16 	%p2359, %rs10069, 0;
	and.b16  	%rs10070, %rs464, 1024;
	setp.eq.s16 	%p2360, %rs10070, 0;
	and.b16  	%rs10071, %rs464, 1792;
	setp.eq.s16 	%p2361, %rs10071, 256;
	setp.eq.s16 	%p2362, %rs10071, 768;
	xor.b16  	%rs10072, %rs464, %rs482;
	selp.b16 	%rs10073, 512, 0, %p2362;
	selp.b16 	%rs10074, %rs10073, %rs10069, %p2360;
	and.b16  	%rs10075, %rs10072, -32768;
	add.s16 	%rs10076, %rs10074, %rs483;
	setp.lt.u16 	%p2363, %rs10076, 970;
	selp.b16 	%rs10078, 31798, 54, %p2361;
	add.s16 	%rs10079, %rs10078, %rs10076;
	and.b16  	%rs10080, %rs10079, 32767;
	selp.b16 	%rs10081, 0, %rs10080, %p2363;
	selp.b16 	%rs10082, %rs10081, %rs10080, %p2361;
	or.b16  	%rs10083, %rs10082, %rs10075;
	selp.b16 	%rs10084, 0, %rs10083, %p2359;
	selp.b16 	%rs12499, 0, %rs10084, %p2358;
$L__BB2_371:
	// begin inline asm
	{add.f16 %rs12520,%rs12499,%rs12488;
}
	// end inline asm
	@%p2320 bra 	$L__BB2_374;
	setp.ne.s16 	%p2365, %rs7520, 1;
	@%p2365 bra 	$L__BB2_375;
	setp.eq.s16 	%p2366, %rs483, 0;
	and.b16  	%rs10089, %rs470, 32767;
	setp.eq.s16 	%p2367, %rs10089, 0;
	and.b16  	%rs10090, %rs470, 3072;
	setp.eq.s16 	%p2368, %rs10090, 0;
	xor.b16  	%rs10091, %rs470, %rs482;
	and.b16  	%rs10092, %rs10091, -32768;
	selp.b16 	%rs10093, 0, %rs10089, %p2368;
	add.s16 	%rs10094, %rs10093, %rs483;
	max.u16 	%rs10095, %rs10094, 981;
	add.s16 	%rs10096, %rs10095, -981;
	and.b16  	%rs10097, %rs10096, 32767;
	or.b16  	%rs10098, %rs10097, %rs10092;
	selp.b16 	%rs10099, 0, %rs10098, %p2367;
	selp.b16 	%rs12500, 0, %rs10099, %p2366;
	bra.uni 	$L__BB2_376;
$L__BB2_374:
	// begin inline asm
	{mul.f16 %rs12500,%rs482,%rs470;
}
	// end inline asm
	bra.uni 	$L__BB2_376;
$L__BB2_375:
	setp.eq.s16 	%p2369, %rs483, 0;
	and.b16  	%rs10103, %rs470, 32767;
	setp.eq.s16 	%p2370, %rs10103, 0;
	and.b16  	%rs10104, %rs470, 1024;
	setp.eq.s16 	%p2371, %rs10104, 0;
	and.b16  	%rs10105, %rs470, 1792;
	setp.eq.s16 	%p2372, %rs10105, 256;
	setp.eq.s16 	%p2373, %rs10105, 768;
	xor.b16  	%rs10106, %rs470, %rs482;
	selp.b16 	%rs10107, 512, 0, %p2373;
	selp.b16 	%rs10108, %rs10107, %rs10103, %p2371;
	and.b16  	%rs10109, %rs10106, -32768;
	add.s16 	%rs10110, %rs10108, %rs483;
	setp.lt.u16 	%p2374, %rs10110, 970;
	selp.b16 	%rs10112, 31798, 54, %p2372;
	add.s16 	%rs10113, %rs10112, %rs10110;
	and.b16  	%rs10114, %rs10113, 32767;
	selp.b16 	%rs10115, 0, %rs10114, %p2374;
	selp.b16 	%rs10116, %rs10115, %rs10114, %p2372;
	or.b16  	%rs10117, %rs10116, %rs10109;
	selp.b16 	%rs10118, 0, %rs10117, %p2370;
	selp.b16 	%rs12500, 0, %rs10118, %p2369;
$L__BB2_376:
	// begin inline asm
	{add.f16 %rs12519,%rs12500,%rs12487;
}
	// end inline asm
	@%p2331 bra 	$L__BB2_379;
	setp.ne.s16 	%p2376, %rs7554, 1;
	@%p2376 bra 	$L__BB2_380;
	setp.eq.s16 	%p2377, %rs483, 0;
	and.b16  	%rs10123, %rs476, 32767;
	setp.eq.s16 	%p2378, %rs10123, 0;
	and.b16  	%rs10124, %rs476, 3072;
	setp.eq.s16 	%p2379, %rs10124, 0;
	xor.b16  	%rs10125, %rs476, %rs482;
	and.b16  	%rs10126, %rs10125, -32768;
	selp.b16 	%rs10127, 0, %rs10123, %p2379;
	add.s16 	%rs10128, %rs10127, %rs483;
	max.u16 	%rs10129, %rs10128, 981;
	add.s16 	%rs10130, %rs10129, -981;
	and.b16  	%rs10131, %rs10130, 32767;
	or.b16  	%rs10132, %rs10131, %rs10126;
	selp.b16 	%rs10133, 0, %rs10132, %p2378;
	selp.b16 	%rs12501, 0, %rs10133, %p2377;
	bra.uni 	$L__BB2_381;
$L__BB2_379:
	// begin inline asm
	{mul.f16 %rs12501,%rs482,%rs476;
}
	// end inline asm
	bra.uni 	$L__BB2_381;
$L__BB2_380:
	setp.eq.s16 	%p2380, %rs483, 0;
	and.b16  	%rs10137, %rs476, 32767;
	setp.eq.s16 	%p2381, %rs10137, 0;
	and.b16  	%rs10138, %rs476, 1024;
	setp.eq.s16 	%p2382, %rs10138, 0;
	and.b16  	%rs10139, %rs476, 1792;
	setp.eq.s16 	%p2383, %rs10139, 256;
	setp.eq.s16 	%p2384, %rs10139, 768;
	xor.b16  	%rs10140, %rs476, %rs482;
	selp.b16 	%rs10141, 512, 0, %p2384;
	selp.b16 	%rs10142, %rs10141, %rs10137, %p2382;
	and.b16  	%rs10143, %rs10140, -32768;
	add.s16 	%rs10144, %rs10142, %rs483;
	setp.lt.u16 	%p2385, %rs10144, 970;
	selp.b16 	%rs10146, 31798, 54, %p2383;
	add.s16 	%rs10147, %rs10146, %rs10144;
	and.b16  	%rs10148, %rs10147, 32767;
	selp.b16 	%rs10149, 0, %rs10148, %p2385;
	selp.b16 	%rs10150, %rs10149, %rs10148, %p2383;
	or.b16  	%rs10151, %rs10150, %rs10143;
	selp.b16 	%rs10152, 0, %rs10151, %p2381;
	selp.b16 	%rs12501, 0, %rs10152, %p2380;
$L__BB2_381:
	// begin inline asm
	{add.f16 %rs12518,%rs12501,%rs12486;
}
	// end inline asm
	ld.shared.u16 	%rs504, [%r14+40];
	and.b16  	%rs505, %rs504, 32767;
	setp.eq.s16 	%p2386, %rs7452, 0;
	@%p2386 bra 	$L__BB2_384;
	setp.ne.s16 	%p2387, %rs7452, 1;
	@%p2387 bra 	$L__BB2_385;
	setp.eq.s16 	%p2388, %rs505, 0;
	and.b16  	%rs10157, %rs458, 32767;
	setp.eq.s16 	%p2389, %rs10157, 0;
	and.b16  	%rs10158, %rs458, 3072;
	setp.eq.s16 	%p2390, %rs10158, 0;
	xor.b16  	%rs10159, %rs458, %rs504;
	and.b16  	%rs10160, %rs10159, -32768;
	selp.b16 	%rs10161, 0, %rs10157, %p2390;
	add.s16 	%rs10162, %rs10161, %rs505;
	max.u16 	%rs10163, %rs10162, 981;
	add.s16 	%rs10164, %rs10163, -981;
	and.b16  	%rs10165, %rs10164, 32767;
	or.b16  	%rs10166, %rs10165, %rs10160;
	selp.b16 	%rs10167, 0, %rs10166, %p2389;
	selp.b16 	%rs12502, 0, %rs10167, %p2388;
	bra.uni 	$L__BB2_386;
$L__BB2_384:
	// begin inline asm
	{mul.f16 %rs12502,%rs504,%rs458;
}
	// end inline asm
	bra.uni 	$L__BB2_386;
$L__BB2_385:
	setp.eq.s16 	%p2391, %rs505, 0;
	and.b16  	%rs10171, %rs458, 32767;
	setp.eq.s16 	%p2392, %rs10171, 0;
	and.b16  	%rs10172, %rs458, 1024;
	setp.eq.s16 	%p2393, %rs10172, 0;
	and.b16  	%rs10173, %rs458, 1792;
	setp.eq.s16 	%p2394, %rs10173, 256;
	setp.eq.s16 	%p2395, %rs10173, 768;
	xor.b16  	%rs10174, %rs458, %rs504;
	selp.b16 	%rs10175, 512, 0, %p2395;
	selp.b16 	%rs10176, %rs10175, %rs10171, %p2393;
	and.b16  	%rs10177, %rs10174, -32768;
	add.s16 	%rs10178, %rs10176, %rs505;
	setp.lt.u16 	%p2396, %rs10178, 970;
	selp.b16 	%rs10180, 31798, 54, %p2394;
	add.s16 	%rs10181, %rs10180, %rs10178;
	and.b16  	%rs10182, %rs10181, 32767;
	selp.b16 	%rs10183, 0, %rs10182, %p2396;
	selp.b16 	%rs10184, %rs10183, %rs10182, %p2394;
	or.b16  	%rs10185, %rs10184, %rs10177;
	selp.b16 	%rs10186, 0, %rs10185, %p2392;
	selp.b16 	%rs12502, 0, %rs10186, %p2391;
$L__BB2_386:
	// begin inline asm
	{add.f16 %rs12517,%rs12502,%rs12485;
}
	// end inline asm
	setp.eq.s16 	%p2397, %rs7486, 0;
	@%p2397 bra 	$L__BB2_389;
	setp.ne.s16 	%p2398, %rs7486, 1;
	@%p2398 bra 	$L__BB2_390;
	setp.eq.s16 	%p2399, %rs505, 0;
	and.b16  	%rs10191, %rs464, 32767;
	setp.eq.s16 	%p2400, %rs10191, 0;
	and.b16  	%rs10192, %rs464, 3072;
	setp.eq.s16 	%p2401, %rs10192, 0;
	xor.b16  	%rs10193, %rs464, %rs504;
	and.b16  	%rs10194, %rs10193, -32768;
	selp.b16 	%rs10195, 0, %rs10191, %p2401;
	add.s16 	%rs10196, %rs10195, %rs505;
	max.u16 	%rs10197, %rs10196, 981;
	add.s16 	%rs10198, %rs10197, -981;
	and.b16  	%rs10199, %rs10198, 32767;
	or.b16  	%rs10200, %rs10199, %rs10194;
	selp.b16 	%rs10201, 0, %rs10200, %p2400;
	selp.b16 	%rs12503, 0, %rs10201, %p2399;
	bra.uni 	$L__BB2_391;
$L__BB2_389:
	// begin inline asm
	{mul.f16 %rs12503,%rs504,%rs464;
}
	// end inline asm
	bra.uni 	$L__BB2_391;
$L__BB2_390:
	setp.eq.s16 	%p2402, %rs505, 0;
	and.b16  	%rs10205, %rs464, 32767;
	setp.eq.s16 	%p2403, %rs10205, 0;
	and.b16  	%rs10206, %rs464, 1024;
	setp.eq.s16 	%p2404, %rs10206, 0;
	and.b16  	%rs10207, %rs464, 1792;
	setp.eq.s16 	%p2405, %rs10207, 256;
	setp.eq.s16 	%p2406, %rs10207, 768;
	xor.b16  	%rs10208, %rs464, %rs504;
	selp.b16 	%rs10209, 512, 0, %p2406;
	selp.b16 	%rs10210, %rs10209, %rs10205, %p2404;
	and.b16  	%rs10211, %rs10208, -32768;
	add.s16 	%rs10212, %rs10210, %rs505;
	setp.lt.u16 	%p2407, %rs10212, 970;
	selp.b16 	%rs10214, 31798, 54, %p2405;
	add.s16 	%rs10215, %rs10214, %rs10212;
	and.b16  	%rs10216, %rs10215, 32767;
	selp.b16 	%rs10217, 0, %rs10216, %p2407;
	selp.b16 	%rs10218, %rs10217, %rs10216, %p2405;
	or.b16  	%rs10219, %rs10218, %rs10211;
	selp.b16 	%rs10220, 0, %rs10219, %p2403;
	selp.b16 	%rs12503, 0, %rs10220, %p2402;
$L__BB2_391:
	// begin inline asm
	{add.f16 %rs12516,%rs12503,%rs12484;
}
	// end inline asm
	setp.eq.s16 	%p2408, %rs7520, 0;
	@%p2408 bra 	$L__BB2_394;
	setp.ne.s16 	%p2409, %rs7520, 1;
	@%p2409 bra 	$L__BB2_395;
	setp.eq.s16 	%p2410, %rs505, 0;
	and.b16  	%rs10225, %rs470, 32767;
	setp.eq.s16 	%p2411, %rs10225, 0;
	and.b16  	%rs10226, %rs470, 3072;
	setp.eq.s16 	%p2412, %rs10226, 0;
	xor.b16  	%rs10227, %rs470, %rs504;
	and.b16  	%rs10228, %rs10227, -32768;
	selp.b16 	%rs10229, 0, %rs10225, %p2412;
	add.s16 	%rs10230, %rs10229, %rs505;
	max.u16 	%rs10231, %rs10230, 981;
	add.s16 	%rs10232, %rs10231, -981;
	and.b16  	%rs10233, %rs10232, 32767;
	or.b16  	%rs10234, %rs10233, %rs10228;
	selp.b16 	%rs10235, 0, %rs10234, %p2411;
	selp.b16 	%rs12504, 0, %rs10235, %p2410;
	bra.uni 	$L__BB2_396;
$L__BB2_394:
	// begin inline asm
	{mul.f16 %rs12504,%rs504,%rs470;
}
	// end inline asm
	bra.uni 	$L__BB2_396;
$L__BB2_395:
	setp.eq.s16 	%p2413, %rs505, 0;
	and.b16  	%rs10239, %rs470, 32767;
	setp.eq.s16 	%p2414, %rs10239, 0;
	and.b16  	%rs10240, %rs470, 1024;
	setp.eq.s16 	%p2415, %rs10240, 0;
	and.b16  	%rs10241, %rs470, 1792;
	setp.eq.s16 	%p2416, %rs10241, 256;
	setp.eq.s16 	%p2417, %rs10241, 768;
	xor.b16  	%rs10242, %rs470, %rs504;
	selp.b16 	%rs10243, 512, 0, %p2417;
	selp.b16 	%rs10244, %rs10243, %rs10239, %p2415;
	and.b16  	%rs10245, %rs10242, -32768;
	add.s16 	%rs10246, %rs10244, %rs505;
	setp.lt.u16 	%p2418, %rs10246, 970;
	selp.b16 	%rs10248, 31798, 54, %p2416;
	add.s16 	%rs10249, %rs10248, %rs10246;
	and.b16  	%rs10250, %rs10249, 32767;
	selp.b16 	%rs10251, 0, %rs10250, %p2418;
	selp.b16 	%rs10252, %rs10251, %rs10250, %p2416;
	or.b16  	%rs10253, %rs10252, %rs10245;
	selp.b16 	%rs10254, 0, %rs10253, %p2414;
	selp.b16 	%rs12504, 0, %rs10254, %p2413;
$L__BB2_396:
	// begin inline asm
	{add.f16 %rs12515,%rs12504,%rs12483;
}
	// end inline asm
	setp.eq.s16 	%p2419, %rs7554, 0;
	@%p2419 bra 	$L__BB2_399;
	setp.ne.s16 	%p2420, %rs7554, 1;
	@%p2420 bra 	$L__BB2_400;
	setp.eq.s16 	%p2421, %rs505, 0;
	and.b16  	%rs10259, %rs476, 32767;
	setp.eq.s16 	%p2422, %rs10259, 0;
	and.b16  	%rs10260, %rs476, 3072;
	setp.eq.s16 	%p2423, %rs10260, 0;
	xor.b16  	%rs10261, %rs476, %rs504;
	and.b16  	%rs10262, %rs10261, -32768;
	selp.b16 	%rs10263, 0, %rs10259, %p2423;
	add.s16 	%rs10264, %rs10263, %rs505;
	max.u16 	%rs10265, %rs10264, 981;
	add.s16 	%rs10266, %rs10265, -981;
	and.b16  	%rs10267, %rs10266, 32767;
	or.b16  	%rs10268, %rs10267, %rs10262;
	selp.b16 	%rs10269, 0, %rs10268, %p2422;
	selp.b16 	%rs12505, 0, %rs10269, %p2421;
	bra.uni 	$L__BB2_401;
$L__BB2_399:
	// begin inline asm
	{mul.f16 %rs12505,%rs504,%rs476;
}
	// end inline asm
	bra.uni 	$L__BB2_401;
$L__BB2_400:
	setp.eq.s16 	%p2424, %rs505, 0;
	and.b16  	%rs10273, %rs476, 32767;
	setp.eq.s16 	%p2425, %rs10273, 0;
	and.b16  	%rs10274, %rs476, 1024;
	setp.eq.s16 	%p2426, %rs10274, 0;
	and.b16  	%rs10275, %rs476, 1792;
	setp.eq.s16 	%p2427, %rs10275, 256;
	setp.eq.s16 	%p2428, %rs10275, 768;
	xor.b16  	%rs10276, %rs476, %rs504;
	selp.b16 	%rs10277, 512, 0, %p2428;
	selp.b16 	%rs10278, %rs10277, %rs10273, %p2426;
	and.b16  	%rs10279, %rs10276, -32768;
	add.s16 	%rs10280, %rs10278, %rs505;
	setp.lt.u16 	%p2429, %rs10280, 970;
	selp.b16 	%rs10282, 31798, 54, %p2427;
	add.s16 	%rs10283, %rs10282, %rs10280;
	and.b16  	%rs10284, %rs10283, 32767;
	selp.b16 	%rs10285, 0, %rs10284, %p2429;
	selp.b16 	%rs10286, %rs10285, %rs10284, %p2427;
	or.b16  	%rs10287, %rs10286, %rs10279;
	selp.b16 	%rs10288, 0, %rs10287, %p2425;
	selp.b16 	%rs12505, 0, %rs10288, %p2424;
$L__BB2_401:
	// begin inline asm
	{add.f16 %rs12514,%rs12505,%rs12482;
}
	// end inline asm
	ld.shared.u16 	%rs526, [%r14+56];
	and.b16  	%rs527, %rs526, 32767;
	@%p2386 bra 	$L__BB2_404;
	setp.ne.s16 	%p2431, %rs7452, 1;
	@%p2431 bra 	$L__BB2_405;
	setp.eq.s16 	%p2432, %rs527, 0;
	and.b16  	%rs10293, %rs458, 32767;
	setp.eq.s16 	%p2433, %rs10293, 0;
	and.b16  	%rs10294, %rs458, 3072;
	setp.eq.s16 	%p2434, %rs10294, 0;
	xor.b16  	%rs10295, %rs458, %rs526;
	and.b16  	%rs10296, %rs10295, -32768;
	selp.b16 	%rs10297, 0, %rs10293, %p2434;
	add.s16 	%rs10298, %rs10297, %rs527;
	max.u16 	%rs10299, %rs10298, 981;
	add.s16 	%rs10300, %rs10299, -981;
	and.b16  	%rs10301, %rs10300, 32767;
	or.b16  	%rs10302, %rs10301, %rs10296;
	selp.b16 	%rs10303, 0, %rs10302, %p2433;
	selp.b16 	%rs12506, 0, %rs10303, %p2432;
	bra.uni 	$L__BB2_406;
$L__BB2_404:
	// begin inline asm
	{mul.f16 %rs12506,%rs526,%rs458;
}
	// end inline asm
	bra.uni 	$L__BB2_406;
$L__BB2_405:
	setp.eq.s16 	%p2435, %rs527, 0;
	and.b16  	%rs10307, %rs458, 32767;
	setp.eq.s16 	%p2436, %rs10307, 0;
	and.b16  	%rs10308, %rs458, 1024;
	setp.eq.s16 	%p2437, %rs10308, 0;
	and.b16  	%rs10309, %rs458, 1792;
	setp.eq.s16 	%p2438, %rs10309, 256;
	setp.eq.s16 	%p2439, %rs10309, 768;
	xor.b16  	%rs10310, %rs458, %rs526;
	selp.b16 	%rs10311, 512, 0, %p2439;
	selp.b16 	%rs10312, %rs10311, %rs10307, %p2437;
	and.b16  	%rs10313, %rs10310, -32768;
	add.s16 	%rs10314, %rs10312, %rs527;
	setp.lt.u16 	%p2440, %rs10314, 970;
	selp.b16 	%rs10316, 31798, 54, %p2438;
	add.s16 	%rs10317, %rs10316, %rs10314;
	and.b16  	%rs10318, %rs10317, 32767;
	selp.b16 	%rs10319, 0, %rs10318, %p2440;
	selp.b16 	%rs10320, %rs10319, %rs10318, %p2438;
	or.b16  	%rs10321, %rs10320, %rs10313;
	selp.b16 	%rs10322, 0, %rs10321, %p2436;
	selp.b16 	%rs12506, 0, %rs10322, %p2435;
$L__BB2_406:
	// begin inline asm
	{add.f16 %rs12513,%rs12506,%rs12481;
}
	// end inline asm
	@%p2397 bra 	$L__BB2_409;
	setp.ne.s16 	%p2442, %rs7486, 1;
	@%p2442 bra 	$L__BB2_410;
	setp.eq.s16 	%p2443, %rs527, 0;
	and.b16  	%rs10327, %rs464, 32767;
	setp.eq.s16 	%p2444, %rs10327, 0;
	and.b16  	%rs10328, %rs464, 3072;
	setp.eq.s16 	%p2445, %rs10328, 0;
	xor.b16  	%rs10329, %rs464, %rs526;
	and.b16  	%rs10330, %rs10329, -32768;
	selp.b16 	%rs10331, 0, %rs10327, %p2445;
	add.s16 	%rs10332, %rs10331, %rs527;
	max.u16 	%rs10333, %rs10332, 981;
	add.s16 	%rs10334, %rs10333, -981;
	and.b16  	%rs10335, %rs10334, 32767;
	or.b16  	%rs10336, %rs10335, %rs10330;
	selp.b16 	%rs10337, 0, %rs10336, %p2444;
	selp.b16 	%rs12507, 0, %rs10337, %p2443;
	bra.uni 	$L__BB2_411;
$L__BB2_409:
	// begin inline asm
	{mul.f16 %rs12507,%rs526,%rs464;
}
	// end inline asm
	bra.uni 	$L__BB2_411;
$L__BB2_410:
	setp.eq.s16 	%p2446, %rs527, 0;
	and.b16  	%rs10341, %rs464, 32767;
	setp.eq.s16 	%p2447, %rs10341, 0;
	and.b16  	%rs10342, %rs464, 1024;
	setp.eq.s16 	%p2448, %rs10342, 0;
	and.b16  	%rs10343, %rs464, 1792;
	setp.eq.s16 	%p2449, %rs10343, 256;
	setp.eq.s16 	%p2450, %rs10343, 768;
	xor.b16  	%rs10344, %rs464, %rs526;
	selp.b16 	%rs10345, 512, 0, %p2450;
	selp.b16 	%rs10346, %rs10345, %rs10341, %p2448;
	and.b16  	%rs10347, %rs10344, -32768;
	add.s16 	%rs10348, %rs10346, %rs527;
	setp.lt.u16 	%p2451, %rs10348, 970;
	selp.b16 	%rs10350, 31798, 54, %p2449;
	add.s16 	%rs10351, %rs10350, %rs10348;
	and.b16  	%rs10352, %rs10351, 32767;
	selp.b16 	%rs10353, 0, %rs10352, %p2451;
	selp.b16 	%rs10354, %rs10353, %rs10352, %p2449;
	or.b16  	%rs10355, %rs10354, %rs10347;
	selp.b16 	%rs10356, 0, %rs10355, %p2447;
	selp.b16 	%rs12507, 0, %rs10356, %p2446;
$L__BB2_411:
	// begin inline asm
	{add.f16 %rs12512,%rs12507,%rs12480;
}
	// end inline asm
	setp.eq.s16 	%p2452, %rs7520, 0;
	@%p2452 bra 	$L__BB2_414;
	setp.ne.s16 	%p2453, %rs7520, 1;
	@%p2453 bra 	$L__BB2_415;
	setp.eq.s16 	%p2454, %rs527, 0;
	and.b16  	%rs10361, %rs470, 32767;
	setp.eq.s16 	%p2455, %rs10361, 0;
	and.b16  	%rs10362, %rs470, 3072;
	setp.eq.s16 	%p2456, %rs10362, 0;
	xor.b16  	%rs10363, %rs470, %rs526;
	and.b16  	%rs10364, %rs10363, -32768;
	selp.b16 	%rs10365, 0, %rs10361, %p2456;
	add.s16 	%rs10366, %rs10365, %rs527;
	max.u16 	%rs10367, %rs10366, 981;
	add.s16 	%rs10368, %rs10367, -981;
	and.b16  	%rs10369, %rs10368, 32767;
	or.b16  	%rs10370, %rs10369, %rs10364;
	selp.b16 	%rs10371, 0, %rs10370, %p2455;
	selp.b16 	%rs12508, 0, %rs10371, %p2454;
	bra.uni 	$L__BB2_416;
$L__BB2_414:
	// begin inline asm
	{mul.f16 %rs12508,%rs526,%rs470;
}
	// end inline asm
	bra.uni 	$L__BB2_416;
$L__BB2_415:
	setp.eq.s16 	%p2457, %rs527, 0;
	and.b16  	%rs10375, %rs470, 32767;
	setp.eq.s16 	%p2458, %rs10375, 0;
	and.b16  	%rs10376, %rs470, 1024;
	setp.eq.s16 	%p2459, %rs10376, 0;
	and.b16  	%rs10377, %rs470, 1792;
	setp.eq.s16 	%p2460, %rs10377, 256;
	setp.eq.s16 	%p2461, %rs10377, 768;
	xor.b16  	%rs10378, %rs470, %rs526;
	selp.b16 	%rs10379, 512, 0, %p2461;
	selp.b16 	%rs10380, %rs10379, %rs10375, %p2459;
	and.b16  	%rs10381, %rs10378, -32768;
	add.s16 	%rs10382, %rs10380, %rs527;
	setp.lt.u16 	%p2462, %rs10382, 970;
	selp.b16 	%rs10384, 31798, 54, %p2460;
	add.s16 	%rs10385, %rs10384, %rs10382;
	and.b16  	%rs10386, %rs10385, 32767;
	selp.b16 	%rs10387, 0, %rs10386, %p2462;
	selp.b16 	%rs10388, %rs10387, %rs10386, %p2460;
	or.b16  	%rs10389, %rs10388, %rs10381;
	selp.b16 	%rs10390, 0, %rs10389, %p2458;
	selp.b16 	%rs12508, 0, %rs10390, %p2457;
$L__BB2_416:
	// begin inline asm
	{add.f16 %rs12511,%rs12508,%rs12479;
}
	// end inline asm
	setp.eq.s16 	%p2463, %rs7554, 0;
	@%p2463 bra 	$L__BB2_419;
	setp.ne.s16 	%p2464, %rs7554, 1;
	@%p2464 bra 	$L__BB2_420;
	setp.eq.s16 	%p2465, %rs527, 0;
	and.b16  	%rs10395, %rs476, 32767;
	setp.eq.s16 	%p2466, %rs10395, 0;
	and.b16  	%rs10396, %rs476, 3072;
	setp.eq.s16 	%p2467, %rs10396, 0;
	xor.b16  	%rs10397, %rs476, %rs526;
	and.b16  	%rs10398, %rs10397, -32768;
	selp.b16 	%rs10399, 0, %rs10395, %p2467;
	add.s16 	%rs10400, %rs10399, %rs527;
	max.u16 	%rs10401, %rs10400, 981;
	add.s16 	%rs10402, %rs10401, -981;
	and.b16  	%rs10403, %rs10402, 32767;
	or.b16  	%rs10404, %rs10403, %rs10398;
	selp.b16 	%rs10405, 0, %rs10404, %p2466;
	selp.b16 	%rs12509, 0, %rs10405, %p2465;
	bra.uni 	$L__BB2_421;
$L__BB2_419:
	// begin inline asm
	{mul.f16 %rs12509,%rs526,%rs476;
}
	// end inline asm
	bra.uni 	$L__BB2_421;
$L__BB2_420:
	setp.eq.s16 	%p2468, %rs527, 0;
	and.b16  	%rs10409, %rs476, 32767;
	setp.eq.s16 	%p2469, %rs10409, 0;
	and.b16  	%rs10410, %rs476, 1024;
	setp.eq.s16 	%p2470, %rs10410, 0;
	and.b16  	%rs10411, %rs476, 1792;
	setp.eq.s16 	%p2471, %rs10411, 256;
	setp.eq.s16 	%p2472, %rs10411, 768;
	xor.b16  	%rs10412, %rs476, %rs526;
	selp.b16 	%rs10413, 512, 0, %p2472;
	selp.b16 	%rs10414, %rs10413, %rs10409, %p2470;
	and.b16  	%rs10415, %rs10412, -32768;
	add.s16 	%rs10416, %rs10414, %rs527;
	setp.lt.u16 	%p2473, %rs10416, 970;
	selp.b16 	%rs10418, 31798, 54, %p2471;
	add.s16 	%rs10419, %rs10418, %rs10416;
	and.b16  	%rs10420, %rs10419, 32767;
	selp.b16 	%rs10421, 0, %rs10420, %p2473;
	selp.b16 	%rs10422, %rs10421, %rs10420, %p2471;
	or.b16  	%rs10423, %rs10422, %rs10415;
	selp.b16 	%rs10424, 0, %rs10423, %p2469;
	selp.b16 	%rs12509, 0, %rs10424, %p2468;
$L__BB2_421:
	// begin inline asm
	{add.f16 %rs12510,%rs12509,%rs12478;
}
	// end inline asm
	add.s32 	%r150, %r149, 1;
	setp.ne.s32 	%p2474, %r150, 128;
	@%p2474 bra 	$L__BB2_423;
	ld.shared.u16 	%rs10430, [%r17];
	// begin inline asm
	{mul.f16 %rs10428,%rs12525,%rs10430;
}
	// end inline asm
	// begin inline asm
	{  cvt.f32.f16 %f740, %rs10428;}

	// end inline asm
	add.f32 	%f867, %f740, %f867;
	ld.shared.u16 	%rs10434, [%r17+2];
	// begin inline asm
	{mul.f16 %rs10432,%rs12524,%rs10434;
}
	// end inline asm
	// begin inline asm
	{  cvt.f32.f16 %f741, %rs10432;}

	// end inline asm
	add.f32 	%f866, %f741, %f866;
	ld.shared.u16 	%rs10438, [%r17+4];
	// begin inline asm
	{mul.f16 %rs10436,%rs12523,%rs10438;
}
	// end inline asm
	// begin inline asm
	{  cvt.f32.f16 %f742, %rs10436;}

	// end inline asm
	add.f32 	%f865, %f742, %f865;
	ld.shared.u16 	%rs10442, [%r17+6];
	// begin inline asm
	{mul.f16 %rs10440,%rs12522,%rs10442;
}
	// end inline asm
	// begin inline asm
	{  cvt.f32.f16 %f743, %rs10440;}

	// end inline asm
	add.f32 	%f864, %f743, %f864;
	// begin inline asm
	{mul.f16 %rs10444,%rs12521,%rs10430;
}
	// end inline asm
	// begin inline asm
	{  cvt.f32.f16 %f744, %rs10444;}

	// end inline asm
	add.f32 	%f863, %f744, %f863;
	// begin inline asm
	{mul.f16 %rs10448,%rs12520,%rs10434;
}
	// end inline asm
	// begin inline asm
	{  cvt.f32.f16 %f745, %rs10448;}

	// end inline asm
	add.f32 	%f862, %f745, %f862;
	// begin inline asm
	{mul.f16 %rs10452,%rs12519,%rs10438;
}
	// end inline asm
	// begin inline asm
	{  cvt.f32.f16 %f746, %rs10452;}

	// end inline asm
	add.f32 	%f861, %f746, %f861;
	// begin inline asm
	{mul.f16 %rs10456,%rs12518,%rs10442;
}
	// end inline asm
	// begin inline asm
	{  cvt.f32.f16 %f747, %rs10456;}

	// end inline asm
	add.f32 	%f860, %f747, %f860;
	// begin inline asm
	{mul.f16 %rs10460,%rs12517,%rs10430;
}
	// end inline asm
	// begin inline asm
	{  cvt.f32.f16 %f748, %rs10460;}

	// end inline asm
	add.f32 	%f859, %f748, %f859;
	// begin inline asm
	{mul.f16 %rs10464,%rs12516,%rs10434;
}
	// end inline asm
	// begin inline asm
	{  cvt.f32.f16 %f749, %rs10464;}

	// end inline asm
	add.f32 	%f858, %f749, %f858;
	// begin inline asm
	{mul.f16 %rs10468,%rs12515,%rs10438;
}
	// end inline asm
	// begin inline asm
	{  cvt.f32.f16 %f750, %rs10468;}

	// end inline asm
	add.f32 	%f857, %f750, %f857;
	// begin inline asm
	{mul.f16 %rs10472,%rs12514,%rs10442;
}
	// end inline asm
	// begin inline asm
	{  cvt.f32.f16 %f751, %rs10472;}

	// end inline asm
	add.f32 	%f856, %f751, %f856;
	// begin inline asm
	{mul.f16 %rs10476,%rs12513,%rs10430;
}
	// end inline asm
	// begin inline asm
	{  cvt.f32.f16 %f752, %rs10476;}

	// end inline asm
	add.f32 	%f855, %f752, %f855;
	// begin inline asm
	{mul.f16 %rs10480,%rs12512,%rs10434;
}
	// end inline asm
	// begin inline asm
	{  cvt.f32.f16 %f753, %rs10480;}

	// end inline asm
	add.f32 	%f854, %f753, %f854;
	// begin inline asm
	{mul.f16 %rs10484,%rs12511,%rs10438;
}
	// end inline asm
	// begin inline asm
	{  cvt.f32.f16 %f754, %rs10484;}

	// end inline asm
	add.f32 	%f853, %f754, %f853;
	// begin inline asm
	{mul.f16 %rs10488,%rs12510,%rs10442;
}
	// end inline asm
	// begin inline asm
	{  cvt.f32.f16 %f755, %rs10488;}

	// end inline asm
	add.f32 	%f852, %f755, %f852;
	mov.b32 	%r150, 0;
	mov.u16 	%rs12510, %rs1749;
	mov.u16 	%rs12511, %rs1749;
	mov.u16 	%rs12512, %rs1749;
	mov.u16 	%rs12513, %rs1749;
	mov.u16 	%rs12514, %rs1749;
	mov.u16 	%rs12515, %rs1749;
	mov.u16 	%rs12516, %rs1749;
	mov.u16 	%rs12517, %rs1749;
	mov.u16 	%rs12518, %rs1749;
	mov.u16 	%rs12519, %rs1749;
	mov.u16 	%rs12520, %rs1749;
	mov.u16 	%rs12521, %rs1749;
	mov.u16 	%rs12522, %rs1749;
	mov.u16 	%rs12523, %rs1749;
	mov.u16 	%rs12524, %rs1749;
	mov.u16 	%rs12525, %rs1749;
$L__BB2_423:
	ld.shared.u16 	%rs564, [%r14+10];
	and.b16  	%rs565, %rs564, 32767;
	ld.shared.u16 	%rs566, [%r15+640];
	setp.eq.s16 	%p2475, %rs7452, 0;
	@%p2475 bra 	$L__BB2_426;
	setp.ne.s16 	%p2476, %rs7452, 1;
	@%p2476 bra 	$L__BB2_427;
	setp.eq.s16 	%p2477, %rs565, 0;
	and.b16  	%rs10493, %rs566, 32767;
	setp.eq.s16 	%p2478, %rs10493, 0;
	and.b16  	%rs10494, %rs566, 3072;
	setp.eq.s16 	%p2479, %rs10494, 0;
	xor.b16  	%rs10495, %rs566, %rs564;
	and.b16  	%rs10496, %rs10495, -32768;
	selp.b16 	%rs10497, 0, %rs10493, %p2479;
	add.s16 	%rs10498, %rs10497, %rs565;
	max.u16 	%rs10499, %rs10498, 981;
	add.s16 	%rs10500, %rs10499, -981;
	and.b16  	%rs10501, %rs10500, 32767;
	or.b16  	%rs10502, %rs10501, %rs10496;
	selp.b16 	%rs10503, 0, %rs10502, %p2478;
	selp.b16 	%rs12526, 0, %rs10503, %p2477;
	bra.uni 	$L__BB2_428;
$L__BB2_426:
	// begin inline asm
	{mul.f16 %rs12526,%rs564,%rs566;
}
	// end inline asm
	bra.uni 	$L__BB2_428;
$L__BB2_427:
	setp.eq.s16 	%p2480, %rs565, 0;
	and.b16  	%rs10507, %rs566, 32767;
	setp.eq.s16 	%p2481, %rs10507, 0;
	and.b16  	%rs10508, %rs566, 1024;
	setp.eq.s16 	%p2482, %rs10508, 0;
	and.b16  	%rs10509, %rs566, 1792;
	setp.eq.s16 	%p2483, %rs10509, 256;
	setp.eq.s16 	%p2484, %rs10509, 768;
	xor.b16  	%rs10510, %rs566, %rs564;
	selp.b16 	%rs10511, 512, 0, %p2484;
	selp.b16 	%rs10512, %rs10511, %rs10507, %p2482;
	and.b16  	%rs10513, %rs10510, -32768;
	add.s16 	%rs10514, %rs10512, %rs565;
	setp.lt.u16 	%p2485, %rs10514, 970;
	selp.b16 	%rs10516, 31798, 54, %p2483;
	add.s16 	%rs10517, %rs10516, %rs10514;
	and.b16  	%rs10518, %rs10517, 32767;
	selp.b16 	%rs10519, 0, %rs10518, %p2485;
	selp.b16 	%rs10520, %rs10519, %rs10518, %p2483;
	or.b16  	%rs10521, %rs10520, %rs10513;
	selp.b16 	%rs10522, 0, %rs10521, %p2481;
	selp.b16 	%rs12526, 0, %rs10522, %p2480;
$L__BB2_428:
	// begin inline asm
	{add.f16 %rs12557,%rs12526,%rs12525;
}
	// end inline asm
	ld.shared.u16 	%rs572, [%r15+642];
	setp.eq.s16 	%p2486, %rs7486, 0;
	@%p2486 bra 	$L__BB2_431;
	setp.ne.s16 	%p2487, %rs7486, 1;
	@%p2487 bra 	$L__BB2_432;
	setp.eq.s16 	%p2488, %rs565, 0;
	and.b16  	%rs10527, %rs572, 32767;
	setp.eq.s16 	%p2489, %rs10527, 0;
	and.b16  	%rs10528, %rs572, 3072;
	setp.eq.s16 	%p2490, %rs10528, 0;
	xor.b16  	%rs10529, %rs572, %rs564;
	and.b16  	%rs10530, %rs10529, -32768;
	selp.b16 	%rs10531, 0, %rs10527, %p2490;
	add.s16 	%rs10532, %rs10531, %rs565;
	max.u16 	%rs10533, %rs10532, 981;
	add.s16 	%rs10534, %rs10533, -981;
	and.b16  	%rs10535, %rs10534, 32767;
	or.b16  	%rs10536, %rs10535, %rs10530;
	selp.b16 	%rs10537, 0, %rs10536, %p2489;
	selp.b16 	%rs12527, 0, %rs10537, %p2488;
	bra.uni 	$L__BB2_433;
$L__BB2_431:
	// begin inline asm
	{mul.f16 %rs12527,%rs564,%rs572;
}
	// end inline asm
	bra.uni 	$L__BB2_433;
$L__BB2_432:
	setp.eq.s16 	%p2491, %rs565, 0;
	and.b16  	%rs10541, %rs572, 32767;
	setp.eq.s16 	%p2492, %rs10541, 0;
	and.b16  	%rs10542, %rs572, 1024;
	setp.eq.s16 	%p2493, %rs10542, 0;
	and.b16  	%rs10543, %rs572, 1792;
	setp.eq.s16 	%p2494, %rs10543, 256;
	setp.eq.s16 	%p2495, %rs10543, 768;
	xor.b16  	%rs10544, %rs572, %rs564;
	selp.b16 	%rs10545, 512, 0, %p2495;
	selp.b16 	%rs10546, %rs10545, %rs10541, %p2493;
	and.b16  	%rs10547, %rs10544, -32768;
	add.s16 	%rs10548, %rs10546, %rs565;
	setp.lt.u16 	%p2496, %rs10548, 970;
	selp.b16 	%rs10550, 31798, 54, %p2494;
	add.s16 	%rs10551, %rs10550, %rs10548;
	and.b16  	%rs10552, %rs10551, 32767;
	selp.b16 	%rs10553, 0, %rs10552, %p2496;
	selp.b16 	%rs10554, %rs10553, %rs10552, %p2494;
	or.b16  	%rs10555, %rs10554, %rs10547;
	selp.b16 	%rs10556, 0, %rs10555, %p2492;
	selp.b16 	%rs12527, 0, %rs10556, %p2491;
$L__BB2_433:
	// begin inline asm
	{add.f16 %rs12556,%rs12527,%rs12524;
}
	// end inline asm
	ld.shared.u16 	%rs578, [%r15+644];
	@%p2452 bra 	$L__BB2_436;
	setp.ne.s16 	%p2498, %rs7520, 1;
	@%p2498 bra 	$L__BB2_437;
	setp.eq.s16 	%p2499, %rs565, 0;
	and.b16  	%rs10561, %rs578, 32767;
	setp.eq.s16 	%p2500, %rs10561, 0;
	and.b16  	%rs10562, %rs578, 3072;
	setp.eq.s16 	%p2501, %rs10562, 0;
	xor.b16  	%rs10563, %rs578, %rs564;
	and.b16  	%rs10564, %rs10563, -32768;
	selp.b16 	%rs10565, 0, %rs10561, %p2501;
	add.s16 	%rs10566, %rs10565, %rs565;
	max.u16 	%rs10567, %rs10566, 981;
	add.s16 	%rs10568, %rs10567, -981;
	and.b16  	%rs10569, %rs10568, 32767;
	or.b16  	%rs10570, %rs10569, %rs10564;
	selp.b16 	%rs10571, 0, %rs10570, %p2500;
	selp.b16 	%rs12528, 0, %rs10571, %p2499;
	bra.uni 	$L__BB2_438;
$L__BB2_436:
	// begin inline asm
	{mul.f16 %rs12528,%rs564,%rs578;
}
	// end inline asm
	bra.uni 	$L__BB2_438;
$L__BB2_437:
	setp.eq.s16 	%p2502, %rs565, 0;
	and.b16  	%rs10575, %rs578, 32767;
	setp.eq.s16 	%p2503, %rs10575, 0;
	and.b16  	%rs10576, %rs578, 1024;
	setp.eq.s16 	%p2504, %rs10576, 0;
	and.b16  	%rs10577, %rs578, 1792;
	setp.eq.s16 	%p2505, %rs10577, 256;
	setp.eq.s16 	%p2506, %rs10577, 768;
	xor.b16  	%rs10578, %rs578, %rs564;
	selp.b16 	%rs10579, 512, 0, %p2506;
	selp.b16 	%rs10580, %rs10579, %rs10575, %p2504;
	and.b16  	%rs10581, %rs10578, -32768;
	add.s16 	%rs10582, %rs10580, %rs565;
	setp.lt.u16 	%p2507, %rs10582, 970;
	selp.b16 	%rs10584, 31798, 54, %p2505;
	add.s16 	%rs10585, %rs10584, %rs10582;
	and.b16  	%rs10586, %rs10585, 32767;
	selp.b16 	%rs10587, 0, %rs10586, %p2507;
	selp.b16 	%rs10588, %rs10587, %rs10586, %p2505;
	or.b16  	%rs10589, %rs10588, %rs10581;
	selp.b16 	%rs10590, 0, %rs10589, %p2503;
	selp.b16 	%rs12528, 0, %rs10590, %p2502;
$L__BB2_438:
	// begin inline asm
	{add.f16 %rs12555,%rs12528,%rs12523;
}
	// end inline asm
	ld.shared.u16 	%rs584, [%r15+646];
	@%p2463 bra 	$L__BB2_441;
	setp.ne.s16 	%p2509, %rs7554, 1;
	@%p2509 bra 	$L__BB2_442;
	setp.eq.s16 	%p2510, %rs565, 0;
	and.b16  	%rs10595, %rs584, 32767;
	setp.eq.s16 	%p2511, %rs10595, 0;
	and.b16  	%rs10596, %rs584, 3072;
	setp.eq.s16 	%p2512, %rs10596, 0;
	xor.b16  	%rs10597, %rs584, %rs564;
	and.b16  	%rs10598, %rs10597, -32768;
	selp.b16 	%rs10599, 0, %rs10595, %p2512;
	add.s16 	%rs10600, %rs10599, %rs565;
	max.u16 	%rs10601, %rs10600, 981;
	add.s16 	%rs10602, %rs10601, -981;
	and.b16  	%rs10603, %rs10602, 32767;
	or.b16  	%rs10604, %rs10603, %rs10598;
	selp.b16 	%rs10605, 0, %rs10604, %p2511;
	selp.b16 	%rs12529, 0, %rs10605, %p2510;
	bra.uni 	$L__BB2_443;
$L__BB2_441:
	// begin inline asm
	{mul.f16 %rs12529,%rs564,%rs584;
}
	// end inline asm
	bra.uni 	$L__BB2_443;
$L__BB2_442:
	setp.eq.s16 	%p2513, %rs565, 0;
	and.b16  	%rs10609, %rs584, 32767;
	setp.eq.s16 	%p2514, %rs10609, 0;
	and.b16  	%rs10610, %rs584, 1024;
	setp.eq.s16 	%p2515, %rs10610, 0;
	and.b16  	%rs10611, %rs584, 1792;
	setp.eq.s16 	%p2516, %rs10611, 256;
	setp.eq.s16 	%p2517, %rs10611, 768;
	xor.b16  	%rs10612, %rs584, %rs564;
	selp.b16 	%rs10613, 512, 0, %p2517;
	selp.b16 	%rs10614, %rs10613, %rs10609, %p2515;
	and.b16  	%rs10615, %rs10612, -32768;
	add.s16 	%rs10616, %rs10614, %rs565;
	setp.lt.u16 	%p2518, %rs10616, 970;
	selp.b16 	%rs10618, 31798, 54, %p2516;
	add.s16 	%rs10619, %rs10618, %rs10616;
	and.b16  	%rs10620, %rs10619, 32767;
	selp.b16 	%rs10621, 0, %rs10620, %p2518;
	selp.b16 	%rs10622, %rs10621, %rs10620, %p2516;
	or.b16  	%rs10623, %rs10622, %rs10615;
	selp.b16 	%rs10624, 0, %rs10623, %p2514;
	selp.b16 	%rs12529, 0, %rs10624, %p2513;
$L__BB2_443:
	// begin inline asm
	{add.f16 %rs12554,%rs12529,%rs12522;
}
	// end inline asm
	ld.shared.u16 	%rs590, [%r14+26];
	and.b16  	%rs591, %rs590, 32767;
	setp.eq.s16 	%p2519, %rs7452, 0;
	@%p2519 bra 	$L__BB2_446;
	setp.ne.s16 	%p2520, %rs7452, 1;
	@%p2520 bra 	$L__BB2_447;
	setp.eq.s16 	%p2521, %rs591, 0;
	and.b16  	%rs10629, %rs566, 32767;
	setp.eq.s16 	%p2522, %rs10629, 0;
	and.b16  	%rs10630, %rs566, 3072;
	setp.eq.s16 	%p2523, %rs10630, 0;
	xor.b16  	%rs10631, %rs566, %rs590;
	and.b16  	%rs10632, %rs10631, -32768;
	selp.b16 	%rs10633, 0, %rs10629, %p2523;
	add.s16 	%rs10634, %rs10633, %rs591;
	max.u16 	%rs10635, %rs10634, 981;
	add.s16 	%rs10636, %rs10635, -981;
	and.b16  	%rs10637, %rs10636, 32767;
	or.b16  	%rs10638, %rs10637, %rs10632;
	selp.b16 	%rs10639, 0, %rs10638, %p2522;
	selp.b16 	%rs12530, 0, %rs10639, %p2521;
	bra.uni 	$L__BB2_448;
$L__BB2_446:
	// begin inline asm
	{mul.f16 %rs12530,%rs590,%rs566;
}
	// end inline asm
	bra.uni 	$L__BB2_448;
$L__BB2_447:
	setp.eq.s16 	%p2524, %rs591, 0;
	and.b16  	%rs10643, %rs566, 32767;
	setp.eq.s16 	%p2525, %rs10643, 0;
	and.b16  	%rs10644, %rs566, 1024;
	setp.eq.s16 	%p2526, %rs10644, 0;
	and.b16  	%rs10645, %rs566, 1792;
	setp.eq.s16 	%p2527, %rs10645, 256;
	setp.eq.s16 	%p2528, %rs10645, 768;
	xor.b16  	%rs10646, %rs566, %rs590;
	selp.b16 	%rs10647, 512, 0, %p2528;
	selp.b16 	%rs10648, %rs10647, %rs10643, %p2526;
	and.b16  	%rs10649, %rs10646, -32768;
	add.s16 	%rs10650, %rs10648, %rs591;
	setp.lt.u16 	%p2529, %rs10650, 970;
	selp.b16 	%rs10652, 31798, 54, %p2527;
	add.s16 	%rs10653, %rs10652, %rs10650;
	and.b16  	%rs10654, %rs10653, 32767;
	selp.b16 	%rs10655, 0, %rs10654, %p2529;
	selp.b16 	%rs10656, %rs10655, %rs10654, %p2527;
	or.b16  	%rs10657, %rs10656, %rs10649;
	selp.b16 	%rs10658, 0, %rs10657, %p2525;
	selp.b16 	%rs12530, 0, %rs10658, %p2524;
$L__BB2_448:
	// begin inline asm
	{add.f16 %rs12553,%rs12530,%rs12521;
}
	// end inline asm
	setp.eq.s16 	%p2530, %rs7486, 0;
	@%p2530 bra 	$L__BB2_451;
	setp.ne.s16 	%p2531, %rs7486, 1;
	@%p2531 bra 	$L__BB2_452;
	setp.eq.s16 	%p2532, %rs591, 0;
	and.b16  	%rs10663, %rs572, 32767;
	setp.eq.s16 	%p2533, %rs10663, 0;
	and.b16  	%rs10664, %rs572, 3072;
	setp.eq.s16 	%p2534, %rs10664, 0;
	xor.b16  	%rs10665, %rs572, %rs590;
	and.b16  	%rs10666, %rs10665, -32768;
	selp.b16 	%rs10667, 0, %rs10663, %p2534;
	add.s16 	%rs10668, %rs10667, %rs591;
	max.u16 	%rs10669, %rs10668, 981;
	add.s16 	%rs10670, %rs10669, -981;
	and.b16  	%rs10671, %rs10670, 32767;
	or.b16  	%rs10672, %rs10671, %rs10666;
	selp.b16 	%rs10673, 0, %rs10672, %p2533;
	selp.b16 	%rs12531, 0, %rs10673, %p2532;
	bra.uni 	$L__BB2_453;
$L__BB2_451:
	// begin inline asm
	{mul.f16 %rs12531,%rs590,%rs572;
}
	// end inline asm
	bra.uni 	$L__BB2_453;
$L__BB2_452:
	setp.eq.s16 	%p2535, %rs591, 0;
	and.b16  	%rs10677, %rs572, 32767;
	setp.eq.s16 	%p2536, %rs10677, 0;
	and.b16  	%rs10678, %rs572, 1024;
	setp.eq.s16 	%p2537, %rs10678, 0;
	and.b16  	%rs10679, %rs572, 1792;
	setp.eq.s16 	%p2538, %rs10679, 256;
	setp.eq.s16 	%p2539, %rs10679, 768;
	xor.b16  	%rs10680, %rs572, %rs590;
	selp.b16 	%rs10681, 512, 0, %p2539;
	selp.b16 	%rs10682, %rs10681, %rs10677, %p2537;
	and.b16  	%rs10683, %rs10680, -32768;
	add.s16 	%rs10684, %rs10682, %rs591;
	setp.lt.u16 	%p2540, %rs10684, 970;
	selp.b16 	%rs10686, 31798, 54, %p2538;
	add.s16 	%rs10687, %rs10686, %rs10684;
	and.b16  	%rs10688, %rs10687, 32767;
	selp.b16 	%rs10689, 0, %rs10688, %p2540;
	selp.b16 	%rs10690, %rs10689, %rs10688, %p2538;
	or.b16  	%rs10691, %rs10690, %rs10683;
	selp.b16 	%rs10692, 0, %rs10691, %p2536;
	selp.b16 	%rs12531, 0, %rs10692, %p2535;
$L__BB2_453:
	// begin inline asm
	{add.f16 %rs12552,%rs12531,%rs12520;
}
	// end inline asm
	setp.eq.s16 	%p2541, %rs7520, 0;
	@%p2541 bra 	$L__BB2_456;
	setp.ne.s16 	%p2542, %rs7520, 1;
	@%p2542 bra 	$L__BB2_457;
	setp.eq.s16 	%p2543, %rs591, 0;
	and.b16  	%rs10697, %rs578, 32767;
	setp.eq.s16 	%p2544, %rs10697, 0;
	and.b16  	%rs10698, %rs578, 3072;
	setp.eq.s16 	%p2545, %rs10698, 0;
	xor.b16  	%rs10699, %rs578, %rs590;
	and.b16  	%rs10700, %rs10699, -32768;
	selp.b16 	%rs10701, 0, %rs10697, %p2545;
	add.s16 	%rs10702, %rs10701, %rs591;
	max.u16 	%rs10703, %rs10702, 981;
	add.s16 	%rs10704, %rs10703, -981;
	and.b16  	%rs10705, %rs10704, 32767;
	or.b16  	%rs10706, %rs10705, %rs10700;
	selp.b16 	%rs10707, 0, %rs10706, %p2544;
	selp.b16 	%rs12532, 0, %rs10707, %p2543;
	bra.uni 	$L__BB2_458;
$L__BB2_456:
	// begin inline asm
	{mul.f16 %rs12532,%rs590,%rs578;
}
	// end inline asm
	bra.uni 	$L__BB2_458;
$L__BB2_457:
	setp.eq.s16 	%p2546, %rs591, 0;
	and.b16  	%rs10711, %rs578, 32767;
	setp.eq.s16 	%p2547, %rs10711, 0;
	and.b16  	%rs10712, %rs578, 1024;
	setp.eq.s16 	%p2548, %rs10712, 0;
	and.b16  	%rs10713, %rs578, 1792;
	setp.eq.s16 	%p2549, %rs10713, 256;
	setp.eq.s16 	%p2550, %rs10713, 768;
	xor.b16  	%rs10714, %rs578, %rs590;
	selp.b16 	%rs10715, 512, 0, %p2550;
	selp.b16 	%rs10716, %rs10715, %rs10711, %p2548;
	and.b16  	%rs10717, %rs10714, -32768;
	add.s16 	%rs10718, %rs10716, %rs591;
	setp.lt.u16 	%p2551, %rs10718, 970;
	selp.b16 	%rs10720, 31798, 54, %p2549;
	add.s16 	%rs10721, %rs10720, %rs10718;
	and.b16  	%rs10722, %rs10721, 32767;
	selp.b16 	%rs10723, 0, %rs10722, %p2551;
	selp.b16 	%rs10724, %rs10723, %rs10722, %p2549;
	or.b16  	%rs10725, %rs10724, %rs10717;
	selp.b16 	%rs10726, 0, %rs10725, %p2547;
	selp.b16 	%rs12532, 0, %rs10726, %p2546;
$L__BB2_458:
	// begin inline asm
	{add.f16 %rs12551,%rs12532,%rs12519;
}
	// end inline asm
	setp.eq.s16 	%p2552, %rs7554, 0;
	@%p2552 bra 	$L__BB2_461;
	setp.ne.s16 	%p2553, %rs7554, 1;
	@%p2553 bra 	$L__BB2_462;
	setp.eq.s16 	%p2554, %rs591, 0;
	and.b16  	%rs10731, %rs584, 32767;
	setp.eq.s16 	%p2555, %rs10731, 0;
	and.b16  	%rs10732, %rs584, 3072;
	setp.eq.s16 	%p2556, %rs10732, 0;
	xor.b16  	%rs10733, %rs584, %rs590;
	and.b16  	%rs10734, %rs10733, -32768;
	selp.b16 	%rs10735, 0, %rs10731, %p2556;
	add.s16 	%rs10736, %rs10735, %rs591;
	max.u16 	%rs10737, %rs10736, 981;
	add.s16 	%rs10738, %rs10737, -981;
	and.b16  	%rs10739, %rs10738, 32767;
	or.b16  	%rs10740, %rs10739, %rs10734;
	selp.b16 	%rs10741, 0, %rs10740, %p2555;
	selp.b16 	%rs12533, 0, %rs10741, %p2554;
	bra.uni 	$L__BB2_463;
$L__BB2_461:
	// begin inline asm
	{mul.f16 %rs12533,%rs590,%rs584;
}
	// end inline asm
	bra.uni 	$L__BB2_463;
$L__BB2_462:
	setp.eq.s16 	%p2557, %rs591, 0;
	and.b16  	%rs10745, %rs584, 32767;
	setp.eq.s16 	%p2558, %rs10745, 0;
	and.b16  	%rs10746, %rs584, 1024;
	setp.eq.s16 	%p2559, %rs10746, 0;
	and.b16  	%rs10747, %rs584, 1792;
	setp.eq.s16 	%p2560, %rs10747, 256;
	setp.eq.s16 	%p2561, %rs10747, 768;
	xor.b16  	%rs10748, %rs584, %rs590;
	selp.b16 	%rs10749, 512, 0, %p2561;
	selp.b16 	%rs10750, %rs10749, %rs10745, %p2559;
	and.b16  	%rs10751, %rs10748, -32768;
	add.s16 	%rs10752, %rs10750, %rs591;
	setp.lt.u16 	%p2562, %rs10752, 970;
	selp.b16 	%rs10754, 31798, 54, %p2560;
	add.s16 	%rs10755, %rs10754, %rs10752;
	and.b16  	%rs10756, %rs10755, 32767;
	selp.b16 	%rs10757, 0, %rs10756, %p2562;
	selp.b16 	%rs10758, %rs10757, %rs10756, %p2560;
	or.b16  	%rs10759, %rs10758, %rs10751;
	selp.b16 	%rs10760, 0, %rs10759, %p2558;
	selp.b16 	%rs12533, 0, %rs10760, %p2557;
$L__BB2_463:
	// begin inline asm
	{add.f16 %rs12550,%rs12533,%rs12518;
}
	// end inline asm
	ld.shared.u16 	%rs612, [%r14+42];
	and.b16  	%rs613, %rs612, 32767;
	@%p2519 bra 	$L__BB2_466;
	setp.ne.s16 	%p2564, %rs7452, 1;
	@%p2564 bra 	$L__BB2_467;
	setp.eq.s16 	%p2565, %rs613, 0;
	and.b16  	%rs10765, %rs566, 32767;
	setp.eq.s16 	%p2566, %rs10765, 0;
	and.b16  	%rs10766, %rs566, 3072;
	setp.eq.s16 	%p2567, %rs10766, 0;
	xor.b16  	%rs10767, %rs566, %rs612;
	and.b16  	%rs10768, %rs10767, -32768;
	selp.b16 	%rs10769, 0, %rs10765, %p2567;
	add.s16 	%rs10770, %rs10769, %rs613;
	max.u16 	%rs10771, %rs10770, 981;
	add.s16 	%rs10772, %rs10771, -981;
	and.b16  	%rs10773, %rs10772, 32767;
	or.b16  	%rs10774, %rs10773, %rs10768;
	selp.b16 	%rs10775, 0, %rs10774, %p2566;
	selp.b16 	%rs12534, 0, %rs10775, %p2565;
	bra.uni 	$L__BB2_468;
$L__BB2_466:
	// begin inline asm
	{mul.f16 %rs12534,%rs612,%rs566;
}
	// end inline asm
	bra.uni 	$L__BB2_468;
$L__BB2_467:
	setp.eq.s16 	%p2568, %rs613, 0;
	and.b16  	%rs10779, %rs566, 32767;
	setp.eq.s16 	%p2569, %rs10779, 0;
	and.b16  	%rs10780, %rs566, 1024;
	setp.eq.s16 	%p2570, %rs10780, 0;
	and.b16  	%rs10781, %rs566, 1792;
	setp.eq.s16 	%p2571, %rs10781, 256;
	setp.eq.s16 	%p2572, %rs10781, 768;
	xor.b16  	%rs10782, %rs566, %rs612;
	selp.b16 	%rs10783, 512, 0, %p2572;
	selp.b16 	%rs10784, %rs10783, %rs10779, %p2570;
	and.b16  	%rs10785, %rs10782, -32768;
	add.s16 	%rs10786, %rs10784, %rs613;
	setp.lt.u16 	%p2573, %rs10786, 970;
	selp.b16 	%rs10788, 31798, 54, %p2571;
	add.s16 	%rs10789, %rs10788, %rs10786;
	and.b16  	%rs10790, %rs10789, 32767;
	selp.b16 	%rs10791, 0, %rs10790, %p2573;
	selp.b16 	%rs10792, %rs10791, %rs10790, %p2571;
	or.b16  	%rs10793, %rs10792, %rs10785;
	selp.b16 	%rs10794, 0, %rs10793, %p2569;
	selp.b16 	%rs12534, 0, %rs10794, %p2568;
$L__BB2_468:
	// begin inline asm
	{add.f16 %rs12549,%rs12534,%rs12517;
}
	// end inline asm
	@%p2530 bra 	$L__BB2_471;
	setp.ne.s16 	%p2575, %rs7486, 1;
	@%p2575 bra 	$L__BB2_472;
	setp.eq.s16 	%p2576, %rs613, 0;
	and.b16  	%rs10799, %rs572, 32767;
	setp.eq.s16 	%p2577, %rs10799, 0;
	and.b16  	%rs10800, %rs572, 3072;
	setp.eq.s16 	%p2578, %rs10800, 0;
	xor.b16  	%rs10801, %rs572, %rs612;
	and.b16  	%rs10802, %rs10801, -32768;
	selp.b16 	%rs10803, 0, %rs10799, %p2578;
	add.s16 	%rs10804, %rs10803, %rs613;
	max.u16 	%rs10805, %rs10804, 981;
	add.s16 	%rs10806, %rs10805, -981;
	and.b16  	%rs10807, %rs10806, 32767;
	or.b16  	%rs10808, %rs10807, %rs10802;
	selp.b16 	%rs10809, 0, %rs10808, %p2577;
	selp.b16 	%rs12535, 0, %rs10809, %p2576;
	bra.uni 	$L__BB2_473;
$L__BB2_471:
	// begin inline asm
	{mul.f16 %rs12535,%rs612,%rs572;
}
	// end inline asm
	bra.uni 	$L__BB2_473;
$L__BB2_472:
	setp.eq.s16 	%p2579, %rs613, 0;
	and.b16  	%rs10813, %rs572, 32767;
	setp.eq.s16 	%p2580, %rs10813, 0;
	and.b16  	%rs10814, %rs572, 1024;
	setp.eq.s16 	%p2581, %rs10814, 0;
	and.b16  	%rs10815, %rs572, 1792;
	setp.eq.s16 	%p2582, %rs10815, 256;
	setp.eq.s16 	%p2583, %rs10815, 768;
	xor.b16  	%rs10816, %rs572, %rs612;
	selp.b16 	%rs10817, 512, 0, %p2583;
	selp.b16 	%rs10818, %rs10817, %rs10813, %p2581;
	and.b16  	%rs10819, %rs10816, -32768;
	add.s16 	%rs10820, %rs10818, %rs613;
	setp.lt.u16 	%p2584, %rs10820, 970;
	selp.b16 	%rs10822, 31798, 54, %p2582;
	add.s16 	%rs10823, %rs10822, %rs10820;
	and.b16  	%rs10824, %rs10823, 32767;
	selp.b16 	%rs10825, 0, %rs10824, %p2584;
	selp.b16 	%rs10826, %rs10825, %rs10824, %p2582;
	or.b16  	%rs10827, %rs10826, %rs10819;
	selp.b16 	%rs10828, 0, %rs10827, %p2580;
	selp.b16 	%rs12535, 0, %rs10828, %p2579;
$L__BB2_473:
	// begin inline asm
	{add.f16 %rs12548,%rs12535,%rs12516;
}
	// end inline asm
	setp.eq.s16 	%p2585, %rs7520, 0;
	@%p2585 bra 	$L__BB2_476;
	setp.ne.s16 	%p2586, %rs7520, 1;
	@%p2586 bra 	$L__BB2_477;
	setp.eq.s16 	%p2587, %rs613, 0;
	and.b16  	%rs10833, %rs578, 32767;
	setp.eq.s16 	%p2588, %rs10833, 0;
	and.b16  	%rs10834, %rs578, 3072;
	setp.eq.s16 	%p2589, %rs10834, 0;
	xor.b16  	%rs10835, %rs578, %rs612;
	and.b16  	%rs10836, %rs10835, -32768;
	selp.b16 	%rs10837, 0, %rs10833, %p2589;
	add.s16 	%rs10838, %rs10837, %rs613;
	max.u16 	%rs10839, %rs10838, 981;
	add.s16 	%rs10840, %rs10839, -981;
	and.b16  	%rs10841, %rs10840, 32767;
	or.b16  	%rs10842, %rs10841, %rs10836;
	selp.b16 	%rs10843, 0, %rs10842, %p2588;
	selp.b16 	%rs12536, 0, %rs10843, %p2587;
	bra.uni 	$L__BB2_478;
$L__BB2_476:
	// begin inline asm
	{mul.f16 %rs12536,%rs612,%rs578;
}
	// end inline asm
	bra.uni 	$L__BB2_478;
$L__BB2_477:
	setp.eq.s16 	%p2590, %rs613, 0;
	and.b16  	%rs10847, %rs578, 32767;
	setp.eq.s16 	%p2591, %rs10847, 0;
	and.b16  	%rs10848, %rs578, 1024;
	setp.eq.s16 	%p2592, %rs10848, 0;
	and.b16  	%rs10849, %rs578, 1792;
	setp.eq.s16 	%p2593, %rs10849, 256;
	setp.eq.s16 	%p2594, %rs10849, 768;
	xor.b16  	%rs10850, %rs578, %rs612;
	selp.b16 	%rs10851, 512, 0, %p2594;
	selp.b16 	%rs10852, %rs10851, %rs10847, %p2592;
	and.b16  	%rs10853, %rs10850, -32768;
	add.s16 	%rs10854, %rs10852, %rs613;
	setp.lt.u16 	%p2595, %rs10854, 970;
	selp.b16 	%rs10856, 31798, 54, %p2593;
	add.s16 	%rs10857, %rs10856, %rs10854;
	and.b16  	%rs10858, %rs10857, 32767;
	selp.b16 	%rs10859, 0, %rs10858, %p2595;
	selp.b16 	%rs10860, %rs10859, %rs10858, %p2593;
	or.b16  	%rs10861, %rs10860, %rs10853;
	selp.b16 	%rs10862, 0, %rs10861, %p2591;
	selp.b16 	%rs12536, 0, %rs10862, %p2590;
$L__BB2_478:
	// begin inline asm
	{add.f16 %rs12547,%rs12536,%rs12515;
}
	// end inline asm
	setp.eq.s16 	%p2596, %rs7554, 0;
	@%p2596 bra 	$L__BB2_481;
	setp.ne.s16 	%p2597, %rs7554, 1;
	@%p2597 bra 	$L__BB2_482;
	setp.eq.s16 	%p2598, %rs613, 0;
	and.b16  	%rs10867, %rs584, 32767;
	setp.eq.s16 	%p2599, %rs10867, 0;
	and.b16  	%rs10868, %rs584, 3072;
	setp.eq.s16 	%p2600, %rs10868, 0;
	xor.b16  	%rs10869, %rs584, %rs612;
	and.b16  	%rs10870, %rs10869, -32768;
	selp.b16 	%rs10871, 0, %rs10867, %p2600;
	add.s16 	%rs10872, %rs10871, %rs613;
	max.u16 	%rs10873, %rs10872, 981;
	add.s16 	%rs10874, %rs10873, -981;
	and.b16  	%rs10875, %rs10874, 32767;
	or.b16  	%rs10876, %rs10875, %rs10870;
	selp.b16 	%rs10877, 0, %rs10876, %p2599;
	selp.b16 	%rs12537, 0, %rs10877, %p2598;
	bra.uni 	$L__BB2_483;
$L__BB2_481:
	// begin inline asm
	{mul.f16 %rs12537,%rs612,%rs584;
}
	// end inline asm
	bra.uni 	$L__BB2_483;
$L__BB2_482:
	setp.eq.s16 	%p2601, %rs613, 0;
	and.b16  	%rs10881, %rs584, 32767;
	setp.eq.s16 	%p2602, %rs10881, 0;
	and.b16  	%rs10882, %rs584, 1024;
	setp.eq.s16 	%p2603, %rs10882, 0;
	and.b16  	%rs10883, %rs584, 1792;
	setp.eq.s16 	%p2604, %rs10883, 256;
	setp.eq.s16 	%p2605, %rs10883, 768;
	xor.b16  	%rs10884, %rs584, %rs612;
	selp.b16 	%rs10885, 512, 0, %p2605;
	selp.b16 	%rs10886, %rs10885, %rs10881, %p2603;
	and.b16  	%rs10887, %rs10884, -32768;
	add.s16 	%rs10888, %rs10886, %rs613;
	setp.lt.u16 	%p2606, %rs10888, 970;
	selp.b16 	%rs10890, 31798, 54, %p2604;
	add.s16 	%rs10891, %rs10890, %rs10888;
	and.b16  	%rs10892, %rs10891, 32767;
	selp.b16 	%rs10893, 0, %rs10892, %p2606;
	selp.b16 	%rs10894, %rs10893, %rs10892, %p2604;
	or.b16  	%rs10895, %rs10894, %rs10887;
	selp.b16 	%rs10896, 0, %rs10895, %p2602;
	selp.b16 	%rs12537, 0, %rs10896, %p2601;
$L__BB2_483:
	// begin inline asm
	{add.f16 %rs12546,%rs12537,%rs12514;
}
	// end inline asm
	ld.shared.u16 	%rs634, [%r14+58];
	and.b16  	%rs635, %rs634, 32767;
	setp.eq.s16 	%p2607, %rs7452, 0;
	@%p2607 bra 	$L__BB2_486;
	setp.ne.s16 	%p2608, %rs7452, 1;
	@%p2608 bra 	$L__BB2_487;
	setp.eq.s16 	%p2609, %rs635, 0;
	and.b16  	%rs10901, %rs566, 32767;
	setp.eq.s16 	%p2610, %rs10901, 0;
	and.b16  	%rs10902, %rs566, 3072;
	setp.eq.s16 	%p2611, %rs10902, 0;
	xor.b16  	%rs10903, %rs566, %rs634;
	and.b16  	%rs10904, %rs10903, -32768;
	selp.b16 	%rs10905, 0, %rs10901, %p2611;
	add.s16 	%rs10906, %rs10905, %rs635;
	max.u16 	%rs10907, %rs10906, 981;
	add.s16 	%rs10908, %rs10907, -981;
	and.b16  	%rs10909, %rs10908, 32767;
	or.b16  	%rs10910, %rs10909, %rs10904;
	selp.b16 	%rs10911, 0, %rs10910, %p2610;
	selp.b16 	%rs12538, 0, %rs10911, %p2609;
	bra.uni 	$L__BB2_488;
$L__BB2_486:
	// begin inline asm
	{mul.f16 %rs12538,%rs634,%rs566;
}
	// end inline asm
	bra.uni 	$L__BB2_488;
$L__BB2_487:
	setp.eq.s16 	%p2612, %rs635, 0;
	and.b16  	%rs10915, %rs566, 32767;
	setp.eq.s16 	%p2613, %rs10915, 0;
	and.b16  	%rs10916, %rs566, 1024;
	setp.eq.s16 	%p2614, %rs10916, 0;
	and.b16  	%rs10917, %rs566, 1792;
	setp.eq.s16 	%p2615, %rs10917, 256;
	setp.eq.s16 	%p2616, %rs10917, 768;
	xor.b16  	%rs10918, %rs566, %rs634;
	selp.b16 	%rs10919, 512, 0, %p2616;
	selp.b16 	%rs10920, %rs10919, %rs10915, %p2614;
	and.b16  	%rs10921, %rs10918, -32768;
	add.s16 	%rs10922, %rs10920, %rs635;
	setp.lt.u16 	%p2617, %rs10922, 970;
	selp.b16 	%rs10924, 31798, 54, %p2615;
	add.s16 	%rs10925, %rs10924, %rs10922;
	and.b16  	%rs10926, %rs10925, 32767;
	selp.b16 	%rs10927, 0, %rs10926, %p2617;
	selp.b16 	%rs10928, %rs10927, %rs10926, %p2615;
	or.b16  	%rs10929, %rs10928, %rs10921;
	selp.b16 	%rs10930, 0, %rs10929, %p2613;
	selp.b16 	%rs12538, 0, %rs10930, %p2612;
$L__BB2_488:
	// begin inline asm
	{add.f16 %rs12545,%rs12538,%rs12513;
}
	// end inline asm
	setp.eq.s16 	%p2618, %rs7486, 0;
	@%p2618 bra 	$L__BB2_491;
	setp.ne.s16 	%p2619, %rs7486, 1;
	@%p2619 bra 	$L__BB2_492;
	setp.eq.s16 	%p2620, %rs635, 0;
	and.b16  	%rs10935, %rs572, 32767;
	setp.eq.s16 	%p2621, %rs10935, 0;
	and.b16  	%rs10936, %rs572, 3072;
	setp.eq.s16 	%p2622, %rs10936, 0;
	xor.b16  	%rs10937, %rs572, %rs634;
	and.b16  	%rs10938, %rs10937, -32768;
	selp.b16 	%rs10939, 0, %rs10935, %p2622;
	add.s16 	%rs10940, %rs10939, %rs635;
	max.u16 	%rs10941, %rs10940, 981;
	add.s16 	%rs10942, %rs10941, -981;
	and.b16  	%rs10943, %rs10942, 32767;
	or.b16  	%rs10944, %rs10943, %rs10938;
	selp.b16 	%rs10945, 0, %rs10944, %p2621;
	selp.b16 	%rs12539, 0, %rs10945, %p2620;
	bra.uni 	$L__BB2_493;
$L__BB2_491:
	// begin inline asm
	{mul.f16 %rs12539,%rs634,%rs572;
}
	// end inline asm
	bra.uni 	$L__BB2_493;
$L__BB2_492:
	setp.eq.s16 	%p2623, %rs635, 0;
	and.b16  	%rs10949, %rs572, 32767;
	setp.eq.s16 	%p2624, %rs10949, 0;
	and.b16  	%rs10950, %rs572, 1024;
	setp.eq.s16 	%p2625, %rs10950, 0;
	and.b16  	%rs10951, %rs572, 1792;
	setp.eq.s16 	%p2626, %rs10951, 256;
	setp.eq.s16 	%p2627, %rs10951, 768;
	xor.b16  	%rs10952, %rs572, %rs634;
	selp.b16 	%rs10953, 512, 0, %p2627;
	selp.b16 	%rs10954, %rs10953, %rs10949, %p2625;
	and.b16  	%rs10955, %rs10952, -32768;
	add.s16 	%rs10956, %rs10954, %rs635;
	setp.lt.u16 	%p2628, %rs10956, 970;
	selp.b16 	%rs10958, 31798, 54, %p2626;
	add.s16 	%rs10959, %rs10958, %rs10956;
	and.b16  	%rs10960, %rs10959, 32767;
	selp.b16 	%rs10961, 0, %rs10960, %p2628;
	selp.b16 	%rs10962, %rs10961, %rs10960, %p2626;
	or.b16  	%rs10963, %rs10962, %rs10955;
	selp.b16 	%rs10964, 0, %rs10963, %p2624;
	selp.b16 	%rs12539, 0, %rs10964, %p2623;
$L__BB2_493:
	// begin inline asm
	{add.f16 %rs12544,%rs12539,%rs12512;
}
	// end inline asm
	@%p2585 bra 	$L__BB2_496;
	setp.ne.s16 	%p2630, %rs7520, 1;
	@%p2630 bra 	$L__BB2_497;
	setp.eq.s16 	%p2631, %rs635, 0;
	and.b16  	%rs10969, %rs578, 32767;
	setp.eq.s16 	%p2632, %rs10969, 0;
	and.b16  	%rs10970, %rs578, 3072;
	setp.eq.s16 	%p2633, %rs10970, 0;
	xor.b16  	%rs10971, %rs578, %rs634;
	and.b16  	%rs10972, %rs10971, -32768;
	selp.b16 	%rs10973, 0, %rs10969, %p2633;
	add.s16 	%rs10974, %rs10973, %rs635;
	max.u16 	%rs10975, %rs10974, 981;
	add.s16 	%rs10976, %rs10975, -981;
	and.b16  	%rs10977, %rs10976, 32767;
	or.b16  	%rs10978, %rs10977, %rs10972;
	selp.b16 	%rs10979, 0, %rs10978, %p2632;
	selp.b16 	%rs12540, 0, %rs10979, %p2631;
	bra.uni 	$L__BB2_498;
$L__BB2_496:
	// begin inline asm
	{mul.f16 %rs12540,%rs634,%rs578;
}
	// end inline asm
	bra.uni 	$L__BB2_498;
$L__BB2_497:
	setp.eq.s16 	%p2634, %rs635, 0;
	and.b16  	%rs10983, %rs578, 32767;
	setp.eq.s16 	%p2635, %rs10983, 0;
	and.b16  	%rs10984, %rs578, 1024;
	setp.eq.s16 	%p2636, %rs10984, 0;
	and.b16  	%rs10985, %rs578, 1792;
	setp.eq.s16 	%p2637, %rs10985, 256;
	setp.eq.s16 	%p2638, %rs10985, 768;
	xor.b16  	%rs10986, %rs578, %rs634;
	selp.b16 	%rs10987, 512, 0, %p2638;
	selp.b16 	%rs10988, %rs10987, %rs10983, %p2636;
	and.b16  	%rs10989, %rs10986, -32768;
	add.s16 	%rs10990, %rs10988, %rs635;
	setp.lt.u16 	%p2639, %rs10990, 970;
	selp.b16 	%rs10992, 31798, 54, %p2637;
	add.s16 	%rs10993, %rs10992, %rs10990;
	and.b16  	%rs10994, %rs10993, 32767;
	selp.b16 	%rs10995, 0, %rs10994, %p2639;
	selp.b16 	%rs10996, %rs10995, %rs10994, %p2637;
	or.b16  	%rs10997, %rs10996, %rs10989;
	selp.b16 	%rs10998, 0, %rs10997, %p2635;
	selp.b16 	%rs12540, 0, %rs10998, %p2634;
$L__BB2_498:
	// begin inline asm
	{add.f16 %rs12543,%rs12540,%rs12511;
}
	// end inline asm
	@%p2596 bra 	$L__BB2_501;
	setp.ne.s16 	%p2641, %rs7554, 1;
	@%p2641 bra 	$L__BB2_502;
	setp.eq.s16 	%p2642, %rs635, 0;
	and.b16  	%rs11003, %rs584, 32767;
	setp.eq.s16 	%p2643, %rs11003, 0;
	and.b16  	%rs11004, %rs584, 3072;
	setp.eq.s16 	%p2644, %rs11004, 0;
	xor.b16  	%rs11005, %rs584, %rs634;
	and.b16  	%rs11006, %rs11005, -32768;
	selp.b16 	%rs11007, 0, %rs11003, %p2644;
	add.s16 	%rs11008, %rs11007, %rs635;
	max.u16 	%rs11009, %rs11008, 981;
	add.s16 	%rs11010, %rs11009, -981;
	and.b16  	%rs11011, %rs11010, 32767;
	or.b16  	%rs11012, %rs11011, %rs11006;
	selp.b16 	%rs11013, 0, %rs11012, %p2643;
	selp.b16 	%rs12541, 0, %rs11013, %p2642;
	bra.uni 	$L__BB2_503;
$L__BB2_501:
	// begin inline asm
	{mul.f16 %rs12541,%rs634,%rs584;
}
	// end inline asm
	bra.uni 	$L__BB2_503;
$L__BB2_502:
	setp.eq.s16 	%p2645, %rs635, 0;
	and.b16  	%rs11017, %rs584, 32767;
	setp.eq.s16 	%p2646, %rs11017, 0;
	and.b16  	%rs11018, %rs584, 1024;
	setp.eq.s16 	%p2647, %rs11018, 0;
	and.b16  	%rs11019, %rs584, 1792;
	setp.eq.s16 	%p2648, %rs11019, 256;
	setp.eq.s16 	%p2649, %rs11019, 768;
	xor.b16  	%rs11020, %rs584, %rs634;
	selp.b16 	%rs11021, 512, 0, %p2649;
	selp.b16 	%rs11022, %rs11021, %rs11017, %p2647;
	and.b16  	%rs11023, %rs11020, -32768;
	add.s16 	%rs11024, %rs11022, %rs635;
	setp.lt.u16 	%p2650, %rs11024, 970;
	selp.b16 	%rs11026, 31798, 54, %p2648;
	add.s16 	%rs11027, %rs11026, %rs11024;
	and.b16  	%rs11028, %rs11027, 32767;
	selp.b16 	%rs11029, 0, %rs11028, %p2650;
	selp.b16 	%rs11030, %rs11029, %rs11028, %p2648;
	or.b16  	%rs11031, %rs11030, %rs11023;
	selp.b16 	%rs11032, 0, %rs11031, %p2646;
	selp.b16 	%rs12541, 0, %rs11032, %p2645;
$L__BB2_503:
	// begin inline asm
	{add.f16 %rs12542,%rs12541,%rs12510;
}
	// end inline asm
	add.s32 	%r151, %r150, 1;
	setp.ne.s32 	%p2651, %r151, 128;
	@%p2651 bra 	$L__BB2_505;
	ld.shared.u16 	%rs11038, [%r17];
	// begin inline asm
	{mul.f16 %rs11036,%rs12557,%rs11038;
}
	// end inline asm
	// begin inline asm
	{  cvt.f32.f16 %f756, %rs11036;}

	// end inline asm
	add.f32 	%f867, %f756, %f867;
	ld.shared.u16 	%rs11042, [%r17+2];
	// begin inline asm
	{mul.f16 %rs11040,%rs12556,%rs11042;
}
	// end inline asm
	// begin inline asm
	{  cvt.f32.f16 %f757, %rs11040;}

	// end inline asm
	add.f32 	%f866, %f757, %f866;
	ld.shared.u16 	%rs11046, [%r17+4];
	// begin inline asm
	{mul.f16 %rs11044,%rs12555,%rs11046;
}
	// end inline asm
	// begin inline asm
	{  cvt.f32.f16 %f758, %rs11044;}

	// end inline asm
	add.f32 	%f865, %f758, %f865;
	ld.shared.u16 	%rs11050, [%r17+6];
	// begin inline asm
	{mul.f16 %rs11048,%rs12554,%rs11050;
}
	// end inline asm
	// begin inline asm
	{  cvt.f32.f16 %f759, %rs11048;}

	// end inline asm
	add.f32 	%f864, %f759, %f864;
	// begin inline asm
	{mul.f16 %rs11052,%rs12553,%rs11038;
}
	// end inline asm
	// begin inline asm
	{  cvt.f32.f16 %f760, %rs11052;}

	// end inline asm
	add.f32 	%f863, %f760, %f863;
	// begin inline asm
	{mul.f16 %rs11056,%rs12552,%rs11042;
}
	// end inline asm
	// begin inline asm
	{  cvt.f32.f16 %f761, %rs11056;}

	// end inline asm
	add.f32 	%f862, %f761, %f862;
	// begin inline asm
	{mul.f16 %rs11060,%rs12551,%rs11046;
}
	// end inline asm
	// begin inline asm
	{  cvt.f32.f16 %f762, %rs11060;}

	// end inline asm
	add.f32 	%f861, %f762, %f861;
	// begin inline asm
	{mul.f16 %rs11064,%rs12550,%rs11050;
}
	// end inline asm
	// begin inline asm
	{  cvt.f32.f16 %f763, %rs11064;}

	// end inline asm
	add.f32 	%f860, %f763, %f860;
	// begin inline asm
	{mul.f16 %rs11068,%rs12549,%rs11038;
}
	// end inline asm
	// begin inline asm
	{  cvt.f32.f16 %f764, %rs11068;}

	// end inline asm
	add.f32 	%f859, %f764, %f859;
	// begin inline asm
	{mul.f16 %rs11072,%rs12548,%rs11042;
}
	// end inline asm
	// begin inline asm
	{  cvt.f32.f16 %f765, %rs11072;}

	// end inline asm
	add.f32 	%f858, %f765, %f858;
	// begin inline asm
	{mul.f16 %rs11076,%rs12547,%rs11046;
}
	// end inline asm
	// begin inline asm
	{  cvt.f32.f16 %f766, %rs11076;}

	// end inline asm
	add.f32 	%f857, %f766, %f857;
	// begin inline asm
	{mul.f16 %rs11080,%rs12546,%rs11050;
}
	// end inline asm
	// begin inline asm
	{  cvt.f32.f16 %f767, %rs11080;}

	// end inline asm
	add.f32 	%f856, %f767, %f856;
	// begin inline asm
	{mul.f16 %rs11084,%rs12545,%rs11038;
}
	// end inline asm
	// begin inline asm
	{  cvt.f32.f16 %f768, %rs11084;}

	// end inline asm
	add.f32 	%f855, %f768, %f855;
	// begin inline asm
	{mul.f16 %rs11088,%rs12544,%rs11042;
}
	// end inline asm
	// begin inline asm
	{  cvt.f32.f16 %f769, %rs11088;}

	// end inline asm
	add.f32 	%f854, %f769, %f854;
	// begin inline asm
	{mul.f16 %rs11092,%rs12543,%rs11046;
}
	// end inline asm
	// begin inline asm
	{  cvt.f32.f16 %f770, %rs11092;}

	// end inline asm
	add.f32 	%f853, %f770, %f853;
	// begin inline asm
	{mul.f16 %rs11096,%rs12542,%rs11050;
}
	// end inline asm
	// begin inline asm
	{  cvt.f32.f16 %f771, %rs11096;}

	// end inline asm
	add.f32 	%f852, %f771, %f852;
	mov.b32 	%r151, 0;
	mov.u16 	%rs12542, %rs1749;
	mov.u16 	%rs12543, %rs1749;
	mov.u16 	%rs12544, %rs1749;
	mov.u16 	%rs12545, %rs1749;
	mov.u16 	%rs12546, %rs1749;
	mov.u16 	%rs12547, %rs1749;
	mov.u16 	%rs12548, %rs1749;
	mov.u16 	%rs12549, %rs1749;
	mov.u16 	%rs12550, %rs1749;
	mov.u16 	%rs12551, %rs1749;
	mov.u16 	%rs12552, %rs1749;
	mov.u16 	%rs12553, %rs1749;
	mov.u16 	%rs12554, %rs1749;
	mov.u16 	%rs12555, %rs1749;
	mov.u16 	%rs12556, %rs1749;
	mov.u16 	%rs12557, %rs1749;
$L__BB2_505:
	ld.shared.u16 	%rs672, [%r14+12];
	and.b16  	%rs673, %rs672, 32767;
	ld.shared.u16 	%rs674, [%r15+768];
	setp.eq.s16 	%p2652, %rs7452, 0;
	@%p2652 bra 	$L__BB2_508;
	setp.ne.s16 	%p2653, %rs7452, 1;
	@%p2653 bra 	$L__BB2_509;
	setp.eq.s16 	%p2654, %rs673, 0;
	and.b16  	%rs11101, %rs674, 32767;
	setp.eq.s16 	%p2655, %rs11101, 0;
	and.b16  	%rs11102, %rs674, 3072;
	setp.eq.s16 	%p2656, %rs11102, 0;
	xor.b16  	%rs11103, %rs674, %rs672;
	and.b16  	%rs11104, %rs11103, -32768;
	selp.b16 	%rs11105, 0, %rs11101, %p2656;
	add.s16 	%rs11106, %rs11105, %rs673;
	max.u16 	%rs11107, %rs11106, 981;
	add.s16 	%rs11108, %rs11107, -981;
	and.b16  	%rs11109, %rs11108, 32767;
	or.b16  	%rs11110, %rs11109, %rs11104;
	selp.b16 	%rs11111, 0, %rs11110, %p2655;
	selp.b16 	%rs12558, 0, %rs11111, %p2654;
	bra.uni 	$L__BB2_510;
$L__BB2_508:
	// begin inline asm
	{mul.f16 %rs12558,%rs672,%rs674;
}
	// end inline asm
	bra.uni 	$L__BB2_510;
$L__BB2_509:
	setp.eq.s16 	%p2657, %rs673, 0;
	and.b16  	%rs11115, %rs674, 32767;
	setp.eq.s16 	%p2658, %rs11115, 0;
	and.b16  	%rs11116, %rs674, 1024;
	setp.eq.s16 	%p2659, %rs11116, 0;
	and.b16  	%rs11117, %rs674, 1792;
	setp.eq.s16 	%p2660, %rs11117, 256;
	setp.eq.s16 	%p2661, %rs11117, 768;
	xor.b16  	%rs11118, %rs674, %rs672;
	selp.b16 	%rs11119, 512, 0, %p2661;
	selp.b16 	%rs11120, %rs11119, %rs11115, %p2659;
	and.b16  	%rs11121, %rs11118, -32768;
	add.s16 	%rs11122, %rs11120, %rs673;
	setp.lt.u16 	%p2662, %rs11122, 970;
	selp.b16 	%rs11124, 31798, 54, %p2660;
	add.s16 	%rs11125, %rs11124, %rs11122;
	and.b16  	%rs11126, %rs11125, 32767;
	selp.b16 	%rs11127, 0, %rs11126, %p2662;
	selp.b16 	%rs11128, %rs11127, %rs11126, %p2660;
	or.b16  	%rs11129, %rs11128, %rs11121;
	selp.b16 	%rs11130, 0, %rs11129, %p2658;
	selp.b16 	%rs12558, 0, %rs11130, %p2657;
$L__BB2_510:
	// begin inline asm
	{add.f16 %rs12589,%rs12558,%rs12557;
}
	// end inline asm
	ld.shared.u16 	%rs680, [%r15+770];
	setp.eq.s16 	%p2663, %rs7486, 0;
	@%p2663 bra 	$L__BB2_513;
	setp.ne.s16 	%p2664, %rs7486, 1;
	@%p2664 bra 	$L__BB2_514;
	setp.eq.s16 	%p2665, %rs673, 0;
	and.b16  	%rs11135, %rs680, 32767;
	setp.eq.s16 	%p2666, %rs11135, 0;
	and.b16  	%rs11136, %rs680, 3072;
	setp.eq.s16 	%p2667, %rs11136, 0;
	xor.b16  	%rs11137, %rs680, %rs672;
	and.b16  	%rs11138, %rs11137, -32768;
	selp.b16 	%rs11139, 0, %rs11135, %p2667;
	add.s16 	%rs11140, %rs11139, %rs673;
	max.u16 	%rs11141, %rs11140, 981;
	add.s16 	%rs11142, %rs11141, -981;
	and.b16  	%rs11143, %rs11142, 32767;
	or.b16  	%rs11144, %rs11143, %rs11138;
	selp.b16 	%rs11145, 0, %rs11144, %p2666;
	selp.b16 	%rs12559, 0, %rs11145, %p2665;
	bra.uni 	$L__BB2_515;
$L__BB2_513:
	// begin inline asm
	{mul.f16 %rs12559,%rs672,%rs680;
}
	// end inline asm
	bra.uni 	$L__BB2_515;
$L__BB2_514:
	setp.eq.s16 	%p2668, %rs673, 0;
	and.b16  	%rs11149, %rs680, 32767;
	setp.eq.s16 	%p2669, %rs11149, 0;
	and.b16  	%rs11150, %rs680, 1024;
	setp.eq.s16 	%p2670, %rs11150, 0;
	and.b16  	%rs11151, %rs680, 1792;
	setp.eq.s16 	%p2671, %rs11151, 256;
	setp.eq.s16 	%p2672, %rs11151, 768;
	xor.b16  	%rs11152, %rs680, %rs672;
	selp.b16 	%rs11153, 512, 0, %p2672;
	selp.b16 	%rs11154, %rs11153, %rs11149, %p2670;
	and.b16  	%rs11155, %rs11152, -32768;
	add.s16 	%rs11156, %rs11154, %rs673;
	setp.lt.u16 	%p2673, %rs11156, 970;
	selp.b16 	%rs11158, 31798, 54, %p2671;
	add.s16 	%rs11159, %rs11158, %rs11156;
	and.b16  	%rs11160, %rs11159, 32767;
	selp.b16 	%rs11161, 0, %rs11160, %p2673;
	selp.b16 	%rs11162, %rs11161, %rs11160, %p2671;
	or.b16  	%rs11163, %rs11162, %rs11155;
	selp.b16 	%rs11164, 0, %rs11163, %p2669;
	selp.b16 	%rs12559, 0, %rs11164, %p2668;
$L__BB2_515:
	// begin inline asm
	{add.f16 %rs12588,%rs12559,%rs12556;
}
	// end inline asm
	ld.shared.u16 	%rs686, [%r15+772];
	setp.eq.s16 	%p2674, %rs7520, 0;
	@%p2674 bra 	$L__BB2_518;
	setp.ne.s16 	%p2675, %rs7520, 1;
	@%p2675 bra 	$L__BB2_519;
	setp.eq.s16 	%p2676, %rs673, 0;
	and.b16  	%rs11169, %rs686, 32767;
	setp.eq.s16 	%p2677, %rs11169, 0;
	and.b16  	%rs11170, %rs686, 3072;
	setp.eq.s16 	%p2678, %rs11170, 0;
	xor.b16  	%rs11171, %rs686, %rs672;
	and.b16  	%rs11172, %rs11171, -32768;
	selp.b16 	%rs11173, 0, %rs11169, %p2678;
	add.s16 	%rs11174, %rs11173, %rs673;
	max.u16 	%rs11175, %rs11174, 981;
	add.s16 	%rs11176, %rs11175, -981;
	and.b16  	%rs11177, %rs11176, 32767;
	or.b16  	%rs11178, %rs11177, %rs11172;
	selp.b16 	%rs11179, 0, %rs11178, %p2677;
	selp.b16 	%rs12560, 0, %rs11179, %p2676;
	bra.uni 	$L__BB2_520;
$L__BB2_518:
	// begin inline asm
	{mul.f16 %rs12560,%rs672,%rs686;
}
	// end inline asm
	bra.uni 	$L__BB2_520;
$L__BB2_519:
	setp.eq.s16 	%p2679, %rs673, 0;
	and.b16  	%rs11183, %rs686, 32767;
	setp.eq.s16 	%p2680, %rs11183, 0;
	and.b16  	%rs11184, %rs686, 1024;
	setp.eq.s16 	%p2681, %rs11184, 0;
	and.b16  	%rs11185, %rs686, 1792;
	setp.eq.s16 	%p2682, %rs11185, 256;
	setp.eq.s16 	%p2683, %rs11185, 768;
	xor.b16  	%rs11186, %rs686, %rs672;
	selp.b16 	%rs11187, 512, 0, %p2683;
	selp.b16 	%rs11188, %rs11187, %rs11183, %p2681;
	and.b16  	%rs11189, %rs11186, -32768;
	add.s16 	%rs11190, %rs11188, %rs673;
	setp.lt.u16 	%p2684, %rs11190, 970;
	selp.b16 	%rs11192, 31798, 54, %p2682;
	add.s16 	%rs11193, %rs11192, %rs11190;
	and.b16  	%rs11194, %rs11193, 32767;
	selp.b16 	%rs11195, 0, %rs11194, %p2684;
	selp.b16 	%rs11196, %rs11195, %rs11194, %p2682;
	or.b16  	%rs11197, %rs11196, %rs11189;
	selp.b16 	%rs11198, 0, %rs11197, %p2680;
	selp.b16 	%rs12560, 0, %rs11198, %p2679;
$L__BB2_520:
	// begin inline asm
	{add.f16 %rs12587,%rs12560,%rs12555;
}
	// end inline asm
	ld.shared.u16 	%rs692, [%r15+774];
	setp.eq.s16 	%p2685, %rs7554, 0;
	@%p2685 bra 	$L__BB2_523;
	setp.ne.s16 	%p2686, %rs7554, 1;
	@%p2686 bra 	$L__BB2_524;
	setp.eq.s16 	%p2687, %rs673, 0;
	and.b16  	%rs11203, %rs692, 32767;
	setp.eq.s16 	%p2688, %rs11203, 0;
	and.b16  	%rs11204, %rs692, 3072;
	setp.eq.s16 	%p2689, %rs11204, 0;
	xor.b16  	%rs11205, %rs692, %rs672;
	and.b16  	%rs11206, %rs11205, -32768;
	selp.b16 	%rs11207, 0, %rs11203, %p2689;
	add.s16 	%rs11208, %rs11207, %rs673;
	max.u16 	%rs11209, %rs11208, 981;
	add.s16 	%rs11210, %rs11209, -981;
	and.b16  	%rs11211, %rs11210, 32767;
	or.b16  	%rs11212, %rs11211, %rs11206;
	selp.b16 	%rs11213, 0, %rs11212, %p2688;
	selp.b16 	%rs12561, 0, %rs11213, %p2687;
	bra.uni 	$L__BB2_525;
$L__BB2_523:
	// begin inline asm
	{mul.f16 %rs12561,%rs672,%rs692;
}
	// end inline asm
	bra.uni 	$L__BB2_525;
$L__BB2_524:
	setp.eq.s16 	%p2690, %rs673, 0;
	and.b16  	%rs11217, %rs692, 32767;
	setp.eq.s16 	%p2691, %rs11217, 0;
	and.b16  	%rs11218, %rs692, 1024;
	setp.eq.s16 	%p2692, %rs11218, 0;
	and.b16  	%rs11219, %rs692, 1792;
	setp.eq.s16 	%p2693, %rs11219, 256;
	setp.eq.s16 	%p2694, %rs11219, 768;
	xor.b16  	%rs11220, %rs692, %rs672;
	selp.b16 	%rs11221, 512, 0, %p2694;
	selp.b16 	%rs11222, %rs11221, %rs11217, %p2692;
	and.b16  	%rs11223, %rs11220, -32768;
	add.s16 	%rs11224, %rs11222, %rs673;
	setp.lt.u16 	%p2695, %rs11224, 970;
	selp.b16 	%rs11226, 31798, 54, %p2693;
	add.s16 	%rs11227, %rs11226, %rs11224;
	and.b16  	%rs11228, %rs11227, 32767;
	selp.b16 	%rs11229, 0, %rs11228, %p2695;
	selp.b16 	%rs11230, %rs11229, %rs11228, %p2693;
	or.b16  	%rs11231, %rs11230, %rs11223;
	selp.b16 	%rs11232, 0, %rs11231, %p2691;
	selp.b16 	%rs12561, 0, %rs11232, %p2690;
$L__BB2_525:
	// begin inline asm
	{add.f16 %rs12586,%rs12561,%rs12554;
}
	// end inline asm
	ld.shared.u16 	%rs698, [%r14+28];
	and.b16  	%rs699, %rs698, 32767;
	ld.shared.u8 	%rs11236, [%r16];
	setp.eq.s16 	%p2696, %rs11236, 0;
	@%p2696 bra 	$L__BB2_528;
	setp.ne.s16 	%p2697, %rs11236, 1;
	@%p2697 bra 	$L__BB2_529;
	setp.eq.s16 	%p2698, %rs699, 0;
	and.b16  	%rs11237, %rs674, 32767;
	setp.eq.s16 	%p2699, %rs11237, 0;
	and.b16  	%rs11238, %rs674, 3072;
	setp.eq.s16 	%p2700, %rs11238, 0;
	xor.b16  	%rs11239, %rs674, %rs698;
	and.b16  	%rs11240, %rs11239, -32768;
	selp.b16 	%rs11241, 0, %rs11237, %p2700;
	add.s16 	%rs11242, %rs11241, %rs699;
	max.u16 	%rs11243, %rs11242, 981;
	add.s16 	%rs11244, %rs11243, -981;
	and.b16  	%rs11245, %rs11244, 32767;
	or.b16  	%rs11246, %rs11245, %rs11240;
	selp.b16 	%rs11247, 0, %rs11246, %p2699;
	selp.b16 	%rs12562, 0, %rs11247, %p2698;
	bra.uni 	$L__BB2_530;
$L__BB2_528:
	// begin inline asm
	{mul.f16 %rs12562,%rs698,%rs674;
}
	// end inline asm
	bra.uni 	$L__BB2_530;
$L__BB2_529:
	setp.eq.s16 	%p2701, %rs699, 0;
	and.b16  	%rs11251, %rs674, 32767;
	setp.eq.s16 	%p2702, %rs11251, 0;
	and.b16  	%rs11252, %rs674, 1024;
	setp.eq.s16 	%p2703, %rs11252, 0;
	and.b16  	%rs11253, %rs674, 1792;
	setp.eq.s16 	%p2704, %rs11253, 256;
	setp.eq.s16 	%p2705, %rs11253, 768;
	xor.b16  	%rs11254, %rs674, %rs698;
	selp.b16 	%rs11255, 512, 0, %p2705;
	selp.b16 	%rs11256, %rs11255, %rs11251, %p2703;
	and.b16  	%rs11257, %rs11254, -32768;
	add.s16 	%rs11258, %rs11256, %rs699;
	setp.lt.u16 	%p2706, %rs11258, 970;
	selp.b16 	%rs11260, 31798, 54, %p2704;
	add.s16 	%rs11261, %rs11260, %rs11258;
	and.b16  	%rs11262, %rs11261, 32767;
	selp.b16 	%rs11263, 0, %rs11262, %p2706;
	selp.b16 	%rs11264, %rs11263, %rs11262, %p2704;
	or.b16  	%rs11265, %rs11264, %rs11257;
	selp.b16 	%rs11266, 0, %rs11265, %p2702;
	selp.b16 	%rs12562, 0, %rs11266, %p2701;
$L__BB2_530:
	// begin inline asm
	{add.f16 %rs12585,%rs12562,%rs12553;
}
	// end inline asm
	ld.shared.u8 	%rs11270, [%r16+1];
	setp.eq.s16 	%p2707, %rs11270, 0;
	@%p2707 bra 	$L__BB2_533;
	setp.ne.s16 	%p2708, %rs11270, 1;
	@%p2708 bra 	$L__BB2_534;
	setp.eq.s16 	%p2709, %rs699, 0;
	and.b16  	%rs11271, %rs680, 32767;
	setp.eq.s16 	%p2710, %rs11271, 0;
	and.b16  	%rs11272, %rs680, 3072;
	setp.eq.s16 	%p2711, %rs11272, 0;
	xor.b16  	%rs11273, %rs680, %rs698;
	and.b16  	%rs11274, %rs11273, -32768;
	selp.b16 	%rs11275, 0, %rs11271, %p2711;
	add.s16 	%rs11276, %rs11275, %rs699;
	max.u16 	%rs11277, %rs11276, 981;
	add.s16 	%rs11278, %rs11277, -981;
	and.b16  	%rs11279, %rs11278, 32767;
	or.b16  	%rs11280, %rs11279, %rs11274;
	selp.b16 	%rs11281, 0, %rs11280, %p2710;
	selp.b16 	%rs12563, 0, %rs11281, %p2709;
	bra.uni 	$L__BB2_535;
$L__BB2_533:
	// begin inline asm
	{mul.f16 %rs12563,%rs698,%rs680;
}
	// end inline asm
	bra.uni 	$L__BB2_535;
$L__BB2_534:
	setp.eq.s16 	%p2712, %rs699, 0;
	and.b16  	%rs11285, %rs680, 32767;
	setp.eq.s16 	%p2713, %rs11285, 0;
	and.b16  	%rs11286, %rs680, 1024;
	setp.eq.s16 	%p2714, %rs11286, 0;
	and.b16  	%rs11287, %rs680, 1792;
	setp.eq.s16 	%p2715, %rs11287, 256;
	setp.eq.s16 	%p2716, %rs11287, 768;
	xor.b16  	%rs11288, %rs680, %rs698;
	selp.b16 	%rs11289, 512, 0, %p2716;
	selp.b16 	%rs11290, %rs11289, %rs11285, %p2714;
	and.b16  	%rs11291, %rs11288, -32768;
	add.s16 	%rs11292, %rs11290, %rs699;
	setp.lt.u16 	%p2717, %rs11292, 970;
	selp.b16 	%rs11294, 31798, 54, %p2715;
	add.s16 	%rs11295, %rs11294, %rs11292;
	and.b16  	%rs11296, %rs11295, 32767;
	selp.b16 	%rs11297, 0, %rs11296, %p2717;
	selp.b16 	%rs11298, %rs11297, %rs11296, %p2715;
	or.b16  	%rs11299, %rs11298, %rs11291;
	selp.b16 	%rs11300, 0, %rs11299, %p2713;
	selp.b16 	%rs12563, 0, %rs11300, %p2712;
$L__BB2_535:
	// begin inline asm
	{add.f16 %rs12584,%rs12563,%rs12552;
}
	// end inline asm
	ld.shared.u8 	%rs11304, [%r16+2];
	setp.eq.s16 	%p2718, %rs11304, 0;
	@%p2718 bra 	$L__BB2_538;
	setp.ne.s16 	%p2719, %rs11304, 1;
	@%p2719 bra 	$L__BB2_539;
	setp.eq.s16 	%p2720, %rs699, 0;
	and.b16  	%rs11305, %rs686, 32767;
	setp.eq.s16 	%p2721, %rs11305, 0;
	and.b16  	%rs11306, %rs686, 3072;
	setp.eq.s16 	%p2722, %rs11306, 0;
	xor.b16  	%rs11307, %rs686, %rs698;
	and.b16  	%rs11308, %rs11307, -32768;
	selp.b16 	%rs11309, 0, %rs11305, %p2722;
	add.s16 	%rs11310, %rs11309, %rs699;
	max.u16 	%rs11311, %rs11310, 981;
	add.s16 	%rs11312, %rs11311, -981;
	and.b16  	%rs11313, %rs11312, 32767;
	or.b16  	%rs11314, %rs11313, %rs11308;
	selp.b16 	%rs11315, 0, %rs11314, %p2721;
	selp.b16 	%rs12564, 0, %rs11315, %p2720;
	bra.uni 	$L__BB2_540;
$L__BB2_538:
	// begin inline asm
	{mul.f16 %rs12564,%rs698,%rs686;
}
	// end inline asm
	bra.uni 	$L__BB2_540;
$L__BB2_539:
	setp.eq.s16 	%p2723, %rs699, 0;
	and.b16  	%rs11319, %rs686, 32767;
	setp.eq.s16 	%p2724, %rs11319, 0;
	and.b16  	%rs11320, %rs686, 1024;
	setp.eq.s16 	%p2725, %rs11320, 0;
	and.b16  	%rs11321, %rs686, 1792;
	setp.eq.s16 	%p2726, %rs11321, 256;
	setp.eq.s16 	%p2727, %rs11321, 768;
	xor.b16  	%rs11322, %rs686, %rs698;
	selp.b16 	%rs11323, 512, 0, %p2727;
	selp.b16 	%rs11324, %rs11323, %rs11319, %p2725;
	and.b16  	%rs11325, %rs11322, -32768;
	add.s16 	%rs11326, %rs11324, %rs699;
	setp.lt.u16 	%p2728, %rs11326, 970;
	selp.b16 	%rs11328, 31798, 54, %p2726;
	add.s16 	%rs11329, %rs11328, %rs11326;
	and.b16  	%rs11330, %rs11329, 32767;
	selp.b16 	%rs11331, 0, %rs11330, %p2728;
	selp.b16 	%rs11332, %rs11331, %rs11330, %p2726;
	or.b16  	%rs11333, %rs11332, %rs11325;
	selp.b16 	%rs11334, 0, %rs11333, %p2724;
	selp.b16 	%rs12564, 0, %rs11334, %p2723;
$L__BB2_540:
	// begin inline asm
	{add.f16 %rs12583,%rs12564,%rs12551;
}
	// end inline asm
	ld.shared.u8 	%rs11338, [%r16+3];
	setp.eq.s16 	%p2729, %rs11338, 0;
	@%p2729 bra 	$L__BB2_543;
	setp.ne.s16 	%p2730, %rs11338, 1;
	@%p2730 bra 	$L__BB2_544;
	setp.eq.s16 	%p2731, %rs699, 0;
	and.b16  	%rs11339, %rs692, 32767;
	setp.eq.s16 	%p2732, %rs11339, 0;
	and.b16  	%rs11340, %rs692, 3072;
	setp.eq.s16 	%p2733, %rs11340, 0;
	xor.b16  	%rs11341, %rs692, %rs698;
	and.b16  	%rs11342, %rs11341, -32768;
	selp.b16 	%rs11343, 0, %rs11339, %p2733;
	add.s16 	%rs11344, %rs11343, %rs699;
	max.u16 	%rs11345, %rs11344, 981;
	add.s16 	%rs11346, %rs11345, -981;
	and.b16  	%rs11347, %rs11346, 32767;
	or.b16  	%rs11348, %rs11347, %rs11342;
	selp.b16 	%rs11349, 0, %rs11348, %p2732;
	selp.b16 	%rs12565, 0, %rs11349, %p2731;
	bra.uni 	$L__BB2_545;
$L__BB2_543:
	// begin inline asm
	{mul.f16 %rs12565,%rs698,%rs692;
}
	// end inline asm
	bra.uni 	$L__BB2_545;
$L__BB2_544:
	setp.eq.s16 	%p2734, %rs699, 0;
	and.b16  	%rs11353, %rs692, 32767;
	setp.eq.s16 	%p2735, %rs11353, 0;
	and.b16  	%rs11354, %rs692, 1024;
	setp.eq.s16 	%p2736, %rs11354, 0;
	and.b16  	%rs11355, %rs692, 1792;
	setp.eq.s16 	%p2737, %rs11355, 256;
	setp.eq.s16 	%p2738, %rs11355, 768;
	xor.b16  	%rs11356, %rs692, %rs698;
	selp.b16 	%rs11357, 512, 0, %p2738;
	selp.b16 	%rs11358, %rs11357, %rs11353, %p2736;
	and.b16  	%rs11359, %rs11356, -32768;
	add.s16 	%rs11360, %rs11358, %rs699;
	setp.lt.u16 	%p2739, %rs11360, 970;
	selp.b16 	%rs11362, 31798, 54, %p2737;
	add.s16 	%rs11363, %rs11362, %rs11360;
	and.b16  	%rs11364, %rs11363, 32767;
	selp.b16 	%rs11365, 0, %rs11364, %p2739;
	selp.b16 	%rs11366, %rs11365, %rs11364, %p2737;
	or.b16  	%rs11367, %rs11366, %rs11359;
	selp.b16 	%rs11368, 0, %rs11367, %p2735;
	selp.b16 	%rs12565, 0, %rs11368, %p2734;
$L__BB2_545:
	// begin inline asm
	{add.f16 %rs12582,%rs12565,%rs12550;
}
	// end inline asm
	ld.shared.u16 	%rs724, [%r14+44];
	and.b16  	%rs725, %rs724, 32767;
	@%p2696 bra 	$L__BB2_548;
	setp.ne.s16 	%p2741, %rs11236, 1;
	@%p2741 bra 	$L__BB2_549;
	setp.eq.s16 	%p2742, %rs725, 0;
	and.b16  	%rs11373, %rs674, 32767;
	setp.eq.s16 	%p2743, %rs11373, 0;
	and.b16  	%rs11374, %rs674, 3072;
	setp.eq.s16 	%p2744, %rs11374, 0;
	xor.b16  	%rs11375, %rs674, %rs724;
	and.b16  	%rs11376, %rs11375, -32768;
	selp.b16 	%rs11377, 0, %rs11373, %p2744;
	add.s16 	%rs11378, %rs11377, %rs725;
	max.u16 	%rs11379, %rs11378, 981;
	add.s16 	%rs11380, %rs11379, -981;
	and.b16  	%rs11381, %rs11380, 32767;
	or.b16  	%rs11382, %rs11381, %rs11376;
	selp.b16 	%rs11383, 0, %rs11382, %p2743;
	selp.b16 	%rs12566, 0, %rs11383, %p2742;
	bra.uni 	$L__BB2_550;
$L__BB2_548:
	// begin inline asm
	{mul.f16 %rs12566,%rs724,%rs674;
}
	// end inline asm
	bra.uni 	$L__BB2_550;
$L__BB2_549:
	setp.eq.s16 	%p2745, %rs725, 0;
	and.b16  	%rs11387, %rs674, 32767;
	setp.eq.s16 	%p2746, %rs11387, 0;
	and.b16  	%rs11388, %rs674, 1024;
	setp.eq.s16 	%p2747, %rs11388, 0;
	and.b16  	%rs11389, %rs674, 1792;
	setp.eq.s16 	%p2748, %rs11389, 256;
	setp.eq.s16 	%p2749, %rs11389, 768;
	xor.b16  	%rs11390, %rs674, %rs724;
	selp.b16 	%rs11391, 512, 0, %p2749;
	selp.b16 	%rs11392, %rs11391, %rs11387, %p2747;
	and.b16  	%rs11393, %rs11390, -32768;
	add.s16 	%rs11394, %rs11392, %rs725;
	setp.lt.u16 	%p2750, %rs11394, 970;
	selp.b16 	%rs11396, 31798, 54, %p2748;
	add.s16 	%rs11397, %rs11396, %rs11394;
	and.b16  	%rs11398, %rs11397, 32767;
	selp.b16 	%rs11399, 0, %rs11398, %p2750;
	selp.b16 	%rs11400, %rs11399, %rs11398, %p2748;
	or.b16  	%rs11401, %rs11400, %rs11393;
	selp.b16 	%rs11402, 0, %rs11401, %p2746;
	selp.b16 	%rs12566, 0, %rs11402, %p2745;
$L__BB2_550:
	// begin inline asm
	{add.f16 %rs12581,%rs12566,%rs12549;
}
	// end inline asm
	@%p2707 bra 	$L__BB2_553;
	setp.ne.s16 	%p2752, %rs11270, 1;
	@%p2752 bra 	$L__BB2_554;
	setp.eq.s16 	%p2753, %rs725, 0;
	and.b16  	%rs11407, %rs680, 32767;
	setp.eq.s16 	%p2754, %rs11407, 0;
	and.b16  	%rs11408, %rs680, 3072;
	setp.eq.s16 	%p2755, %rs11408, 0;
	xor.b16  	%rs11409, %rs680, %rs724;
	and.b16  	%rs11410, %rs11409, -32768;
	selp.b16 	%rs11411, 0, %rs11407, %p2755;
	add.s16 	%rs11412, %rs11411, %rs725;
	max.u16 	%rs11413, %rs11412, 981;
	add.s16 	%rs11414, %rs11413, -981;
	and.b16  	%rs11415, %rs11414, 32767;
	or.b16  	%rs11416, %rs11415, %rs11410;
	selp.b16 	%rs11417, 0, %rs11416, %p2754;
	selp.b16 	%rs12567, 0, %rs11417, %p2753;
	bra.uni 	$L__BB2_555;
$L__BB2_553:
	// begin inline asm
	{mul.f16 %rs12567,%rs724,%rs680;
}
	// end inline asm
	bra.uni 	$L__BB2_555;
$L__BB2_554:
	setp.eq.s16 	%p2756, %rs725, 0;
	and.b16  	%rs11421, %rs680, 32767;
	setp.eq.s16 	%p2757, %rs11421, 0;
	and.b16  	%rs11422, %rs680, 1024;
	setp.eq.s16 	%p2758, %rs11422, 0;
	and.b16  	%rs11423, %rs680, 1792;
	setp.eq.s16 	%p2759, %rs11423, 256;
	setp.eq.s16 	%p2760, %rs11423, 768;
	xor.b16  	%rs11424, %rs680, %rs724;
	selp.b16 	%rs11425, 512, 0, %p2760;
	selp.b16 	%rs11426, %rs11425, %rs11421, %p2758;
	and.b16  	%rs11427, %rs11424, -32768;
	add.s16 	%rs11428, %rs11426, %rs725;
	setp.lt.u16 	%p2761, %rs11428, 970;
	selp.b16 	%rs11430, 31798, 54, %p2759;
	add.s16 	%rs11431, %rs11430, %rs11428;
	and.b16  	%rs11432, %rs11431, 32767;
	selp.b16 	%rs11433, 0, %rs11432, %p2761;
	selp.b16 	%rs11434, %rs11433, %rs11432, %p2759;
	or.b16  	%rs11435, %rs11434, %rs11427;
	selp.b16 	%rs11436, 0, %rs11435, %p2757;
	selp.b16 	%rs12567, 0, %rs11436, %p2756;
$L__BB2_555:
	// begin inline asm
	{add.f16 %rs12580,%rs12567,%rs12548;
}
	// end inline asm
	setp.eq.s16 	%p2762, %rs11304, 0;
	@%p2762 bra 	$L__BB2_558;
	setp.ne.s16 	%p2763, %rs11304, 1;
	@%p2763 bra 	$L__BB2_559;
	setp.eq.s16 	%p2764, %rs725, 0;
	and.b16  	%rs11441, %rs686, 32767;
	setp.eq.s16 	%p2765, %rs11441, 0;
	and.b16  	%rs11442, %rs686, 3072;
	setp.eq.s16 	%p2766, %rs11442, 0;
	xor.b16  	%rs11443, %rs686, %rs724;
	and.b16  	%rs11444, %rs11443, -32768;
	selp.b16 	%rs11445, 0, %rs11441, %p2766;
	add.s16 	%rs11446, %rs11445, %rs725;
	max.u16 	%rs11447, %rs11446, 981;
	add.s16 	%rs11448, %rs11447, -981;
	and.b16  	%rs11449, %rs11448, 32767;
	or.b16  	%rs11450, %rs11449, %rs11444;
	selp.b16 	%rs11451, 0, %rs11450, %p2765;
	selp.b16 	%rs12568, 0, %rs11451, %p2764;
	bra.uni 	$L__BB2_560;
$L__BB2_558:
	// begin inline asm
	{mul.f16 %rs12568,%rs724,%rs686;
}
	// end inline asm
	bra.uni 	$L__BB2_560;
$L__BB2_559:
	setp.eq.s16 	%p2767, %rs725, 0;
	and.b16  	%rs11455, %rs686, 32767;
	setp.eq.s16 	%p2768, %rs11455, 0;
	and.b16  	%rs11456, %rs686, 1024;
	setp.eq.s16 	%p2769, %rs11456, 0;
	and.b16  	%rs11457, %rs686, 1792;
	setp.eq.s16 	%p2770, %rs11457, 256;
	setp.eq.s16 	%p2771, %rs11457, 768;
	xor.b16  	%rs11458, %rs686, %rs724;
	selp.b16 	%rs11459, 512, 0, %p2771;
	selp.b16 	%rs11460, %rs11459, %rs11455, %p2769;
	and.b16  	%rs11461, %rs11458, -32768;
	add.s16 	%rs11462, %rs11460, %rs725;
	setp.lt.u16 	%p2772, %rs11462, 970;
	selp.b16 	%rs11464, 31798, 54, %p2770;
	add.s16 	%rs11465, %rs11464, %rs11462;
	and.b16  	%rs11466, %rs11465, 32767;
	selp.b16 	%rs11467, 0, %rs11466, %p2772;
	selp.b16 	%rs11468, %rs11467, %rs11466, %p2770;
	or.b16  	%rs11469, %rs11468, %rs11461;
	selp.b16 	%rs11470, 0, %rs11469, %p2768;
	selp.b16 	%rs12568, 0, %rs11470, %p2767;
$L__BB2_560:
	// begin inline asm
	{add.f16 %rs12579,%rs12568,%rs12547;
}
	// end inline asm
	setp.eq.s16 	%p2773, %rs11338, 0;
	@%p2773 bra 	$L__BB2_563;
	setp.ne.s16 	%p2774, %rs11338, 1;
	@%p2774 bra 	$L__BB2_564;
	setp.eq.s16 	%p2775, %rs725, 0;
	and.b16  	%rs11475, %rs692, 32767;
	setp.eq.s16 	%p2776, %rs11475, 0;
	and.b16  	%rs11476, %rs692, 3072;
	setp.eq.s16 	%p2777, %rs11476, 0;
	xor.b16  	%rs11477, %rs692, %rs724;
	and.b16  	%rs11478, %rs11477, -32768;
	selp.b16 	%rs11479, 0, %rs11475, %p2777;
	add.s16 	%rs11480, %rs11479, %rs725;
	max.u16 	%rs11481, %rs11480, 981;
	add.s16 	%rs11482, %rs11481, -981;
	and.b16  	%rs11483, %rs11482, 32767;
	or.b16  	%rs11484, %rs11483, %rs11478;
	selp.b16 	%rs11485, 0, %rs11484, %p2776;
	selp.b16 	%rs12569, 0, %rs11485, %p2775;
	bra.uni 	$L__BB2_565;
$L__BB2_563:
	// begin inline asm
	{mul.f16 %rs12569,%rs724,%rs692;
}
	// end inline asm
	bra.uni 	$L__BB2_565;
$L__BB2_564:
	setp.eq.s16 	%p2778, %rs725, 0;
	and.b16  	%rs11489, %rs692, 32767;
	setp.eq.s16 	%p2779, %rs11489, 0;
	and.b16  	%rs11490, %rs692, 1024;
	setp.eq.s16 	%p2780, %rs11490, 0;
	and.b16  	%rs11491, %rs692, 1792;
	setp.eq.s16 	%p2781, %rs11491, 256;
	setp.eq.s16 	%p2782, %rs11491, 768;
	xor.b16  	%rs11492, %rs692, %rs724;
	selp.b16 	%rs11493, 512, 0, %p2782;
	selp.b16 	%rs11494, %rs11493, %rs11489, %p2780;
	and.b16  	%rs11495, %rs11492, -32768;
	add.s16 	%rs11496, %rs11494, %rs725;
	setp.lt.u16 	%p2783, %rs11496, 970;
	selp.b16 	%rs11498, 31798, 54, %p2781;
	add.s16 	%rs11499, %rs11498, %rs11496;
	and.b16  	%rs11500, %rs11499, 32767;
	selp.b16 	%rs11501, 0, %rs11500, %p2783;
	selp.b16 	%rs11502, %rs11501, %rs11500, %p2781;
	or.b16  	%rs11503, %rs11502, %rs11495;
	selp.b16 	%rs11504, 0, %rs11503, %p2779;
	selp.b16 	%rs12569, 0, %rs11504, %p2778;
$L__BB2_565:
	// begin inline asm
	{add.f16 %rs12578,%rs12569,%rs12546;
}
	// end inline asm
	ld.shared.u16 	%rs746, [%r14+60];
	and.b16  	%rs747, %rs746, 32767;
	setp.eq.s16 	%p2784, %rs11236, 0;
	@%p2784 bra 	$L__BB2_568;
	setp.ne.s16 	%p2785, %rs11236, 1;
	@%p2785 bra 	$L__BB2_569;
	setp.eq.s16 	%p2786, %rs747, 0;
	and.b16  	%rs11509, %rs674, 32767;
	setp.eq.s16 	%p2787, %rs11509, 0;
	and.b16  	%rs11510, %rs674, 3072;
	setp.eq.s16 	%p2788, %rs11510, 0;
	xor.b16  	%rs11511, %rs674, %rs746;
	and.b16  	%rs11512, %rs11511, -32768;
	selp.b16 	%rs11513, 0, %rs11509, %p2788;
	add.s16 	%rs11514, %rs11513, %rs747;
	max.u16 	%rs11515, %rs11514, 981;
	add.s16 	%rs11516, %rs11515, -981;
	and.b16  	%rs11517, %rs11516, 32767;
	or.b16  	%rs11518, %rs11517, %rs11512;
	selp.b16 	%rs11519, 0, %rs11518, %p2787;
	selp.b16 	%rs12570, 0, %rs11519, %p2786;
	bra.uni 	$L__BB2_570;
$L__BB2_568:
	// begin inline asm
	{mul.f16 %rs12570,%rs746,%rs674;
}
	// end inline asm
	bra.uni 	$L__BB2_570;
$L__BB2_569:
	setp.eq.s16 	%p2789, %rs747, 0;
	and.b16  	%rs11523, %rs674, 32767;
	setp.eq.s16 	%p2790, %rs11523, 0;
	and.b16  	%rs11524, %rs674, 1024;
	setp.eq.s16 	%p2791, %rs11524, 0;
	and.b16  	%rs11525, %rs674, 1792;
	setp.eq.s16 	%p2792, %rs11525, 256;
	setp.eq.s16 	%p2793, %rs11525, 768;
	xor.b16  	%rs11526, %rs674, %rs746;
	selp.b16 	%rs11527, 512, 0, %p2793;
	selp.b16 	%rs11528, %rs11527, %rs11523, %p2791;
	and.b16  	%rs11529, %rs11526, -32768;
	add.s16 	%rs11530, %rs11528, %rs747;
	setp.lt.u16 	%p2794, %rs11530, 970;
	selp.b16 	%rs11532, 31798, 54, %p2792;
	add.s16 	%rs11533, %rs11532, %rs11530;
	and.b16  	%rs11534, %rs11533, 32767;
	selp.b16 	%rs11535, 0, %rs11534, %p2794;
	selp.b16 	%rs11536, %rs11535, %rs11534, %p2792;
	or.b16  	%rs11537, %rs11536, %rs11529;
	selp.b16 	%rs11538, 0, %rs11537, %p2790;
	selp.b16 	%rs12570, 0, %rs11538, %p2789;
$L__BB2_570:
	// begin inline asm
	{add.f16 %rs12577,%rs12570,%rs12545;
}
	// end inline asm
	setp.eq.s16 	%p2795, %rs11270, 0;
	@%p2795 bra 	$L__BB2_573;
	setp.ne.s16 	%p2796, %rs11270, 1;
	@%p2796 bra 	$L__BB2_574;
	setp.eq.s16 	%p2797, %rs747, 0;
	and.b16  	%rs11543, %rs680, 32767;
	setp.eq.s16 	%p2798, %rs11543, 0;
	and.b16  	%rs11544, %rs680, 3072;
	setp.eq.s16 	%p2799, %rs11544, 0;
	xor.b16  	%rs11545, %rs680, %rs746;
	and.b16  	%rs11546, %rs11545, -32768;
	selp.b16 	%rs11547, 0, %rs11543, %p2799;
	add.s16 	%rs11548, %rs11547, %rs747;
	max.u16 	%rs11549, %rs11548, 981;
	add.s16 	%rs11550, %rs11549, -981;
	and.b16  	%rs11551, %rs11550, 32767;
	or.b16  	%rs11552, %rs11551, %rs11546;
	selp.b16 	%rs11553, 0, %rs11552, %p2798;
	selp.b16 	%rs12571, 0, %rs11553, %p2797;
	bra.uni 	$L__BB2_575;
$L__BB2_573:
	// begin inline asm
	{mul.f16 %rs12571,%rs746,%rs680;
}
	// end inline asm
	bra.uni 	$L__BB2_575;
$L__BB2_574:
	setp.eq.s16 	%p2800, %rs747, 0;
	and.b16  	%rs11557, %rs680, 32767;
	setp.eq.s16 	%p2801, %rs11557, 0;
	and.b16  	%rs11558, %rs680, 1024;
	setp.eq.s16 	%p2802, %rs11558, 0;
	and.b16  	%rs11559, %rs680, 1792;
	setp.eq.s16 	%p2803, %rs11559, 256;
	setp.eq.s16 	%p2804, %rs11559, 768;
	xor.b16  	%rs11560, %rs680, %rs746;
	selp.b16 	%rs11561, 512, 0, %p2804;
	selp.b16 	%rs11562, %rs11561, %rs11557, %p2802;
	and.b16  	%rs11563, %rs11560, -32768;
	add.s16 	%rs11564, %rs11562, %rs747;
	setp.lt.u16 	%p2805, %rs11564, 970;
	selp.b16 	%rs11566, 31798, 54, %p2803;
	add.s16 	%rs11567, %rs11566, %rs11564;
	and.b16  	%rs11568, %rs11567, 32767;
	selp.b16 	%rs11569, 0, %rs11568, %p2805;
	selp.b16 	%rs11570, %rs11569, %rs11568, %p2803;
	or.b16  	%rs11571, %rs11570, %rs11563;
	selp.b16 	%rs11572, 0, %rs11571, %p2801;
	selp.b16 	%rs12571, 0, %rs11572, %p2800;
$L__BB2_575:
	// begin inline asm
	{add.f16 %rs12576,%rs12571,%rs12544;
}
	// end inline asm
	@%p2762 bra 	$L__BB2_578;
	setp.ne.s16 	%p2807, %rs11304, 1;
	@%p2807 bra 	$L__BB2_579;
	setp.eq.s16 	%p2808, %rs747, 0;
	and.b16  	%rs11577, %rs686, 32767;
	setp.eq.s16 	%p2809, %rs11577, 0;
	and.b16  	%rs11578, %rs686, 3072;
	setp.eq.s16 	%p2810, %rs11578, 0;
	xor.b16  	%rs11579, %rs686, %rs746;
	and.b16  	%rs11580, %rs11579, -32768;
	selp.b16 	%rs11581, 0, %rs11577, %p2810;
	add.s16 	%rs11582, %rs11581, %rs747;
	max.u16 	%rs11583, %rs11582, 981;
	add.s16 	%rs11584, %rs11583, -981;
	and.b16  	%rs11585, %rs11584, 32767;
	or.b16  	%rs11586, %rs11585, %rs11580;
	selp.b16 	%rs11587, 0, %rs11586, %p2809;
	selp.b16 	%rs12572, 0, %rs11587, %p2808;
	bra.uni 	$L__BB2_580;
$L__BB2_578:
	// begin inline asm
	{mul.f16 %rs12572,%rs746,%rs686;
}
	// end inline asm
	bra.uni 	$L__BB2_580;
$L__BB2_579:
	setp.eq.s16 	%p2811, %rs747, 0;
	and.b16  	%rs11591, %rs686, 32767;
	setp.eq.s16 	%p2812, %rs11591, 0;
	and.b16  	%rs11592, %rs686, 1024;
	setp.eq.s16 	%p2813, %rs11592, 0;
	and.b16  	%rs11593, %rs686, 1792;
	setp.eq.s16 	%p2814, %rs11593, 256;
	setp.eq.s16 	%p2815, %rs11593, 768;
	xor.b16  	%rs11594, %rs686, %rs746;
	selp.b16 	%rs11595, 512, 0, %p2815;
	selp.b16 	%rs11596, %rs11595, %rs11591, %p2813;
	and.b16  	%rs11597, %rs11594, -32768;
	add.s16 	%rs11598, %rs11596, %rs747;
	setp.lt.u16 	%p2816, %rs11598, 970;
	selp.b16 	%rs11600, 31798, 54, %p2814;
	add.s16 	%rs11601, %rs11600, %rs11598;
	and.b16  	%rs11602, %rs11601, 32767;
	selp.b16 	%rs11603, 0, %rs11602, %p2816;
	selp.b16 	%rs11604, %rs11603, %rs11602, %p2814;
	or.b16  	%rs11605, %rs11604, %rs11597;
	selp.b16 	%rs11606, 0, %rs11605, %p2812;
	selp.b16 	%rs12572, 0, %rs11606, %p2811;
$L__BB2_580:
	// begin inline asm
	{add.f16 %rs12575,%rs12572,%rs12543;
}
	// end inline asm
	@%p2773 bra 	$L__BB2_583;
	setp.ne.s16 	%p2818, %rs11338, 1;
	@%p2818 bra 	$L__BB2_584;
	setp.eq.s16 	%p2819, %rs747, 0;
	and.b16  	%rs11611, %rs692, 32767;
	setp.eq.s16 	%p2820, %rs11611, 0;
	and.b16  	%rs11612, %rs692, 3072;
	setp.eq.s16 	%p2821, %rs11612, 0;
	xor.b16  	%rs11613, %rs692, %rs746;
	and.b16  	%rs11614, %rs11613, -32768;
	selp.b16 	%rs11615, 0, %rs11611, %p2821;
	add.s16 	%rs11616, %rs11615, %rs747;
	max.u16 	%rs11617, %rs11616, 981;
	add.s16 	%rs11618, %rs11617, -981;
	and.b16  	%rs11619, %rs11618, 32767;
	or.b16  	%rs11620, %rs11619, %rs11614;
	selp.b16 	%rs11621, 0, %rs11620, %p2820;
	selp.b16 	%rs12573, 0, %rs11621, %p2819;
	bra.uni 	$L__BB2_585;
$L__BB2_583:
	// begin inline asm
	{mul.f16 %rs12573,%rs746,%rs692;
}
	// end inline asm
	bra.uni 	$L__BB2_585;
$L__BB2_584:
	setp.eq.s16 	%p2822, %rs747, 0;
	and.b16  	%rs11625, %rs692, 32767;
	setp.eq.s16 	%p2823, %rs11625, 0;
	and.b16  	%rs11626, %rs692, 1024;
	setp.eq.s16 	%p2824, %rs11626, 0;
	and.b16  	%rs11627, %rs692, 1792;
	setp.eq.s16 	%p2825, %rs11627, 256;
	setp.eq.s16 	%p2826, %rs11627, 768;
	xor.b16  	%rs11628, %rs692, %rs746;
	selp.b16 	%rs11629, 512, 0, %p2826;
	selp.b16 	%rs11630, %rs11629, %rs11625, %p2824;
	and.b16  	%rs11631, %rs11628, -32768;
	add.s16 	%rs11632, %rs11630, %rs747;
	setp.lt.u16 	%p2827, %rs11632, 970;
	selp.b16 	%rs11634, 31798, 54, %p2825;
	add.s16 	%rs11635, %rs11634, %rs11632;
	and.b16  	%rs11636, %rs11635, 32767;
	selp.b16 	%rs11637, 0, %rs11636, %p2827;
	selp.b16 	%rs11638, %rs11637, %rs11636, %p2825;
	or.b16  	%rs11639, %rs11638, %rs11631;
	selp.b16 	%rs11640, 0, %rs11639, %p2823;
	selp.b16 	%rs12573, 0, %rs11640, %p2822;
$L__BB2_585:
	// begin inline asm
	{add.f16 %rs12574,%rs12573,%rs12542;
}
	// end inline asm
	add.s32 	%r152, %r151, 1;
	setp.ne.s32 	%p2828, %r152, 128;
	@%p2828 bra 	$L__BB2_587;
	ld.shared.u16 	%rs11646, [%r17];
	// begin inline asm
	{mul.f16 %rs11644,%rs12589,%rs11646;
}
	// end inline asm
	// begin inline asm
	{  cvt.f32.f16 %f772, %rs11644;}

	// end inline asm
	add.f32 	%f867, %f772, %f867;
	ld.shared.u16 	%rs11650, [%r17+2];
	// begin inline asm
	{mul.f16 %rs11648,%rs12588,%rs11650;
}
	// end inline asm
	// begin inline asm
	{  cvt.f32.f16 %f773, %rs11648;}

	// end inline asm
	add.f32 	%f866, %f773, %f866;
	ld.shared.u16 	%rs11654, [%r17+4];
	// begin inline asm
	{mul.f16 %rs11652,%rs12587,%rs11654;
}
	// end inline asm
	// begin inline asm
	{  cvt.f32.f16 %f774, %rs11652;}

	// end inline asm
	add.f32 	%f865, %f774, %f865;
	ld.shared.u16 	%rs11658, [%r17+6];
	// begin inline asm
	{mul.f16 %rs11656,%rs12586,%rs11658;
}
	// end inline asm
	// begin inline asm
	{  cvt.f32.f16 %f775, %rs11656;}

	// end inline asm
	add.f32 	%f864, %f775, %f864;
	// begin inline asm
	{mul.f16 %rs11660,%rs12585,%rs11646;
}
	// end inline asm
	// begin inline asm
	{  cvt.f32.f16 %f776, %rs11660;}

	// end inline asm
	add.f32 	%f863, %f776, %f863;
	// begin inline asm
	{mul.f16 %rs11664,%rs12584,%rs11650;
}
	// end inline asm
	// begin inline asm
	{  cvt.f32.f16 %f777, %rs11664;}

	// end inline asm
	add.f32 	%f862, %f777, %f862;
	// begin inline asm
	{mul.f16 %rs11668,%rs12583,%rs11654;
}
	// end inline asm
	// begin inline asm
	{  cvt.f32.f16 %f778, %rs11668;}

	// end inline asm
	add.f32 	%f861, %f778, %f861;
	// begin inline asm
	{mul.f16 %rs11672,%rs12582,%rs11658;
}
	// end inline asm
	// begin inline asm
	{  cvt.f32.f16 %f779, %rs11672;}

	// end inline asm
	add.f32 	%f860, %f779, %f860;
	// begin inline asm
	{mul.f16 %rs11676,%rs12581,%rs11646;
}
	// end inline asm
	// begin inline asm
	{  cvt.f32.f16 %f780, %rs11676;}

	// end inline asm
	add.f32 	%f859, %f780, %f859;
	// begin inline asm
	{mul.f16 %rs11680,%rs12580,%rs11650;
}
	// end inline asm
	// begin inline asm
	{  cvt.f32.f16 %f781, %rs11680;}

	// end inline asm
	add.f32 	%f858, %f781, %f858;
	// begin inline asm
	{mul.f16 %rs11684,%rs12579,%rs11654;
}
	// end inline asm
	// begin inline asm
	{  cvt.f32.f16 %f782, %rs11684;}

	// end inline asm
	add.f32 	%f857, %f782, %f857;
	// begin inline asm
	{mul.f16 %rs11688,%rs12578,%rs11658;
}
	// end inline asm
	// begin inline asm
	{  cvt.f32.f16 %f783, %rs11688;}

	// end inline asm
	add.f32 	%f856, %f783, %f856;
	// begin inline asm
	{mul.f16 %rs11692,%rs12577,%rs11646;
}
	// end inline asm
	// begin inline asm
	{  cvt.f32.f16 %f784, %rs11692;}

	// end inline asm
	add.f32 	%f855, %f784, %f855;
	// begin inline asm
	{mul.f16 %rs11696,%rs12576,%rs11650;
}
	// end inline asm
	// begin inline asm
	{  cvt.f32.f16 %f785, %rs11696;}

	// end inline asm
	add.f32 	%f854, %f785, %f854;
	// begin inline asm
	{mul.f16 %rs11700,%rs12575,%rs11654;
}
	// end inline asm
	// begin inline asm
	{  cvt.f32.f16 %f786, %rs11700;}

	// end inline asm
	add.f32 	%f853, %f786, %f853;
	// begin inline asm
	{mul.f16 %rs11704,%rs12574,%rs11658;
}
	// end inline asm
	// begin inline asm
	{  cvt.f32.f16 %f787, %rs11704;}

	// end inline asm
	add.f32 	%f852, %f787, %f852;
	mov.b32 	%r152, 0;
	mov.u16 	%rs12574, %rs1749;
	mov.u16 	%rs12575, %rs1749;
	mov.u16 	%rs12576, %rs1749;
	mov.u16 	%rs12577, %rs1749;
	mov.u16 	%rs12578, %rs1749;
	mov.u16 	%rs12579, %rs1749;
	mov.u16 	%rs12580, %rs1749;
	mov.u16 	%rs12581, %rs1749;
	mov.u16 	%rs12582, %rs1749;
	mov.u16 	%rs12583, %rs1749;
	mov.u16 	%rs12584, %rs1749;
	mov.u16 	%rs12585, %rs1749;
	mov.u16 	%rs12586, %rs1749;
	mov.u16 	%rs12587, %rs1749;
	mov.u16 	%rs12588, %rs1749;
	mov.u16 	%rs12589, %rs1749;
$L__BB2_587:
	ld.shared.u16 	%rs784, [%r14+14];
	and.b16  	%rs785, %rs784, 32767;
	ld.shared.u16 	%rs786, [%r15+896];
	setp.eq.s16 	%p2829, %rs11236, 0;
	@%p2829 bra 	$L__BB2_590;
	setp.ne.s16 	%p2830, %rs11236, 1;
	@%p2830 bra 	$L__BB2_591;
	setp.eq.s16 	%p2831, %rs785, 0;
	and.b16  	%rs11709, %rs786, 32767;
	setp.eq.s16 	%p2832, %rs11709, 0;
	and.b16  	%rs11710, %rs786, 3072;
	setp.eq.s16 	%p2833, %rs11710, 0;
	xor.b16  	%rs11711, %rs786, %rs784;
	and.b16  	%rs11712, %rs11711, -32768;
	selp.b16 	%rs11713, 0, %rs11709, %p2833;
	add.s16 	%rs11714, %rs11713, %rs785;
	max.u16 	%rs11715, %rs11714, 981;
	add.s16 	%rs11716, %rs11715, -981;
	and.b16  	%rs11717, %rs11716, 32767;
	or.b16  	%rs11718, %rs11717, %rs11712;
	selp.b16 	%rs11719, 0, %rs11718, %p2832;
	selp.b16 	%rs12590, 0, %rs11719, %p2831;
	bra.uni 	$L__BB2_592;
$L__BB2_590:
	// begin inline asm
	{mul.f16 %rs12590,%rs784,%rs786;
}
	// end inline asm
	bra.uni 	$L__BB2_592;
$L__BB2_591:
	setp.eq.s16 	%p2834, %rs785, 0;
	and.b16  	%rs11723, %rs786, 32767;
	setp.eq.s16 	%p2835, %rs11723, 0;
	and.b16  	%rs11724, %rs786, 1024;
	setp.eq.s16 	%p2836, %rs11724, 0;
	and.b16  	%rs11725, %rs786, 1792;
	setp.eq.s16 	%p2837, %rs11725, 256;
	setp.eq.s16 	%p2838, %rs11725, 768;
	xor.b16  	%rs11726, %rs786, %rs784;
	selp.b16 	%rs11727, 512, 0, %p2838;
	selp.b16 	%rs11728, %rs11727, %rs11723, %p2836;
	and.b16  	%rs11729, %rs11726, -32768;
	add.s16 	%rs11730, %rs11728, %rs785;
	setp.lt.u16 	%p2839, %rs11730, 970;
	selp.b16 	%rs11732, 31798, 54, %p2837;
	add.s16 	%rs11733, %rs11732, %rs11730;
	and.b16  	%rs11734, %rs11733, 32767;
	selp.b16 	%rs11735, 0, %rs11734, %p2839;
	selp.b16 	%rs11736, %rs11735, %rs11734, %p2837;
	or.b16  	%rs11737, %rs11736, %rs11729;
	selp.b16 	%rs11738, 0, %rs11737, %p2835;
	selp.b16 	%rs12590, 0, %rs11738, %p2834;
$L__BB2_592:
	// begin inline asm
	{add.f16 %rs12861,%rs12590,%rs12589;
}
	// end inline asm
	ld.shared.u16 	%rs792, [%r15+898];
	setp.eq.s16 	%p2840, %rs11270, 0;
	@%p2840 bra 	$L__BB2_595;
	setp.ne.s16 	%p2841, %rs11270, 1;
	@%p2841 bra 	$L__BB2_596;
	setp.eq.s16 	%p2842, %rs785, 0;
	and.b16  	%rs11743, %rs792, 32767;
	setp.eq.s16 	%p2843, %rs11743, 0;
	and.b16  	%rs11744, %rs792, 3072;
	setp.eq.s16 	%p2844, %rs11744, 0;
	xor.b16  	%rs11745, %rs792, %rs784;
	and.b16  	%rs11746, %rs11745, -32768;
	selp.b16 	%rs11747, 0, %rs11743, %p2844;
	add.s16 	%rs11748, %rs11747, %rs785;
	max.u16 	%rs11749, %rs11748, 981;
	add.s16 	%rs11750, %rs11749, -981;
	and.b16  	%rs11751, %rs11750, 32767;
	or.b16  	%rs11752, %rs11751, %rs11746;
	selp.b16 	%rs11753, 0, %rs11752, %p2843;
	selp.b16 	%rs12591, 0, %rs11753, %p2842;
	bra.uni 	$L__BB2_597;
$L__BB2_595:
	// begin inline asm
	{mul.f16 %rs12591,%rs784,%rs792;
}
	// end inline asm
	bra.uni 	$L__BB2_597;
$L__BB2_596:
	setp.eq.s16 	%p2845, %rs785, 0;
	and.b16  	%rs11757, %rs792, 32767;
	setp.eq.s16 	%p2846, %rs11757, 0;
	and.b16  	%rs11758, %rs792, 1024;
	setp.eq.s16 	%p2847, %rs11758, 0;
	and.b16  	%rs11759, %rs792, 1792;
	setp.eq.s16 	%p2848, %rs11759, 256;
	setp.eq.s16 	%p2849, %rs11759, 768;
	xor.b16  	%rs11760, %rs792, %rs784;
	selp.b16 	%rs11761, 512, 0, %p2849;
	selp.b16 	%rs11762, %rs11761, %rs11757, %p2847;
	and.b16  	%rs11763, %rs11760, -32768;
	add.s16 	%rs11764, %rs11762, %rs785;
	setp.lt.u16 	%p2850, %rs11764, 970;
	selp.b16 	%rs11766, 31798, 54, %p2848;
	add.s16 	%rs11767, %rs11766, %rs11764;
	and.b16  	%rs11768, %rs11767, 32767;
	selp.b16 	%rs11769, 0, %rs11768, %p2850;
	selp.b16 	%rs11770, %rs11769, %rs11768, %p2848;
	or.b16  	%rs11771, %rs11770, %rs11763;
	selp.b16 	%rs11772, 0, %rs11771, %p2846;
	selp.b16 	%rs12591, 0, %rs11772, %p2845;
$L__BB2_597:
	// begin inline asm
	{add.f16 %rs12860,%rs12591,%rs12588;
}
	// end inline asm
	ld.shared.u16 	%rs798, [%r15+900];
	setp.eq.s16 	%p2851, %rs11304, 0;
	@%p2851 bra 	$L__BB2_600;
	setp.ne.s16 	%p2852, %rs11304, 1;
	@%p2852 bra 	$L__BB2_601;
	setp.eq.s16 	%p2853, %rs785, 0;
	and.b16  	%rs11777, %rs798, 32767;
	setp.eq.s16 	%p2854, %rs11777, 0;
	and.b16  	%rs11778, %rs798, 3072;
	setp.eq.s16 	%p2855, %rs11778, 0;
	xor.b16  	%rs11779, %rs798, %rs784;
	and.b16  	%rs11780, %rs11779, -32768;
	selp.b16 	%rs11781, 0, %rs11777, %p2855;
	add.s16 	%rs11782, %rs11781, %rs785;
	max.u16 	%rs11783, %rs11782, 981;
	add.s16 	%rs11784, %rs11783, -981;
	and.b16  	%rs11785, %rs11784, 32767;
	or.b16  	%rs11786, %rs11785, %rs11780;
	selp.b16 	%rs11787, 0, %rs11786, %p2854;
	selp.b16 	%rs12592, 0, %rs11787, %p2853;
	bra.uni 	$L__BB2_602;
$L__BB2_600:
	// begin inline asm
	{mul.f16 %rs12592,%rs784,%rs798;
}
	// end inline asm
	bra.uni 	$L__BB2_602;
$L__BB2_601:
	setp.eq.s16 	%p2856, %rs785, 0;
	and.b16  	%rs11791, %rs798, 32767;
	setp.eq.s16 	%p2857, %rs11791, 0;
	and.b16  	%rs11792, %rs798, 1024;
	setp.eq.s16 	%p2858, %rs11792, 0;
	and.b16  	%rs11793, %rs798, 1792;
	setp.eq.s16 	%p2859, %rs11793, 256;
	setp.eq.s16 	%p2860, %rs11793, 768;
	xor.b16  	%rs11794, %rs798, %rs784;
	selp.b16 	%rs11795, 512, 0, %p2860;
	selp.b16 	%rs11796, %rs11795, %rs11791, %p2858;
	and.b16  	%rs11797, %rs11794, -32768;
	add.s16 	%rs11798, %rs11796, %rs785;
	setp.lt.u16 	%p2861, %rs11798, 970;
	selp.b16 	%rs11800, 31798, 54, %p2859;
	add.s16 	%rs11801, %rs11800, %rs11798;
	and.b16  	%rs11802, %rs11801, 32767;
	selp.b16 	%rs11803, 0, %rs11802, %p2861;
	selp.b16 	%rs11804, %rs11803, %rs11802, %p2859;
	or.b16  	%rs11805, %rs11804, %rs11797;
	selp.b16 	%rs11806, 0, %rs11805, %p2857;
	selp.b16 	%rs12592, 0, %rs11806, %p2856;
$L__BB2_602:
	// begin inline asm
	{add.f16 %rs12859,%rs12592,%rs12587;
}
	// end inline asm
	ld.shared.u16 	%rs804, [%r15+902];
	setp.eq.s16 	%p2862, %rs11338, 0;
	@%p2862 bra 	$L__BB2_605;
	setp.ne.s16 	%p2863, %rs11338, 1;
	@%p2863 bra 	$L__BB2_606;
	setp.eq.s16 	%p2864, %rs785, 0;
	and.b16  	%rs11811, %rs804, 32767;
	setp.eq.s16 	%p2865, %rs11811, 0;
	and.b16  	%rs11812, %rs804, 3072;
	setp.eq.s16 	%p2866, %rs11812, 0;
	xor.b16  	%rs11813, %rs804, %rs784;
	and.b16  	%rs11814, %rs11813, -32768;
	selp.b16 	%rs11815, 0, %rs11811, %p2866;
	add.s16 	%rs11816, %rs11815, %rs785;
	max.u16 	%rs11817, %rs11816, 981;
	add.s16 	%rs11818, %rs11817, -981;
	and.b16  	%rs11819, %rs11818, 32767;
	or.b16  	%rs11820, %rs11819, %rs11814;
	selp.b16 	%rs11821, 0, %rs11820, %p2865;
	selp.b16 	%rs12593, 0, %rs11821, %p2864;
	bra.uni 	$L__BB2_607;
$L__BB2_605:
	// begin inline asm
	{mul.f16 %rs12593,%rs784,%rs804;
}
	// end inline asm
	bra.uni 	$L__BB2_607;
$L__BB2_606:
	setp.eq.s16 	%p2867, %rs785, 0;
	and.b16  	%rs11825, %rs804, 32767;
	setp.eq.s16 	%p2868, %rs11825, 0;
	and.b16  	%rs11826, %rs804, 1024;
	setp.eq.s16 	%p2869, %rs11826, 0;
	and.b16  	%rs11827, %rs804, 1792;
	setp.eq.s16 	%p2870, %rs11827, 256;
	setp.eq.s16 	%p2871, %rs11827, 768;
	xor.b16  	%rs11828, %rs804, %rs784;
	selp.b16 	%rs11829, 512, 0, %p2871;
	selp.b16 	%rs11830, %rs11829, %rs11825, %p2869;
	and.b16  	%rs11831, %rs11828, -32768;
	add.s16 	%rs11832, %rs11830, %rs785;
	setp.lt.u16 	%p2872, %rs11832, 970;
	selp.b16 	%rs11834, 31798, 54, %p2870;
	add.s16 	%rs11835, %rs11834, %rs11832;
	and.b16  	%rs11836, %rs11835, 32767;
	selp.b16 	%rs11837, 0, %rs11836, %p2872;
	selp.b16 	%rs11838, %rs11837, %rs11836, %p2870;
	or.b16  	%rs11839, %rs11838, %rs11831;
	selp.b16 	%rs11840, 0, %rs11839, %p2868;
	selp.b16 	%rs12593, 0, %rs11840, %p2867;
$L__BB2_607:
	// begin inline asm
	{add.f16 %rs12858,%rs12593,%rs12586;
}
	// end inline asm
	ld.shared.u16 	%rs810, [%r14+30];
	and.b16  	%rs811, %rs810, 32767;
	@%p2829 bra 	$L__BB2_610;
	setp.ne.s16 	%p2874, %rs11236, 1;
	@%p2874 bra 	$L__BB2_611;
	setp.eq.s16 	%p2875, %rs811, 0;
	and.b16  	%rs11845, %rs786, 32767;
	setp.eq.s16 	%p2876, %rs11845, 0;
	and.b16  	%rs11846, %rs786, 3072;
	setp.eq.s16 	%p2877, %rs11846, 0;
	xor.b16  	%rs11847, %rs786, %rs810;
	and.b16  	%rs11848, %rs11847, -32768;
	selp.b16 	%rs11849, 0, %rs11845, %p2877;
	add.s16 	%rs11850, %rs11849, %rs811;
	max.u16 	%rs11851, %rs11850, 981;
	add.s16 	%rs11852, %rs11851, -981;
	and.b16  	%rs11853, %rs11852, 32767;
	or.b16  	%rs11854, %rs11853, %rs11848;
	selp.b16 	%rs11855, 0, %rs11854, %p2876;
	selp.b16 	%rs12594, 0, %rs11855, %p2875;
	bra.uni 	$L__BB2_612;
$L__BB2_610:
	// begin inline asm
	{mul.f16 %rs12594,%rs810,%rs786;
}
	// end inline asm
	bra.uni 	$L__BB2_612;
$L__BB2_611:
	setp.eq.s16 	%p2878, %rs811, 0;
	and.b16  	%rs11859, %rs786, 32767;
	setp.eq.s16 	%p2879, %rs11859, 0;
	and.b16  	%rs11860, %rs786, 1024;
	setp.eq.s16 	%p2880, %rs11860, 0;
	and.b16  	%rs11861, %rs786, 1792;
	setp.eq.s16 	%p2881, %rs11861, 256;
	setp.eq.s16 	%p2882, %rs11861, 768;
	xor.b16  	%rs11862, %rs786, %rs810;
	selp.b16 	%rs11863, 512, 0, %p2882;
	selp.b16 	%rs11864, %rs11863, %rs11859, %p2880;
	and.b16  	%rs11865, %rs11862, -32768;
	add.s16 	%rs11866, %rs11864, %rs811;
	setp.lt.u16 	%p2883, %rs11866, 970;
	selp.b16 	%rs11868, 31798, 54, %p2881;
	add.s16 	%rs11869, %rs11868, %rs11866;
	and.b16  	%rs11870, %rs11869, 32767;
	selp.b16 	%rs11871, 0, %rs11870, %p2883;
	selp.b16 	%rs11872, %rs11871, %rs11870, %p2881;
	or.b16  	%rs11873, %rs11872, %rs11865;
	selp.b16 	%rs11874, 0, %rs11873, %p2879;
	selp.b16 	%rs12594, 0, %rs11874, %p2878;
$L__BB2_612:
	// begin inline asm
	{add.f16 %rs12857,%rs12594,%rs12585;
}
	// end inline asm
	@%p2840 bra 	$L__BB2_615;
	setp.ne.s16 	%p2885, %rs11270, 1;
	@%p2885 bra 	$L__BB2_616;
	setp.eq.s16 	%p2886, %rs811, 0;
	and.b16  	%rs11879, %rs792, 32767;
	setp.eq.s16 	%p2887, %rs11879, 0;
	and.b16  	%rs11880, %rs792, 3072;
	setp.eq.s16 	%p2888, %rs11880, 0;
	xor.b16  	%rs11881, %rs792, %rs810;
	and.b16  	%rs11882, %rs11881, -32768;
	selp.b16 	%rs11883, 0, %rs11879, %p2888;
	add.s16 	%rs11884, %rs11883, %rs811;
	max.u16 	%rs11885, %rs11884, 981;
	add.s16 	%rs11886, %rs11885, -981;
	and.b16  	%rs11887, %rs11886, 32767;
	or.b16  	%rs11888, %rs11887, %rs11882;
	selp.b16 	%rs11889, 0, %rs11888, %p2887;
	selp.b16 	%rs12595, 0, %rs11889, %p2886;
	bra.uni 	$L__BB2_617;
$L__BB2_615:
	// begin inline asm
	{mul.f16 %rs12595,%rs810,%rs792;
}
	// end inline asm
	bra.uni 	$L__BB2_617;
$L__BB2_616:
	setp.eq.s16 	%p2889, %rs811, 0;
	and.b16  	%rs11893, %rs792, 32767;
	setp.eq.s16 	%p2890, %rs11893, 0;
	and.b16  	%rs11894, %rs792, 1024;
	setp.eq.s16 	%p2891, %rs11894, 0;
	and.b16  	%rs11895, %rs792, 1792;
	setp.eq.s16 	%p2892, %rs11895, 256;
	setp.eq.s16 	%p2893, %rs11895, 768;
	xor.b16  	%rs11896, %rs792, %rs810;
	selp.b16 	%rs11897, 512, 0, %p2893;
	selp.b16 	%rs11898, %rs11897, %rs11893, %p2891;
	and.b16  	%rs11899, %rs11896, -32768;
	add.s16 	%rs11900, %rs11898, %rs811;
	setp.lt.u16 	%p2894, %rs11900, 970;
	selp.b16 	%rs11902, 31798, 54, %p2892;
	add.s16 	%rs11903, %rs11902, %rs11900;
	and.b16  	%rs11904, %rs11903, 32767;
	selp.b16 	%rs11905, 0, %rs11904, %p2894;
	selp.b16 	%rs11906, %rs11905, %rs11904, %p2892;
	or.b16  	%rs11907, %rs11906, %rs11899;
	selp.b16 	%rs11908, 0, %rs11907, %p2890;
	selp.b16 	%rs12595, 0, %rs11908, %p2889;
$L__BB2_617:
	// begin inline asm
	{add.f16 %rs12856,%rs12595,%rs12584;
}
	// end inline asm
	setp.eq.s16 	%p2895, %rs11304, 0;
	@%p2895 bra 	$L__BB2_620;
	setp.ne.s16 	%p2896, %rs11304, 1;
	@%p2896 bra 	$L__BB2_621;
	setp.eq.s16 	%p2897, %rs811, 0;
	and.b16  	%rs11913, %rs798, 32767;
	setp.eq.s16 	%p2898, %rs11913, 0;
	and.b16  	%rs11914, %rs798, 3072;
	setp.eq.s16 	%p2899, %rs11914, 0;
	xor.b16  	%rs11915, %rs798, %rs810;
	and.b16  	%rs11916, %rs11915, -32768;
	selp.b16 	%rs11917, 0, %rs11913, %p2899;
	add.s16 	%rs11918, %rs11917, %rs811;
	max.u16 	%rs11919, %rs11918, 981;
	add.s16 	%rs11920, %rs11919, -981;
	and.b16  	%rs11921, %rs11920, 32767;
	or.b16  	%rs11922, %rs11921, %rs11916;
	selp.b16 	%rs11923, 0, %rs11922, %p2898;
	selp.b16 	%rs12596, 0, %rs11923, %p2897;
	bra.uni 	$L__BB2_622;
$L__BB2_620:
	// begin inline asm
	{mul.f16 %rs12596,%rs810,%rs798;
}
	// end inline asm
	bra.uni 	$L__BB2_622;
$L__BB2_621:
	setp.eq.s16 	%p2900, %rs811, 0;
	and.b16  	%rs11927, %rs798, 32767;
	setp.eq.s16 	%p2901, %rs11927, 0;
	and.b16  	%rs11928, %rs798, 1024;
	setp.eq.s16 	%p2902, %rs11928, 0;
	and.b16  	%rs11929, %rs798, 1792;
	setp.eq.s16 	%p2903, %rs11929, 256;
	setp.eq.s16 	%p2904, %rs11929, 768;
	xor.b16  	%rs11930, %rs798, %rs810;
	selp.b16 	%rs11931, 512, 0, %p2904;
	selp.b16 	%rs11932, %rs11931, %rs11927, %p2902;
	and.b16  	%rs11933, %rs11930, -32768;
	add.s16 	%rs11934, %rs11932, %rs811;
	setp.lt.u16 	%p2905, %rs11934, 970;
	selp.b16 	%rs11936, 31798, 54, %p2903;
	add.s16 	%rs11937, %rs11936, %rs11934;
	and.b16  	%rs11938, %rs11937, 32767;
	selp.b16 	%rs11939, 0, %rs11938, %p2905;
	selp.b16 	%rs11940, %rs11939, %rs11938, %p2903;
	or.b16  	%rs11941, %rs11940, %rs11933;
	selp.b16 	%rs11942, 0, %rs11941, %p2901;
	selp.b16 	%rs12596, 0, %rs11942, %p2900;
$L__BB2_622:
	// begin inline asm
	{add.f16 %rs12855,%rs12596,%rs12583;
}
	// end inline asm
	setp.eq.s16 	%p2906, %rs11338, 0;
	@%p2906 bra 	$L__BB2_625;
	setp.ne.s16 	%p2907, %rs11338, 1;
	@%p2907 bra 	$L__BB2_626;
	setp.eq.s16 	%p2908, %rs811, 0;
	and.b16  	%rs11947, %rs804, 32767;
	setp.eq.s16 	%p2909, %rs11947, 0;
	and.b16  	%rs11948, %rs804, 3072;
	setp.eq.s16 	%p2910, %rs11948, 0;
	xor.b16  	%rs11949, %rs804, %rs810;
	and.b16  	%rs11950, %rs11949, -32768;
	selp.b16 	%rs11951, 0, %rs11947, %p2910;
	add.s16 	%rs11952, %rs11951, %rs811;
	max.u16 	%rs11953, %rs11952, 981;
	add.s16 	%rs11954, %rs11953, -981;
	and.b16  	%rs11955, %rs11954, 32767;
	or.b16  	%rs11956, %rs11955, %rs11950;
	selp.b16 	%rs11957, 0, %rs11956, %p2909;
	selp.b16 	%rs12597, 0, %rs11957, %p2908;
	bra.uni 	$L__BB2_627;
$L__BB2_625:
	// begin inline asm
	{mul.f16 %rs12597,%rs810,%rs804;
}
	// end inline asm
	bra.uni 	$L__BB2_627;
$L__BB2_626:
	setp.eq.s16 	%p2911, %rs811, 0;
	and.b16  	%rs11961, %rs804, 32767;
	setp.eq.s16 	%p2912, %rs11961, 0;
	and.b16  	%rs11962, %rs804, 1024;
	setp.eq.s16 	%p2913, %rs11962, 0;
	and.b16  	%rs11963, %rs804, 1792;
	setp.eq.s16 	%p2914, %rs11963, 256;
	setp.eq.s16 	%p2915, %rs11963, 768;
	xor.b16  	%rs11964, %rs804, %rs810;
	selp.b16 	%rs11965, 512, 0, %p2915;
	selp.b16 	%rs11966, %rs11965, %rs11961, %p2913;
	and.b16  	%rs11967, %rs11964, -32768;
	add.s16 	%rs11968, %rs11966, %rs811;
	setp.lt.u16 	%p2916, %rs11968, 970;
	selp.b16 	%rs11970, 31798, 54, %p2914;
	add.s16 	%rs11971, %rs11970, %rs11968;
	and.b16  	%rs11972, %rs11971, 32767;
	selp.b16 	%rs11973, 0, %rs11972, %p2916;
	selp.b16 	%rs11974, %rs11973, %rs11972, %p2914;
	or.b16  	%rs11975, %rs11974, %rs11967;
	selp.b16 	%rs11976, 0, %rs11975, %p2912;
	selp.b16 	%rs12597, 0, %rs11976, %p2911;
$L__BB2_627:
	// begin inline asm
	{add.f16 %rs12854,%rs12597,%rs12582;
}
	// end inline asm
	ld.shared.u16 	%rs832, [%r14+46];
	and.b16  	%rs833, %rs832, 32767;
	setp.eq.s16 	%p2917, %rs11236, 0;
	@%p2917 bra 	$L__BB2_630;
	setp.ne.s16 	%p2918, %rs11236, 1;
	@%p2918 bra 	$L__BB2_631;
	setp.eq.s16 	%p2919, %rs833, 0;
	and.b16  	%rs11981, %rs786, 32767;
	setp.eq.s16 	%p2920, %rs11981, 0;
	and.b16  	%rs11982, %rs786, 3072;
	setp.eq.s16 	%p2921, %rs11982, 0;
	xor.b16  	%rs11983, %rs786, %rs832;
	and.b16  	%rs11984, %rs11983, -32768;
	selp.b16 	%rs11985, 0, %rs11981, %p2921;
	add.s16 	%rs11986, %rs11985, %rs833;
	max.u16 	%rs11987, %rs11986, 981;
	add.s16 	%rs11988, %rs11987, -981;
	and.b16  	%rs11989, %rs11988, 32767;
	or.b16  	%rs11990, %rs11989, %rs11984;
	selp.b16 	%rs11991, 0, %rs11990, %p2920;
	selp.b16 	%rs12598, 0, %rs11991, %p2919;
	bra.uni 	$L__BB2_632;
$L__BB2_630:
	// begin inline asm
	{mul.f16 %rs12598,%rs832,%rs786;
}
	// end inline asm
	bra.uni 	$L__BB2_632;
$L__BB2_631:
	setp.eq.s16 	%p2922, %rs833, 0;
	and.b16  	%rs11995, %rs786, 32767;
	setp.eq.s16 	%p2923, %rs11995, 0;
	and.b16  	%rs11996, %rs786, 1024;
	setp.eq.s16 	%p2924, %rs11996, 0;
	and.b16  	%rs11997, %rs786, 1792;
	setp.eq.s16 	%p2925, %rs11997, 256;
	setp.eq.s16 	%p2926, %rs11997, 768;
	xor.b16  	%rs11998, %rs786, %rs832;
	selp.b16 	%rs11999, 512, 0, %p2926;
	selp.b16 	%rs12000, %rs11999, %rs11995, %p2924;
	and.b16  	%rs12001, %rs11998, -32768;
	add.s16 	%rs12002, %rs12000, %rs833;
	setp.lt.u16 	%p2927, %rs12002, 970;
	selp.b16 	%rs12004, 31798, 54, %p2925;
	add.s16 	%rs12005, %rs12004, %rs12002;
	and.b16  	%rs12006, %rs12005, 32767;
	selp.b16 	%rs12007, 0, %rs12006, %p2927;
	selp.b16 	%rs12008, %rs12007, %rs12006, %p2925;
	or.b16  	%rs12009, %rs12008, %rs12001;
	selp.b16 	%rs12010, 0, %rs12009, %p2923;
	selp.b16 	%rs12598, 0, %rs12010, %p2922;
$L__BB2_632:
	// begin inline asm
	{add.f16 %rs12853,%rs12598,%rs12581;
}
	// end inline asm
	setp.eq.s16 	%p2928, %rs11270, 0;
	@%p2928 bra 	$L__BB2_635;
	setp.ne.s16 	%p2929, %rs11270, 1;
	@%p2929 bra 	$L__BB2_636;
	setp.eq.s16 	%p2930, %rs833, 0;
	and.b16  	%rs12015, %rs792, 32767;
	setp.eq.s16 	%p2931, %rs12015, 0;
	and.b16  	%rs12016, %rs792, 3072;
	setp.eq.s16 	%p2932, %rs12016, 0;
	xor.b16  	%rs12017, %rs792, %rs832;
	and.b16  	%rs12018, %rs12017, -32768;
	selp.b16 	%rs12019, 0, %rs12015, %p2932;
	add.s16 	%rs12020, %rs12019, %rs833;
	max.u16 	%rs12021, %rs12020, 981;
	add.s16 	%rs12022, %rs12021, -981;
	and.b16  	%rs12023, %rs12022, 32767;
	or.b16  	%rs12024, %rs12023, %rs12018;
	selp.b16 	%rs12025, 0, %rs12024, %p2931;
	selp.b16 	%rs12599, 0, %rs12025, %p2930;
	bra.uni 	$L__BB2_637;
$L__BB2_635:
	// begin inline asm
	{mul.f16 %rs12599,%rs832,%rs792;
}
	// end inline asm
	bra.uni 	$L__BB2_637;
$L__BB2_636:
	setp.eq.s16 	%p2933, %rs833, 0;
	and.b16  	%rs12029, %rs792, 32767;
	setp.eq.s16 	%p2934, %rs12029, 0;
	and.b16  	%rs12030, %rs792, 1024;
	setp.eq.s16 	%p2935, %rs12030, 0;
	and.b16  	%rs12031, %rs792, 1792;
	setp.eq.s16 	%p2936, %rs12031, 256;
	setp.eq.s16 	%p2937, %rs12031, 768;
	xor.b16  	%rs12032, %rs792, %rs832;
	selp.b16 	%rs12033, 512, 0, %p2937;
	selp.b16 	%rs12034, %rs12033, %rs12029, %p2935;
	and.b16  	%rs12035, %rs12032, -32768;
	add.s16 	%rs12036, %rs12034, %rs833;
	setp.lt.u16 	%p2938, %rs12036, 970;
	selp.b16 	%rs12038, 31798, 54, %p2936;
	add.s16 	%rs12039, %rs12038, %rs12036;
	and.b16  	%rs12040, %rs12039, 32767;
	selp.b16 	%rs12041, 0, %rs12040, %p2938;
	selp.b16 	%rs12042, %rs12041, %rs12040, %p2936;
	or.b16  	%rs12043, %rs12042, %rs12035;
	selp.b16 	%rs12044, 0, %rs12043, %p2934;
	selp.b16 	%rs12599, 0, %rs12044, %p2933;
$L__BB2_637:
	// begin inline asm
	{add.f16 %rs12852,%rs12599,%rs12580;
}
	// end inline asm
	@%p2895 bra 	$L__BB2_640;
	setp.ne.s16 	%p2940, %rs11304, 1;
	@%p2940 bra 	$L__BB2_641;
	setp.eq.s16 	%p2941, %rs833, 0;
	and.b16  	%rs12049, %rs798, 32767;
	setp.eq.s16 	%p2942, %rs12049, 0;
	and.b16  	%rs12050, %rs798, 3072;
	setp.eq.s16 	%p2943, %rs12050, 0;
	xor.b16  	%rs12051, %rs798, %rs832;
	and.b16  	%rs12052, %rs12051, -32768;
	selp.b16 	%rs12053, 0, %rs12049, %p2943;
	add.s16 	%rs12054, %rs12053, %rs833;
	max.u16 	%rs12055, %rs12054, 981;
	add.s16 	%rs12056, %rs12055, -981;
	and.b16  	%rs12057, %rs12056, 32767;
	or.b16  	%rs12058, %rs12057, %rs12052;
	selp.b16 	%rs12059, 0, %rs12058, %p2942;
	selp.b16 	%rs12600, 0, %rs12059, %p2941;
	bra.uni 	$L__BB2_642;
$L__BB2_640:
	// begin inline asm
	{mul.f16 %rs12600,%rs832,%rs798;
}
	// end inline asm
	bra.uni 	$L__BB2_642;
$L__BB2_641:
	setp.eq.s16 	%p2944, %rs833, 0;
	and.b16  	%rs12063, %rs798, 32767;
	setp.eq.s16 	%p2945, %rs12063, 0;
	and.b16  	%rs12064, %rs798, 1024;
	setp.eq.s16 	%p2946, %rs12064, 0;
	and.b16  	%rs12065, %rs798, 1792;
	setp.eq.s16 	%p2947, %rs12065, 256;
	setp.eq.s16 	%p2948, %rs12065, 768;
	xor.b16  	%rs12066, %rs798, %rs832;
	selp.b16 	%rs12067, 512, 0, %p2948;
	selp.b16 	%rs12068, %rs12067, %rs12063, %p2946;
	and.b16  	%rs12069, %rs12066, -32768;
	add.s16 	%rs12070, %rs12068, %rs833;
	setp.lt.u16 	%p2949, %rs12070, 970;
	selp.b16 	%rs12072, 31798, 54, %p2947;
	add.s16 	%rs12073, %rs12072, %rs12070;
	and.b16  	%rs12074, %rs12073, 32767;
	selp.b16 	%rs12075, 0, %rs12074, %p2949;
	selp.b16 	%rs12076, %rs12075, %rs12074, %p2947;
	or.b16  	%rs12077, %rs12076, %rs12069;
	selp.b16 	%rs12078, 0, %rs12077, %p2945;
	selp.b16 	%rs12600, 0, %rs12078, %p2944;
$L__BB2_642:
	// begin inline asm
	{add.f16 %rs12851,%rs12600,%rs12579;
}
	// end inline asm
	@%p2906 bra 	$L__BB2_645;
	setp.ne.s16 	%p2951, %rs11338, 1;
	@%p2951 bra 	$L__BB2_646;
	setp.eq.s16 	%p2952, %rs833, 0;
	and.b16  	%rs12083, %rs804, 32767;
	setp.eq.s16 	%p2953, %rs12083, 0;
	and.b16  	%rs12084, %rs804, 3072;
	setp.eq.s16 	%p2954, %rs12084, 0;
	xor.b16  	%rs12085, %rs804, %rs832;
	and.b16  	%rs12086, %rs12085, -32768;
	selp.b16 	%rs12087, 0, %rs12083, %p2954;
	add.s16 	%rs12088, %rs12087, %rs833;
	max.u16 	%rs12089, %rs12088, 981;
	add.s16 	%rs12090, %rs12089, -981;
	and.b16  	%rs12091, %rs12090, 32767;
	or.b16  	%rs12092, %rs12091, %rs12086;
	selp.b16 	%rs12093, 0, %rs12092, %p2953;
	selp.b16 	%rs12601, 0, %rs12093, %p2952;
	bra.uni 	$L__BB2_647;
$L__BB2_645:
	// begin inline asm
	{mul.f16 %rs12601,%rs832,%rs804;
}
	// end inline asm
	bra.uni 	$L__BB2_647;
$L__BB2_646:
	setp.eq.s16 	%p2955, %rs833, 0;
	and.b16  	%rs12097, %rs804, 32767;
	setp.eq.s16 	%p2956, %rs12097, 0;
	and.b16  	%rs12098, %rs804, 1024;
	setp.eq.s16 	%p2957, %rs12098, 0;
	and.b16  	%rs12099, %rs804, 1792;
	setp.eq.s16 	%p2958, %rs12099, 256;
	setp.eq.s16 	%p2959, %rs12099, 768;
	xor.b16  	%rs12100, %rs804, %rs832;
	selp.b16 	%rs12101, 512, 0, %p2959;
	selp.b16 	%rs12102, %rs12101, %rs12097, %p2957;
	and.b16  	%rs12103, %rs12100, -32768;
	add.s16 	%rs12104, %rs12102, %rs833;
	setp.lt.u16 	%p2960, %rs12104, 970;
	selp.b16 	%rs12106, 31798, 54, %p2958;
	add.s16 	%rs12107, %rs12106, %rs12104;
	and.b16  	%rs12108, %rs12107, 32767;
	selp.b16 	%rs12109, 0, %rs12108, %p2960;
	selp.b16 	%rs12110, %rs12109, %rs12108, %p2958;
	or.b16  	%rs12111, %rs12110, %rs12103;
	selp.b16 	%rs12112, 0, %rs12111, %p2956;
	selp.b16 	%rs12601, 0, %rs12112, %p2955;
$L__BB2_647:
	// begin inline asm
	{add.f16 %rs12850,%rs12601,%rs12578;
}
	// end inline asm
	ld.shared.u16 	%rs854, [%r14+62];
	and.b16  	%rs855, %rs854, 32767;
	setp.eq.s16 	%p2961, %rs11236, 0;
	@%p2961 bra 	$L__BB2_650;
	setp.ne.s16 	%p2962, %rs11236, 1;
	@%p2962 bra 	$L__BB2_651;
	setp.eq.s16 	%p2963, %rs855, 0;
	and.b16  	%rs12117, %rs786, 32767;
	setp.eq.s16 	%p2964, %rs12117, 0;
	and.b16  	%rs12118, %rs786, 3072;
	setp.eq.s16 	%p2965, %rs12118, 0;
	xor.b16  	%rs12119, %rs786, %rs854;
	and.b16  	%rs12120, %rs12119, -32768;
	selp.b16 	%rs12121, 0, %rs12117, %p2965;
	add.s16 	%rs12122, %rs12121, %rs855;
	max.u16 	%rs12123, %rs12122, 981;
	add.s16 	%rs12124, %rs12123, -981;
	and.b16  	%rs12125, %rs12124, 32767;
	or.b16  	%rs12126, %rs12125, %rs12120;
	selp.b16 	%rs12127, 0, %rs12126, %p2964;
	selp.b16 	%rs12602, 0, %rs12127, %p2963;
	bra.uni 	$L__BB2_652;
$L__BB2_650:
	// begin inline asm
	{mul.f16 %rs12602,%rs854,%rs786;
}
	// end inline asm
	bra.uni 	$L__BB2_652;
$L__BB2_651:
	setp.eq.s16 	%p2966, %rs855, 0;
	and.b16  	%rs12131, %rs786, 32767;
	setp.eq.s16 	%p2967, %rs12131, 0;
	and.b16  	%rs12132, %rs786, 1024;
	setp.eq.s16 	%p2968, %rs12132, 0;
	and.b16  	%rs12133, %rs786, 1792;
	setp.eq.s16 	%p2969, %rs12133, 256;
	setp.eq.s16 	%p2970, %rs12133, 768;
	xor.b16  	%rs12134, %rs786, %rs854;
	selp.b16 	%rs12135, 512, 0, %p2970;
	selp.b16 	%rs12136, %rs12135, %rs12131, %p2968;
	and.b16  	%rs12137, %rs12134, -32768;
	add.s16 	%rs12138, %rs12136, %rs855;
	setp.lt.u16 	%p2971, %rs12138, 970;
	selp.b16 	%rs12140, 31798, 54, %p2969;
	add.s16 	%rs12141, %rs12140, %rs12138;
	and.b16  	%rs12142, %rs12141, 32767;
	selp.b16 	%rs12143, 0, %rs12142, %p2971;
	selp.b16 	%rs12144, %rs12143, %rs12142, %p2969;
	or.b16  	%rs12145, %rs12144, %rs12137;
	selp.b16 	%rs12146, 0, %rs12145, %p2967;
	selp.b16 	%rs12602, 0, %rs12146, %p2966;
$L__BB2_652:
	// begin inline asm
	{add.f16 %rs12849,%rs12602,%rs12577;
}
	// end inline asm
	setp.eq.s16 	%p2972, %rs11270, 0;
	@%p2972 bra 	$L__BB2_655;
	setp.ne.s16 	%p2973, %rs11270, 1;
	@%p2973 bra 	$L__BB2_656;
	setp.eq.s16 	%p2974, %rs855, 0;
	and.b16  	%rs12151, %rs792, 32767;
	setp.eq.s16 	%p2975, %rs12151, 0;
	and.b16  	%rs12152, %rs792, 3072;
	setp.eq.s16 	%p2976, %rs12152, 0;
	xor.b16  	%rs12153, %rs792, %rs854;
	and.b16  	%rs12154, %rs12153, -32768;
	selp.b16 	%rs12155, 0, %rs12151, %p2976;
	add.s16 	%rs12156, %rs12155, %rs855;
	max.u16 	%rs12157, %rs12156, 981;
	add.s16 	%rs12158, %rs12157, -981;
	and.b16  	%rs12159, %rs12158, 32767;
	or.b16  	%rs12160, %rs12159, %rs12154;
	selp.b16 	%rs12161, 0, %rs12160, %p2975;
	selp.b16 	%rs12603, 0, %rs12161, %p2974;
	bra.uni 	$L__BB2_657;
$L__BB2_655:
	// begin inline asm
	{mul.f16 %rs12603,%rs854,%rs792;
}
	// end inline asm
	bra.uni 	$L__BB2_657;
$L__BB2_656:
	setp.eq.s16 	%p2977, %rs855, 0;
	and.b16  	%rs12165, %rs792, 32767;
	setp.eq.s16 	%p2978, %rs12165, 0;
	and.b16  	%rs12166, %rs792, 1024;
	setp.eq.s16 	%p2979, %rs12166, 0;
	and.b16  	%rs12167, %rs792, 1792;
	setp.eq.s16 	%p2980, %rs12167, 256;
	setp.eq.s16 	%p2981, %rs12167, 768;
	xor.b16  	%rs12168, %rs792, %rs854;
	selp.b16 	%rs12169, 512, 0, %p2981;
	selp.b16 	%rs12170, %rs12169, %rs12165, %p2979;
	and.b16  	%rs12171, %rs12168, -32768;
	add.s16 	%rs12172, %rs12170, %rs855;
	setp.lt.u16 	%p2982, %rs12172, 970;
	selp.b16 	%rs12174, 31798, 54, %p2980;
	add.s16 	%rs12175, %rs12174, %rs12172;
	and.b16  	%rs12176, %rs12175, 32767;
	selp.b16 	%rs12177, 0, %rs12176, %p2982;
	selp.b16 	%rs12178, %rs12177, %rs12176, %p2980;
	or.b16  	%rs12179, %rs12178, %rs12171;
	selp.b16 	%rs12180, 0, %rs12179, %p2978;
	selp.b16 	%rs12603, 0, %rs12180, %p2977;
$L__BB2_657:
	// begin inline asm
	{add.f16 %rs12848,%rs12603,%rs12576;
}
	// end inline asm
	setp.eq.s16 	%p2983, %rs11304, 0;
	@%p2983 bra 	$L__BB2_660;
	setp.ne.s16 	%p2984, %rs11304, 1;
	@%p2984 bra 	$L__BB2_661;
	setp.eq.s16 	%p2985, %rs855, 0;
	and.b16  	%rs12185, %rs798, 32767;
	setp.eq.s16 	%p2986, %rs12185, 0;
	and.b16  	%rs12186, %rs798, 3072;
	setp.eq.s16 	%p2987, %rs12186, 0;
	xor.b16  	%rs12187, %rs798, %rs854;
	and.b16  	%rs12188, %rs12187, -32768;
	selp.b16 	%rs12189, 0, %rs12185, %p2987;
	add.s16 	%rs12190, %rs12189, %rs855;
	max.u16 	%rs12191, %rs12190, 981;
	add.s16 	%rs12192, %rs12191, -981;
	and.b16  	%rs12193, %rs12192, 32767;
	or.b16  	%rs12194, %rs12193, %rs12188;
	selp.b16 	%rs12195, 0, %rs12194, %p2986;
	selp.b16 	%rs12604, 0, %rs12195, %p2985;
	bra.uni 	$L__BB2_662;
$L__BB2_660:
	// begin inline asm
	{mul.f16 %rs12604,%rs854,%rs798;
}
	// end inline asm
	bra.uni 	$L__BB2_662;
$L__BB2_661:
	setp.eq.s16 	%p2988, %rs855, 0;
	and.b16  	%rs12199, %rs798, 32767;
	setp.eq.s16 	%p2989, %rs12199, 0;
	and.b16  	%rs12200, %rs798, 1024;
	setp.eq.s16 	%p2990, %rs12200, 0;
	and.b16  	%rs12201, %rs798, 1792;
	setp.eq.s16 	%p2991, %rs12201, 256;
	setp.eq.s16 	%p2992, %rs12201, 768;
	xor.b16  	%rs12202, %rs798, %rs854;
	selp.b16 	%rs12203, 512, 0, %p2992;
	selp.b16 	%rs12204, %rs12203, %rs12199, %p2990;
	and.b16  	%rs12205, %rs12202, -32768;
	add.s16 	%rs12206, %rs12204, %rs855;
	setp.lt.u16 	%p2993, %rs12206, 970;
	selp.b16 	%rs12208, 31798, 54, %p2991;
	add.s16 	%rs12209, %rs12208, %rs12206;
	and.b16  	%rs12210, %rs12209, 32767;
	selp.b16 	%rs12211, 0, %rs12210, %p2993;
	selp.b16 	%rs12212, %rs12211, %rs12210, %p2991;
	or.b16  	%rs12213, %rs12212, %rs12205;
	selp.b16 	%rs12214, 0, %rs12213, %p2989;
	selp.b16 	%rs12604, 0, %rs12214, %p2988;
$L__BB2_662:
	// begin inline asm
	{add.f16 %rs12847,%rs12604,%rs12575;
}
	// end inline asm
	setp.eq.s16 	%p2994, %rs11338, 0;
	@%p2994 bra 	$L__BB2_665;
	setp.ne.s16 	%p2995, %rs11338, 1;
	@%p2995 bra 	$L__BB2_666;
	setp.eq.s16 	%p2996, %rs855, 0;
	and.b16  	%rs12219, %rs804, 32767;
	setp.eq.s16 	%p2997, %rs12219, 0;
	and.b16  	%rs12220, %rs804, 3072;
	setp.eq.s16 	%p2998, %rs12220, 0;
	xor.b16  	%rs12221, %rs804, %rs854;
	and.b16  	%rs12222, %rs12221, -32768;
	selp.b16 	%rs12223, 0, %rs12219, %p2998;
	add.s16 	%rs12224, %rs12223, %rs855;
	max.u16 	%rs12225, %rs12224, 981;
	add.s16 	%rs12226, %rs12225, -981;
	and.b16  	%rs12227, %rs12226, 32767;
	or.b16  	%rs12228, %rs12227, %rs12222;
	selp.b16 	%rs12229, 0, %rs12228, %p2997;
	selp.b16 	%rs12605, 0, %rs12229, %p2996;
	bra.uni 	$L__BB2_667;
$L__BB2_665:
	// begin inline asm
	{mul.f16 %rs12605,%rs854,%rs804;
}
	// end inline asm
	bra.uni 	$L__BB2_667;
$L__BB2_666:
	setp.eq.s16 	%p2999, %rs855, 0;
	and.b16  	%rs12233, %rs804, 32767;
	setp.eq.s16 	%p3000, %rs12233, 0;
	and.b16  	%rs12234, %rs804, 1024;
	setp.eq.s16 	%p3001, %rs12234, 0;
	and.b16  	%rs12235, %rs804, 1792;
	setp.eq.s16 	%p3002, %rs12235, 256;
	setp.eq.s16 	%p3003, %rs12235, 768;
	xor.b16  	%rs12236, %rs804, %rs854;
	selp.b16 	%rs12237, 512, 0, %p3003;
	selp.b16 	%rs12238, %rs12237, %rs12233, %p3001;
	and.b16  	%rs12239, %rs12236, -32768;
	add.s16 	%rs12240, %rs12238, %rs855;
	setp.lt.u16 	%p3004, %rs12240, 970;
	selp.b16 	%rs12242, 31798, 54, %p3002;
	add.s16 	%rs12243, %rs12242, %rs12240;
	and.b16  	%rs12244, %rs12243, 32767;
	selp.b16 	%rs12245, 0, %rs12244, %p3004;
	selp.b16 	%rs12246, %rs12245, %rs12244, %p3002;
	or.b16  	%rs12247, %rs12246, %rs12239;
	selp.b16 	%rs12248, 0, %rs12247, %p3000;
	selp.b16 	%rs12605, 0, %rs12248, %p2999;
$L__BB2_667:
	// begin inline asm
	{add.f16 %rs12846,%rs12605,%rs12574;
}
	// end inline asm
	add.s32 	%r160, %r152, 1;
	setp.ne.s32 	%p3005, %r160, 128;
	@%p3005 bra 	$L__BB2_1326;
	ld.shared.u16 	%rs12254, [%r17];
	// begin inline asm
	{mul.f16 %rs12252,%rs12861,%rs12254;
}
	// end inline asm
	// begin inline asm
	{  cvt.f32.f16 %f788, %rs12252;}

	// end inline asm
	add.f32 	%f867, %f788, %f867;
	ld.shared.u16 	%rs12258, [%r17+2];
	// begin inline asm
	{mul.f16 %rs12256,%rs12860,%rs12258;
}
	// end inline asm
	// begin inline asm
	{  cvt.f32.f16 %f789, %rs12256;}

	// end inline asm
	add.f32 	%f866, %f789, %f866;
	ld.shared.u16 	%rs12262, [%r17+4];
	// begin inline asm
	{mul.f16 %rs12260,%rs12859,%rs12262;
}
	// end inline asm
	// begin inline asm
	{  cvt.f32.f16 %f790, %rs12260;}

	// end inline asm
	add.f32 	%f865, %f790, %f865;
	ld.shared.u16 	%rs12266, [%r17+6];
	// begin inline asm
	{mul.f16 %rs12264,%rs12858,%rs12266;
}
	// end inline asm
	// begin inline asm
	{  cvt.f32.f16 %f791, %rs12264;}

	// end inline asm
	add.f32 	%f864, %f791, %f864;
	// begin inline asm
	{mul.f16 %rs12268,%rs12857,%rs12254;
}
	// end inline asm
	// begin inline asm
	{  cvt.f32.f16 %f792, %rs12268;}

	// end inline asm
	add.f32 	%f863, %f792, %f863;
	// begin inline asm
	{mul.f16 %rs12272,%rs12856,%rs12258;
}
	// end inline asm
	// begin inline asm
	{  cvt.f32.f16 %f793, %rs12272;}

	// end inline asm
	add.f32 	%f862, %f793, %f862;
	// begin inline asm
	{mul.f16 %rs12276,%rs12855,%rs12262;
}
	// end inline asm
	// begin inline asm
	{  cvt.f32.f16 %f794, %rs12276;}

	// end inline asm
	add.f32 	%f861, %f794, %f861;
	// begin inline asm
	{mul.f16 %rs12280,%rs12854,%rs12266;
}
	// end inline asm
	// begin inline asm
	{  cvt.f32.f16 %f795, %rs12280;}

	// end inline asm
	add.f32 	%f860, %f795, %f860;
	// begin inline asm
	{mul.f16 %rs12284,%rs12853,%rs12254;
}
	// end inline asm
	// begin inline asm
	{  cvt.f32.f16 %f796, %rs12284;}

	// end inline asm
	add.f32 	%f859, %f796, %f859;
	// begin inline asm
	{mul.f16 %rs12288,%rs12852,%rs12258;
}
	// end inline asm
	// begin inline asm
	{  cvt.f32.f16 %f797, %rs12288;}

	// end inline asm
	add.f32 	%f858, %f797, %f858;
	// begin inline asm
	{mul.f16 %rs12292,%rs12851,%rs12262;
}
	// end inline asm
	// begin inline asm
	{  cvt.f32.f16 %f798, %rs12292;}

	// end inline asm
	add.f32 	%f857, %f798, %f857;
	// begin inline asm
	{mul.f16 %rs12296,%rs12850,%rs12266;
}
	// end inline asm
	// begin inline asm
	{  cvt.f32.f16 %f799, %rs12296;}

	// end inline asm
	add.f32 	%f856, %f799, %f856;
	// begin inline asm
	{mul.f16 %rs12300,%rs12849,%rs12254;
}
	// end inline asm
	// begin inline asm
	{  cvt.f32.f16 %f800, %rs12300;}

	// end inline asm
	add.f32 	%f855, %f800, %f855;
	// begin inline asm
	{mul.f16 %rs12304,%rs12848,%rs12258;
}
	// end inline asm
	// begin inline asm
	{  cvt.f32.f16 %f801, %rs12304;}

	// end inline asm
	add.f32 	%f854, %f801, %f854;
	// begin inline asm
	{mul.f16 %rs12308,%rs12847,%rs12262;
}
	// end inline asm
	// begin inline asm
	{  cvt.f32.f16 %f802, %rs12308;}

	// end inline asm
	add.f32 	%f853, %f802, %f853;
	// begin inline asm
	{mul.f16 %rs12312,%rs12846,%rs12266;
}
	// end inline asm
	// begin inline asm
	{  cvt.f32.f16 %f803, %rs12312;}

	// end inline asm
	add.f32 	%f852, %f803, %f852;
	mov.b32 	%r160, 0;
	mov.u16 	%rs12846, %rs1749;
	mov.u16 	%rs12847, %rs1749;
	mov.u16 	%rs12848, %rs1749;
	mov.u16 	%rs12849, %rs1749;
	mov.u16 	%rs12850, %rs1749;
	mov.u16 	%rs12851, %rs1749;
	mov.u16 	%rs12852, %rs1749;
	mov.u16 	%rs12853, %rs1749;
	mov.u16 	%rs12854, %rs1749;
	mov.u16 	%rs12855, %rs1749;
	mov.u16 	%rs12856, %rs1749;
	mov.u16 	%rs12857, %rs1749;
	mov.u16 	%rs12858, %rs1749;
	mov.u16 	%rs12859, %rs1749;
	mov.u16 	%rs12860, %rs1749;
	mov.u16 	%rs12861, %rs1749;
	bra.uni 	$L__BB2_1326;
$L__BB2_669:
	ld.shared.u16 	%rs7998, [%r17];
	// begin inline asm
	{mul.f16 %rs7996,%rs12397,%rs7998;
}
	// end inline asm
	// begin inline asm
	{  cvt.f32.f16 %f676, %rs7996;}

	// end inline asm
	add.f32 	%f867, %f676, %f867;
	ld.shared.u16 	%rs8002, [%r17+2];
	// begin inline asm
	{mul.f16 %rs8000,%rs12396,%rs8002;
}
	// end inline asm
	// begin inline asm
	{  cvt.f32.f16 %f677, %rs8000;}

	// end inline asm
	add.f32 	%f866, %f677, %f866;
	ld.shared.u16 	%rs8006, [%r17+4];
	// begin inline asm
	{mul.f16 %rs8004,%rs12395,%rs8006;
}
	// end inline asm
	// begin inline asm
	{  cvt.f32.f16 %f678, %rs8004;}

	// end inline asm
	add.f32 	%f865, %f678, %f865;
	ld.shared.u16 	%rs8010, [%r17+6];
	// begin inline asm
	{mul.f16 %rs8008,%rs12394,%rs8010;
}
	// end inline asm
	// begin inline asm
	{  cvt.f32.f16 %f679, %rs8008;}

	// end inline asm
	add.f32 	%f864, %f679, %f864;
	// begin inline asm
	{mul.f16 %rs8012,%rs12393,%rs7998;
}
	// end inline asm
	// begin inline asm
	{  cvt.f32.f16 %f680, %rs8012;}

	// end inline asm
	add.f32 	%f863, %f680, %f863;
	// begin inline asm
	{mul.f16 %rs8016,%rs12392,%rs8002;
}
	// end inline asm
	// begin inline asm
	{  cvt.f32.f16 %f681, %rs8016;}

	// end inline asm
	add.f32 	%f862, %f681, %f862;
	// begin inline asm
	{mul.f16 %rs8020,%rs12391,%rs8006;
}
	// end inline asm
	// begin inline asm
	{  cvt.f32.f16 %f682, %rs8020;}

	// end inline asm
	add.f32 	%f861, %f682, %f861;
	// begin inline asm
	{mul.f16 %rs8024,%rs12390,%rs8010;
}
	// end inline asm
	// begin inline asm
	{  cvt.f32.f16 %f683, %rs8024;}

	// end inline asm
	add.f32 	%f860, %f683, %f860;
	// begin inline asm
	{mul.f16 %rs8028,%rs12389,%rs7998;
}
	// end inline asm
	// begin inline asm
	{  cvt.f32.f16 %f684, %rs8028;}

	// end inline asm
	add.f32 	%f859, %f684, %f859;
	// begin inline asm
	{mul.f16 %rs8032,%rs12388,%rs8002;
}
	// end inline asm
	// begin inline asm
	{  cvt.f32.f16 %f685, %rs8032;}

	// end inline asm
	add.f32 	%f858, %f685, %f858;
	// begin inline asm
	{mul.f16 %rs8036,%rs12387,%rs8006;
}
	// end inline asm
	// begin inline asm
	{  cvt.f32.f16 %f686, %rs8036;}

	// end inline asm
	add.f32 	%f857, %f686, %f857;
	// begin inline asm
	{mul.f16 %rs8040,%rs12386,%rs8010;
}
	// end inline asm
	// begin inline asm
	{  cvt.f32.f16 %f687, %rs8040;}

	// end inline asm
	add.f32 	%f856, %f687, %f856;
	// begin inline asm
	{mul.f16 %rs8044,%rs12385,%rs7998;
}
	// end inline asm
	// begin inline asm
	{  cvt.f32.f16 %f688, %rs8044;}

	// end inline asm
	add.f32 	%f855, %f688, %f855;
	// begin inline asm
	{mul.f16 %rs8048,%rs12384,%rs8002;
}
	// end inline asm
	// begin inline asm
	{  cvt.f32.f16 %f689, %rs8048;}

	// end inline asm
	add.f32 	%f854, %f689, %f854;
	// begin inline asm
	{mul.f16 %rs8052,%rs12383,%rs8006;
}
	// end inline asm
	// begin inline asm
	{  cvt.f32.f16 %f690, %rs8052;}

	// end inline asm
	add.f32 	%f853, %f690, %f853;
	// begin inline asm
	{mul.f16 %rs8056,%rs12382,%rs8010;
}
	// end inline asm
	// begin inline asm
	{  cvt.f32.f16 %f691, %rs8056;}

	// end inline asm
	add.f32 	%f852, %f691, %f852;
	mov.b32 	%r146, 0;
	mov.u16 	%rs12382, %rs1749;
	mov.u16 	%rs12383, %rs1749;
	mov.u16 	%rs12384, %rs1749;
	mov.u16 	%rs12385, %rs1749;
	mov.u16 	%rs12386, %rs1749;
	mov.u16 	%rs12387, %rs1749;
	mov.u16 	%rs12388, %rs1749;
	mov.u16 	%rs12389, %rs1749;
	mov.u16 	%rs12390, %rs1749;
	mov.u16 	%rs12391, %rs1749;
	mov.u16 	%rs12392, %rs1749;
	mov.u16 	%rs12393, %rs1749;
	mov.u16 	%rs12394, %rs1749;
	mov.u16 	%rs12395, %rs1749;
	mov.u16 	%rs12396, %rs1749;
	mov.u16 	%rs12397, %rs1749;
	bra.uni 	$L__BB2_95;
$L__BB2_670:
	ld.shared.u16 	%rs876, [%r14];
	and.b16  	%rs877, %rs876, 32767;
	ld.shared.u16 	%rs878, [%r15];
	ld.shared.u8 	%rs1756, [%r16];
	setp.eq.s16 	%p14, %rs1756, 1;
	@%p14 bra 	$L__BB2_673;
	setp.ne.s16 	%p15, %rs1756, 0;
	@%p15 bra 	$L__BB2_674;
	// begin inline asm
	{mul.f16 %rs12606,%rs876,%rs878;
}
	// end inline asm
	bra.uni 	$L__BB2_675;
$L__BB2_673:
	setp.eq.s16 	%p16, %rs877, 0;
	and.b16  	%rs1757, %rs878, 32767;
	setp.eq.s16 	%p17, %rs1757, 0;
	and.b16  	%rs1758, %rs878, 3072;
	setp.eq.s16 	%p18, %rs1758, 0;
	xor.b16  	%rs1759, %rs878, %rs876;
	and.b16  	%rs1760, %rs1759, -32768;
	selp.b16 	%rs1761, 0, %rs1757, %p18;
	add.s16 	%rs1762, %rs1761, %rs877;
	max.u16 	%rs1763, %rs1762, 981;
	add.s16 	%rs1764, %rs1763, -981;
	and.b16  	%rs1765, %rs1764, 32767;
	or.b16  	%rs1766, %rs1765, %rs1760;
	selp.b16 	%rs1767, 0, %rs1766, %p17;
	selp.b16 	%rs12606, 0, %rs1767, %p16;
	bra.uni 	$L__BB2_675;
$L__BB2_674:
	setp.eq.s16 	%p19, %rs877, 0;
	and.b16  	%rs1771, %rs878, 32767;
	setp.eq.s16 	%p20, %rs1771, 0;
	and.b16  	%rs1772, %rs878, 1024;
	setp.eq.s16 	%p21, %rs1772, 0;
	and.b16  	%rs1773, %rs878, 1792;
	setp.eq.s16 	%p22, %rs1773, 256;
	setp.eq.s16 	%p23, %rs1773, 768;
	xor.b16  	%rs1774, %rs878, %rs876;
	selp.b16 	%rs1775, 512, 0, %p23;
	selp.b16 	%rs1776, %rs1775, %rs1771, %p21;
	and.b16  	%rs1777, %rs1774, -32768;
	add.s16 	%rs1778, %rs1776, %rs877;
	setp.lt.u16 	%p24, %rs1778, 970;
	selp.b16 	%rs1780, 31798, 54, %p22;
	add.s16 	%rs1781, %rs1780, %rs1778;
	and.b16  	%rs1782, %rs1781, 32767;
	selp.b16 	%rs1783, 0, %rs1782, %p24;
	selp.b16 	%rs1784, %rs1783, %rs1782, %p22;
	or.b16  	%rs1785, %rs1784, %rs1777;
	selp.b16 	%rs1786, 0, %rs1785, %p20;
	selp.b16 	%rs12606, 0, %rs1786, %p19;
$L__BB2_675:
	// begin inline asm
	{add.f16 %rs12637,%rs12606,%rs12861;
}
	// end inline asm
	ld.shared.u16 	%rs885, [%r15+2];
	ld.shared.u8 	%rs1790, [%r16+1];
	setp.eq.s16 	%p25, %rs1790, 0;
	@%p25 bra 	$L__BB2_678;
	setp.ne.s16 	%p26, %rs1790, 1;
	@%p26 bra 	$L__BB2_679;
	setp.eq.s16 	%p27, %rs877, 0;
	and.b16  	%rs1791, %rs885, 32767;
	setp.eq.s16 	%p28, %rs1791, 0;
	and.b16  	%rs1792, %rs885, 3072;
	setp.eq.s16 	%p29, %rs1792, 0;
	xor.b16  	%rs1793, %rs885, %rs876;
	and.b16  	%rs1794, %rs1793, -32768;
	selp.b16 	%rs1795, 0, %rs1791, %p29;
	add.s16 	%rs1796, %rs1795, %rs877;
	max.u16 	%rs1797, %rs1796, 981;
	add.s16 	%rs1798, %rs1797, -981;
	and.b16  	%rs1799, %rs1798, 32767;
	or.b16  	%rs1800, %rs1799, %rs1794;
	selp.b16 	%rs1801, 0, %rs1800, %p28;
	selp.b16 	%rs12607, 0, %rs1801, %p27;
	bra.uni 	$L__BB2_680;
$L__BB2_678:
	// begin inline asm
	{mul.f16 %rs12607,%rs876,%rs885;
}
	// end inline asm
	bra.uni 	$L__BB2_680;
$L__BB2_679:
	setp.eq.s16 	%p30, %rs877, 0;
	and.b16  	%rs1805, %rs885, 32767;
	setp.eq.s16 	%p31, %rs1805, 0;
	and.b16  	%rs1806, %rs885, 1024;
	setp.eq.s16 	%p32, %rs1806, 0;
	and.b16  	%rs1807, %rs885, 1792;
	setp.eq.s16 	%p33, %rs1807, 256;
	setp.eq.s16 	%p34, %rs1807, 768;
	xor.b16  	%rs1808, %rs885, %rs876;
	selp.b16 	%rs1809, 512, 0, %p34;
	selp.b16 	%rs1810, %rs1809, %rs1805, %p32;
	and.b16  	%rs1811, %rs1808, -32768;
	add.s16 	%rs1812, %rs1810, %rs877;
	setp.lt.u16 	%p35, %rs1812, 970;
	selp.b16 	%rs1814, 31798, 54, %p33;
	add.s16 	%rs1815, %rs1814, %rs1812;
	and.b16  	%rs1816, %rs1815, 32767;
	selp.b16 	%rs1817, 0, %rs1816, %p35;
	selp.b16 	%rs1818, %rs1817, %rs1816, %p33;
	or.b16  	%rs1819, %rs1818, %rs1811;
	selp.b16 	%rs1820, 0, %rs1819, %p31;
	selp.b16 	%rs12607, 0, %rs1820, %p30;
$L__BB2_680:
	// begin inline asm
	{add.f16 %rs12636,%rs12607,%rs12860;
}
	// end inline asm
	ld.shared.u16 	%rs892, [%r15+4];
	ld.shared.u8 	%rs1824, [%r16+2];
	setp.eq.s16 	%p36, %rs1824, 0;
	@%p36 bra 	$L__BB2_683;
	setp.ne.s16 	%p37, %rs1824, 1;
	@%p37 bra 	$L__BB2_684;
	setp.eq.s16 	%p38, %rs877, 0;
	and.b16  	%rs1825, %rs892, 32767;
	setp.eq.s16 	%p39, %rs1825, 0;
	and.b16  	%rs1826, %rs892, 3072;
	setp.eq.s16 	%p40, %rs1826, 0;
	xor.b16  	%rs1827, %rs892, %rs876;
	and.b16  	%rs1828, %rs1827, -32768;
	selp.b16 	%rs1829, 0, %rs1825, %p40;
	add.s16 	%rs1830, %rs1829, %rs877;
	max.u16 	%rs1831, %rs1830, 981;
	add.s16 	%rs1832, %rs1831, -981;
	and.b16  	%rs1833, %rs1832, 32767;
	or.b16  	%rs1834, %rs1833, %rs1828;
	selp.b16 	%rs1835, 0, %rs1834, %p39;
	selp.b16 	%rs12608, 0, %rs1835, %p38;
	bra.uni 	$L__BB2_685;
$L__BB2_683:
	// begin inline asm
	{mul.f16 %rs12608,%rs876,%rs892;
}
	// end inline asm
	bra.uni 	$L__BB2_685;
$L__BB2_684:
	setp.eq.s16 	%p41, %rs877, 0;
	and.b16  	%rs1839, %rs892, 32767;
	setp.eq.s16 	%p42, %rs1839, 0;
	and.b16  	%rs1840, %rs892, 1024;
	setp.eq.s16 	%p43, %rs1840, 0;
	and.b16  	%rs1841, %rs892, 1792;
	setp.eq.s16 	%p44, %rs1841, 256;
	setp.eq.s16 	%p45, %rs1841, 768;
	xor.b16  	%rs1842, %rs892, %rs876;
	selp.b16 	%rs1843, 512, 0, %p45;
	selp.b16 	%rs1844, %rs1843, %rs1839, %p43;
	and.b16  	%rs1845, %rs1842, -32768;
	add.s16 	%rs1846, %rs1844, %rs877;
	setp.lt.u16 	%p46, %rs1846, 970;
	selp.b16 	%rs1848, 31798, 54, %p44;
	add.s16 	%rs1849, %rs1848, %rs1846;
	and.b16  	%rs1850, %rs1849, 32767;
	selp.b16 	%rs1851, 0, %rs1850, %p46;
	selp.b16 	%rs1852, %rs1851, %rs1850, %p44;
	or.b16  	%rs1853, %rs1852, %rs1845;
	selp.b16 	%rs1854, 0, %rs1853, %p42;
	selp.b16 	%rs12608, 0, %rs1854, %p41;
$L__BB2_685:
	// begin inline asm
	{add.f16 %rs12635,%rs12608,%rs12859;
}
	// end inline asm
	ld.shared.u16 	%rs899, [%r15+6];
	ld.shared.u8 	%rs1858, [%r16+3];
	setp.eq.s16 	%p47, %rs1858, 0;
	@%p47 bra 	$L__BB2_688;
	setp.ne.s16 	%p48, %rs1858, 1;
	@%p48 bra 	$L__BB2_689;
	setp.eq.s16 	%p49, %rs877, 0;
	and.b16  	%rs1859, %rs899, 32767;
	setp.eq.s16 	%p50, %rs1859, 0;
	and.b16  	%rs1860, %rs899, 3072;
	setp.eq.s16 	%p51, %rs1860, 0;
	xor.b16  	%rs1861, %rs899, %rs876;
	and.b16  	%rs1862, %rs1861, -32768;
	selp.b16 	%rs1863, 0, %rs1859, %p51;
	add.s16 	%rs1864, %rs1863, %rs877;
	max.u16 	%rs1865, %rs1864, 981;
	add.s16 	%rs1866, %rs1865, -981;
	and.b16  	%rs1867, %rs1866, 32767;
	or.b16  	%rs1868, %rs1867, %rs1862;
	selp.b16 	%rs1869, 0, %rs1868, %p50;
	selp.b16 	%rs12609, 0, %rs1869, %p49;
	bra.uni 	$L__BB2_690;
$L__BB2_688:
	// begin inline asm
	{mul.f16 %rs12609,%rs876,%rs899;
}
	// end inline asm
	bra.uni 	$L__BB2_690;
$L__BB2_689:
	setp.eq.s16 	%p52, %rs877, 0;
	and.b16  	%rs1873, %rs899, 32767;
	setp.eq.s16 	%p53, %rs1873, 0;
	and.b16  	%rs1874, %rs899, 1024;
	setp.eq.s16 	%p54, %rs1874, 0;
	and.b16  	%rs1875, %rs899, 1792;
	setp.eq.s16 	%p55, %rs1875, 256;
	setp.eq.s16 	%p56, %rs1875, 768;
	xor.b16  	%rs1876, %rs899, %rs876;
	selp.b16 	%rs1877, 512, 0, %p56;
	selp.b16 	%rs1878, %rs1877, %rs1873, %p54;
	and.b16  	%rs1879, %rs1876, -32768;
	add.s16 	%rs1880, %rs1878, %rs877;
	setp.lt.u16 	%p57, %rs1880, 970;
	selp.b16 	%rs1882, 31798, 54, %p55;
	add.s16 	%rs1883, %rs1882, %rs1880;
	and.b16  	%rs1884, %rs1883, 32767;
	selp.b16 	%rs1885, 0, %rs1884, %p57;
	selp.b16 	%rs1886, %rs1885, %rs1884, %p55;
	or.b16  	%rs1887, %rs1886, %rs1879;
	selp.b16 	%rs1888, 0, %rs1887, %p53;
	selp.b16 	%rs12609, 0, %rs1888, %p52;
$L__BB2_690:
	// begin inline asm
	{add.f16 %rs12634,%rs12609,%rs12858;
}
	// end inline asm
	ld.shared.u16 	%rs906, [%r14+16];
	and.b16  	%rs907, %rs906, 32767;
	setp.eq.s16 	%p58, %rs1756, 0;
	@%p58 bra 	$L__BB2_693;
	setp.ne.s16 	%p59, %rs1756, 1;
	@%p59 bra 	$L__BB2_694;
	setp.eq.s16 	%p60, %rs907, 0;
	and.b16  	%rs1893, %rs878, 32767;
	setp.eq.s16 	%p61, %rs1893, 0;
	and.b16  	%rs1894, %rs878, 3072;
	setp.eq.s16 	%p62, %rs1894, 0;
	xor.b16  	%rs1895, %rs878, %rs906;
	and.b16  	%rs1896, %rs1895, -32768;
	selp.b16 	%rs1897, 0, %rs1893, %p62;
	add.s16 	%rs1898, %rs1897, %rs907;
	max.u16 	%rs1899, %rs1898, 981;
	add.s16 	%rs1900, %rs1899, -981;
	and.b16  	%rs1901, %rs1900, 32767;
	or.b16  	%rs1902, %rs1901, %rs1896;
	selp.b16 	%rs1903, 0, %rs1902, %p61;
	selp.b16 	%rs12610, 0, %rs1903, %p60;
	bra.uni 	$L__BB2_695;
$L__BB2_693:
	// begin inline asm
	{mul.f16 %rs12610,%rs906,%rs878;
}
	// end inline asm
	bra.uni 	$L__BB2_695;
$L__BB2_694:
	setp.eq.s16 	%p63, %rs907, 0;
	and.b16  	%rs1907, %rs878, 32767;
	setp.eq.s16 	%p64, %rs1907, 0;
	and.b16  	%rs1908, %rs878, 1024;
	setp.eq.s16 	%p65, %rs1908, 0;
	and.b16  	%rs1909, %rs878, 1792;
	setp.eq.s16 	%p66, %rs1909, 256;
	setp.eq.s16 	%p67, %rs1909, 768;
	xor.b16  	%rs1910, %rs878, %rs906;
	selp.b16 	%rs1911, 512, 0, %p67;
	selp.b16 	%rs1912, %rs1911, %rs1907, %p65;
	and.b16  	%rs1913, %rs1910, -32768;
	add.s16 	%rs1914, %rs1912, %rs907;
	setp.lt.u16 	%p68, %rs1914, 970;
	selp.b16 	%rs1916, 31798, 54, %p66;
	add.s16 	%rs1917, %rs1916, %rs1914;
	and.b16  	%rs1918, %rs1917, 32767;
	selp.b16 	%rs1919, 0, %rs1918, %p68;
	selp.b16 	%rs1920, %rs1919, %rs1918, %p66;
	or.b16  	%rs1921, %rs1920, %rs1913;
	selp.b16 	%rs1922, 0, %rs1921, %p64;
	selp.b16 	%rs12610, 0, %rs1922, %p63;
$L__BB2_695:
	// begin inline asm
	{add.f16 %rs12633,%rs12610,%rs12857;
}
	// end inline asm
	@%p25 bra 	$L__BB2_698;
	setp.ne.s16 	%p70, %rs1790, 1;
	@%p70 bra 	$L__BB2_699;
	setp.eq.s16 	%p71, %rs907, 0;
	and.b16  	%rs1927, %rs885, 32767;
	setp.eq.s16 	%p72, %rs1927, 0;
	and.b16  	%rs1928, %rs885, 3072;
	setp.eq.s16 	%p73, %rs1928, 0;
	xor.b16  	%rs1929, %rs885, %rs906;
	and.b16  	%rs1930, %rs1929, -32768;
	selp.b16 	%rs1931, 0, %rs1927, %p73;
	add.s16 	%rs1932, %rs1931, %rs907;
	max.u16 	%rs1933, %rs1932, 981;
	add.s16 	%rs1934, %rs1933, -981;
	and.b16  	%rs1935, %rs1934, 32767;
	or.b16  	%rs1936, %rs1935, %rs1930;
	selp.b16 	%rs1937, 0, %rs1936, %p72;
	selp.b16 	%rs12611, 0, %rs1937, %p71;
	bra.uni 	$L__BB2_700;
$L__BB2_698:
	// begin inline asm
	{mul.f16 %rs12611,%rs906,%rs885;
}
	// end inline asm
	bra.uni 	$L__BB2_700;
$L__BB2_699:
	setp.eq.s16 	%p74, %rs907, 0;
	and.b16  	%rs1941, %rs885, 32767;
	setp.eq.s16 	%p75, %rs1941, 0;
	and.b16  	%rs1942, %rs885, 1024;
	setp.eq.s16 	%p76, %rs1942, 0;
	and.b16  	%rs1943, %rs885, 1792;
	setp.eq.s16 	%p77, %rs1943, 256;
	setp.eq.s16 	%p78, %rs1943, 768;
	xor.b16  	%rs1944, %rs885, %rs906;
	selp.b16 	%rs1945, 512, 0, %p78;
	selp.b16 	%rs1946, %rs1945, %rs1941, %p76;
	and.b16  	%rs1947, %rs1944, -32768;
	add.s16 	%rs1948, %rs1946, %rs907;
	setp.lt.u16 	%p79, %rs1948, 970;
	selp.b16 	%rs1950, 31798, 54, %p77;
	add.s16 	%rs1951, %rs1950, %rs1948;
	and.b16  	%rs1952, %rs1951, 32767;
	selp.b16 	%rs1953, 0, %rs1952, %p79;
	selp.b16 	%rs1954, %rs1953, %rs1952, %p77;
	or.b16  	%rs1955, %rs1954, %rs1947;
	selp.b16 	%rs1956, 0, %rs1955, %p75;
	selp.b16 	%rs12611, 0, %rs1956, %p74;
$L__BB2_700:
	// begin inline asm
	{add.f16 %rs12632,%rs12611,%rs12856;
}
	// end inline asm
	@%p36 bra 	$L__BB2_703;
	setp.ne.s16 	%p81, %rs1824, 1;
	@%p81 bra 	$L__BB2_704;
	setp.eq.s16 	%p82, %rs907, 0;
	and.b16  	%rs1961, %rs892, 32767;
	setp.eq.s16 	%p83, %rs1961, 0;
	and.b16  	%rs1962, %rs892, 3072;
	setp.eq.s16 	%p84, %rs1962, 0;
	xor.b16  	%rs1963, %rs892, %rs906;
	and.b16  	%rs1964, %rs1963, -32768;
	selp.b16 	%rs1965, 0, %rs1961, %p84;
	add.s16 	%rs1966, %rs1965, %rs907;
	max.u16 	%rs1967, %rs1966, 981;
	add.s16 	%rs1968, %rs1967, -981;
	and.b16  	%rs1969, %rs1968, 32767;
	or.b16  	%rs1970, %rs1969, %rs1964;
	selp.b16 	%rs1971, 0, %rs1970, %p83;
	selp.b16 	%rs12612, 0, %rs1971, %p82;
	bra.uni 	$L__BB2_705;
$L__BB2_703:
	// begin inline asm
	{mul.f16 %rs12612,%rs906,%rs892;
}
	// end inline asm
	bra.uni 	$L__BB2_705;
$L__BB2_704:
	setp.eq.s16 	%p85, %rs907, 0;
	and.b16  	%rs1975, %rs892, 32767;
	setp.eq.s16 	%p86, %rs1975, 0;
	and.b16  	%rs1976, %rs892, 1024;
	setp.eq.s16 	%p87, %rs1976, 0;
	and.b16  	%rs1977, %rs892, 1792;
	setp.eq.s16 	%p88, %rs1977, 256;
	setp.eq.s16 	%p89, %rs1977, 768;
	xor.b16  	%rs1978, %rs892, %rs906;
	selp.b16 	%rs1979, 512, 0, %p89;
	selp.b16 	%rs1980, %rs1979, %rs1975, %p87;
	and.b16  	%rs1981, %rs1978, -32768;
	add.s16 	%rs1982, %rs1980, %rs907;
	setp.lt.u16 	%p90, %rs1982, 970;
	selp.b16 	%rs1984, 31798, 54, %p88;
	add.s16 	%rs1985, %rs1984, %rs1982;
	and.b16  	%rs1986, %rs1985, 32767;
	selp.b16 	%rs1987, 0, %rs1986, %p90;
	selp.b16 	%rs1988, %rs1987, %rs1986, %p88;
	or.b16  	%rs1989, %rs1988, %rs1981;
	selp.b16 	%rs1990, 0, %rs1989, %p86;
	selp.b16 	%rs12612, 0, %rs1990, %p85;
$L__BB2_705:
	// begin inline asm
	{add.f16 %rs12631,%rs12612,%rs12855;
}
	// end inline asm
	setp.eq.s16 	%p91, %rs1858, 0;
	@%p91 bra 	$L__BB2_708;
	setp.ne.s16 	%p92, %rs1858, 1;
	@%p92 bra 	$L__BB2_709;
	setp.eq.s16 	%p93, %rs907, 0;
	and.b16  	%rs1995, %rs899, 32767;
	setp.eq.s16 	%p94, %rs1995, 0;
	and.b16  	%rs1996, %rs899, 3072;
	setp.eq.s16 	%p95, %rs1996, 0;
	xor.b16  	%rs1997, %rs899, %rs906;
	and.b16  	%rs1998, %rs1997, -32768;
	selp.b16 	%rs1999, 0, %rs1995, %p95;
	add.s16 	%rs2000, %rs1999, %rs907;
	max.u16 	%rs2001, %rs2000, 981;
	add.s16 	%rs2002, %rs2001, -981;
	and.b16  	%rs2003, %rs2002, 32767;
	or.b16  	%rs2004, %rs2003, %rs1998;
	selp.b16 	%rs2005, 0, %rs2004, %p94;
	selp.b16 	%rs12613, 0, %rs2005, %p93;
	bra.uni 	$L__BB2_710;
$L__BB2_708:
	// begin inline asm
	{mul.f16 %rs12613,%rs906,%rs899;
}
	// end inline asm
	bra.uni 	$L__BB2_710;
$L__BB2_709:
	setp.eq.s16 	%p96, %rs907, 0;
	and.b16  	%rs2009, %rs899, 32767;
	setp.eq.s16 	%p97, %rs2009, 0;
	and.b16  	%rs2010, %rs899, 1024;
	setp.eq.s16 	%p98, %rs2010, 0;
	and.b16  	%rs2011, %rs899, 1792;
	setp.eq.s16 	%p99, %rs2011, 256;
	setp.eq.s16 	%p100, %rs2011, 768;
	xor.b16  	%rs2012, %rs899, %rs906;
	selp.b16 	%rs2013, 512, 0, %p100;
	selp.b16 	%rs2014, %rs2013, %rs2009, %p98;
	and.b16  	%rs2015, %rs2012, -32768;
	add.s16 	%rs2016, %rs2014, %rs907;
	setp.lt.u16 	%p101, %rs2016, 970;
	selp.b16 	%rs2018, 31798, 54, %p99;
	add.s16 	%rs2019, %rs2018, %rs2016;
	and.b16  	%rs2020, %rs2019, 32767;
	selp.b16 	%rs2021, 0, %rs2020, %p101;
	selp.b16 	%rs2022, %rs2021, %rs2020, %p99;
	or.b16  	%rs2023, %rs2022, %rs2015;
	selp.b16 	%rs2024, 0, %rs2023, %p97;
	selp.b16 	%rs12613, 0, %rs2024, %p96;
$L__BB2_710:
	// begin inline asm
	{add.f16 %rs12630,%rs12613,%rs12854;
}
	// end inline asm
	ld.shared.u16 	%rs928, [%r14+32];
	and.b16  	%rs929, %rs928, 32767;
	setp.eq.s16 	%p102, %rs1756, 0;
	@%p102 bra 	$L__BB2_713;
	setp.ne.s16 	%p103, %rs1756, 1;
	@%p103 bra 	$L__BB2_714;
	setp.eq.s16 	%p104, %rs929, 0;
	and.b16  	%rs2029, %rs878, 32767;
	setp.eq.s16 	%p105, %rs2029, 0;
	and.b16  	%rs2030, %rs878, 3072;
	setp.eq.s16 	%p106, %rs2030, 0;
	xor.b16  	%rs2031, %rs878, %rs928;
	and.b16  	%rs2032, %rs2031, -32768;
	selp.b16 	%rs2033, 0, %rs2029, %p106;
	add.s16 	%rs2034, %rs2033, %rs929;
	max.u16 	%rs2035, %rs2034, 981;
	add.s16 	%rs2036, %rs2035, -981;
	and.b16  	%rs2037, %rs2036, 32767;
	or.b16  	%rs2038, %rs2037, %rs2032;
	selp.b16 	%rs2039, 0, %rs2038, %p105;
	selp.b16 	%rs12614, 0, %rs2039, %p104;
	bra.uni 	$L__BB2_715;
$L__BB2_713:
	// begin inline asm
	{mul.f16 %rs12614,%rs928,%rs878;
}
	// end inline asm
	bra.uni 	$L__BB2_715;
$L__BB2_714:
	setp.eq.s16 	%p107, %rs929, 0;
	and.b16  	%rs2043, %rs878, 32767;
	setp.eq.s16 	%p108, %rs2043, 0;
	and.b16  	%rs2044, %rs878, 1024;
	setp.eq.s16 	%p109, %rs2044, 0;
	and.b16  	%rs2045, %rs878, 1792;
	setp.eq.s16 	%p110, %rs2045, 256;
	setp.eq.s16 	%p111, %rs2045, 768;
	xor.b16  	%rs2046, %rs878, %rs928;
	selp.b16 	%rs2047, 512, 0, %p111;
	selp.b16 	%rs2048, %rs2047, %rs2043, %p109;
	and.b16  	%rs2049, %rs2046, -32768;
	add.s16 	%rs2050, %rs2048, %rs929;
	setp.lt.u16 	%p112, %rs2050, 970;
	selp.b16 	%rs2052, 31798, 54, %p110;
	add.s16 	%rs2053, %rs2052, %rs2050;
	and.b16  	%rs2054, %rs2053, 32767;
	selp.b16 	%rs2055, 0, %rs2054, %p112;
	selp.b16 	%rs2056, %rs2055, %rs2054, %p110;
	or.b16  	%rs2057, %rs2056, %rs2049;
	selp.b16 	%rs2058, 0, %rs2057, %p108;
	selp.b16 	%rs12614, 0, %rs2058, %p107;
$L__BB2_715:
	// begin inline asm
	{add.f16 %rs12629,%rs12614,%rs12853;
}
	// end inline asm
	setp.eq.s16 	%p113, %rs1790, 0;
	@%p113 bra 	$L__BB2_718;
	setp.ne.s16 	%p114, %rs1790, 1;
	@%p114 bra 	$L__BB2_719;
	setp.eq.s16 	%p115, %rs929, 0;
	and.b16  	%rs2063, %rs885, 32767;
	setp.eq.s16 	%p116, %rs2063, 0;
	and.b16  	%rs2064, %rs885, 3072;
	setp.eq.s16 	%p117, %rs2064, 0;
	xor.b16  	%rs2065, %rs885, %rs928;
	and.b16  	%rs2066, %rs2065, -32768;
	selp.b16 	%rs2067, 0, %rs2063, %p117;
	add.s16 	%rs2068, %rs2067, %rs929;
	max.u16 	%rs2069, %rs2068, 981;
	add.s16 	%rs2070, %rs2069, -981;
	and.b16  	%rs2071, %rs2070, 32767;
	or.b16  	%rs2072, %rs2071, %rs2066;
	selp.b16 	%rs2073, 0, %rs2072, %p116;
	selp.b16 	%rs12615, 0, %rs2073, %p115;
	bra.uni 	$L__BB2_720;
$L__BB2_718:
	// begin inline asm
	{mul.f16 %rs12615,%rs928,%rs885;
}
	// end inline asm
	bra.uni 	$L__BB2_720;
$L__BB2_719:
	setp.eq.s16 	%p118, %rs929, 0;
	and.b16  	%rs2077, %rs885, 32767;
	setp.eq.s16 	%p119, %rs2077, 0;
	and.b16  	%rs2078, %rs885, 1024;
	setp.eq.s16 	%p120, %rs2078, 0;
	and.b16  	%rs2079, %rs885, 1792;
	setp.eq.s16 	%p121, %rs2079, 256;
	setp.eq.s16 	%p122, %rs2079, 768;
	xor.b16  	%rs2080, %rs885, %rs928;
	selp.b16 	%rs2081, 512, 0, %p122;
	selp.b16 	%rs2082, %rs2081, %rs2077, %p120;
	and.b16  	%rs2083, %rs2080, -32768;
	add.s16 	%rs2084, %rs2082, %rs929;
	setp.lt.u16 	%p123, %rs2084, 970;
	selp.b16 	%rs2086, 31798, 54, %p121;
	add.s16 	%rs2087, %rs2086, %rs2084;
	and.b16  	%rs2088, %rs2087, 32767;
	selp.b16 	%rs2089, 0, %rs2088, %p123;
	selp.b16 	%rs2090, %rs2089, %rs2088, %p121;
	or.b16  	%rs2091, %rs2090, %rs2083;
	selp.b16 	%rs2092, 0, %rs2091, %p119;
	selp.b16 	%rs12615, 0, %rs2092, %p118;
$L__BB2_720:
	// begin inline asm
	{add.f16 %rs12628,%rs12615,%rs12852;
}
	// end inline asm
	setp.eq.s16 	%p124, %rs1824, 0;
	@%p124 bra 	$L__BB2_723;
	setp.ne.s16 	%p125, %rs1824, 1;
	@%p125 bra 	$L__BB2_724;
	setp.eq.s16 	%p126, %rs929, 0;
	and.b16  	%rs2097, %rs892, 32767;
	setp.eq.s16 	%p127, %rs2097, 0;
	and.b16  	%rs2098, %rs892, 3072;
	setp.eq.s16 	%p128, %rs2098, 0;
	xor.b16  	%rs2099, %rs892, %rs928;
	and.b16  	%rs2100, %rs2099, -32768;
	selp.b16 	%rs2101, 0, %rs2097, %p128;
	add.s16 	%rs2102, %rs2101, %rs929;
	max.u16 	%rs2103, %rs2102, 981;
	add.s16 	%rs2104, %rs2103, -981;
	and.b16  	%rs2105, %rs2104, 32767;
	or.b16  	%rs2106, %rs2105, %rs2100;
	selp.b16 	%rs2107, 0, %rs2106, %p127;
	selp.b16 	%rs12616, 0, %rs2107, %p126;
	bra.uni 	$L__BB2_725;
$L__BB2_723:
	// begin inline asm
	{mul.f16 %rs12616,%rs928,%rs892;
}
	// end inline asm
	bra.uni 	$L__BB2_725;
$L__BB2_724:
	setp.eq.s16 	%p129, %rs929, 0;
	and.b16  	%rs2111, %rs892, 32767;
	setp.eq.s16 	%p130, %rs2111, 0;
	and.b16  	%rs2112, %rs892, 1024;
	setp.eq.s16 	%p131, %rs2112, 0;
	and.b16  	%rs2113, %rs892, 1792;
	setp.eq.s16 	%p132, %rs2113, 256;
	setp.eq.s16 	%p133, %rs2113, 768;
	xor.b16  	%rs2114, %rs892, %rs928;
	selp.b16 	%rs2115, 512, 0, %p133;
	selp.b16 	%rs2116, %rs2115, %rs2111, %p131;
	and.b16  	%rs2117, %rs2114, -32768;
	add.s16 	%rs2118, %rs2116, %rs929;
	setp.lt.u16 	%p134, %rs2118, 970;
	selp.b16 	%rs2120, 31798, 54, %p132;
	add.s16 	%rs2121, %rs2120, %rs2118;
	and.b16  	%rs2122, %rs2121, 32767;
	selp.b16 	%rs2123, 0, %rs2122, %p134;
	selp.b16 	%rs2124, %rs2123, %rs2122, %p132;
	or.b16  	%rs2125, %rs2124, %rs2117;
	selp.b16 	%rs2126, 0, %rs2125, %p130;
	selp.b16 	%rs12616, 0, %rs2126, %p129;
$L__BB2_725:
	// begin inline asm
	{add.f16 %rs12627,%rs12616,%rs12851;
}
	// end inline asm
	@%p91 bra 	$L__BB2_728;
	setp.ne.s16 	%p136, %rs1858, 1;
	@%p136 bra 	$L__BB2_729;
	setp.eq.s16 	%p137, %rs929, 0;
	and.b16  	%rs2131, %rs899, 32767;
	setp.eq.s16 	%p138, %rs2131, 0;
	and.b16  	%rs2132, %rs899, 3072;
	setp.eq.s16 	%p139, %rs2132, 0;
	xor.b16  	%rs2133, %rs899, %rs928;
	and.b16  	%rs2134, %rs2133, -32768;
	selp.b16 	%rs2135, 0, %rs2131, %p139;
	add.s16 	%rs2136, %rs2135, %rs929;
	max.u16 	%rs2137, %rs2136, 981;
	add.s16 	%rs2138, %rs2137, -981;
	and.b16  	%rs2139, %rs2138, 32767;
	or.b16  	%rs2140, %rs2139, %rs2134;
	selp.b16 	%rs2141, 0, %rs2140, %p138;
	selp.b16 	%rs12617, 0, %rs2141, %p137;
	bra.uni 	$L__BB2_730;
$L__BB2_728:
	// begin inline asm
	{mul.f16 %rs12617,%rs928,%rs899;
}
	// end inline asm
	bra.uni 	$L__BB2_730;
$L__BB2_729:
	setp.eq.s16 	%p140, %rs929, 0;
	and.b16  	%rs2145, %rs899, 32767;
	setp.eq.s16 	%p141, %rs2145, 0;
	and.b16  	%rs2146, %rs899, 1024;
	setp.eq.s16 	%p142, %rs2146, 0;
	and.b16  	%rs2147, %rs899, 1792;
	setp.eq.s16 	%p143, %rs2147, 256;
	setp.eq.s16 	%p144, %rs2147, 768;
	xor.b16  	%rs2148, %rs899, %rs928;
	selp.b16 	%rs2149, 512, 0, %p144;
	selp.b16 	%rs2150, %rs2149, %rs2145, %p142;
	and.b16  	%rs2151, %rs2148, -32768;
	add.s16 	%rs2152, %rs2150, %rs929;
	setp.lt.u16 	%p145, %rs2152, 970;
	selp.b16 	%rs2154, 31798, 54, %p143;
	add.s16 	%rs2155, %rs2154, %rs2152;
	and.b16  	%rs2156, %rs2155, 32767;
	selp.b16 	%rs2157, 0, %rs2156, %p145;
	selp.b16 	%rs2158, %rs2157, %rs2156, %p143;
	or.b16  	%rs2159, %rs2158, %rs2151;
	selp.b16 	%rs2160, 0, %rs2159, %p141;
	selp.b16 	%rs12617, 0, %rs2160, %p140;
$L__BB2_730:
	// begin inline asm
	{add.f16 %rs12626,%rs12617,%rs12850;
}
	// end inline asm
	ld.shared.u16 	%rs950, [%r14+48];
	and.b16  	%rs951, %rs950, 32767;
	@%p102 bra 	$L__BB2_733;
	setp.ne.s16 	%p147, %rs1756, 1;
	@%p147 bra 	$L__BB2_734;
	setp.eq.s16 	%p148, %rs951, 0;
	and.b16  	%rs2165, %rs878, 32767;
	setp.eq.s16 	%p149, %rs2165, 0;
	and.b16  	%rs2166, %rs878, 3072;
	setp.eq.s16 	%p150, %rs2166, 0;
	xor.b16  	%rs2167, %rs878, %rs950;
	and.b16  	%rs2168, %rs2167, -32768;
	selp.b16 	%rs2169, 0, %rs2165, %p150;
	add.s16 	%rs2170, %rs2169, %rs951;
	max.u16 	%rs2171, %rs2170, 981;
	add.s16 	%rs2172, %rs2171, -981;
	and.b16  	%rs2173, %rs2172, 32767;
	or.b16  	%rs2174, %rs2173, %rs2168;
	selp.b16 	%rs2175, 0, %rs2174, %p149;
	selp.b16 	%rs12618, 0, %rs2175, %p148;
	bra.uni 	$L__BB2_735;
$L__BB2_733:
	// begin inline asm
	{mul.f16 %rs12618,%rs950,%rs878;
}
	// end inline asm
	bra.uni 	$L__BB2_735;
$L__BB2_734:
	setp.eq.s16 	%p151, %rs951, 0;
	and.b16  	%rs2179, %rs878, 32767;
	setp.eq.s16 	%p152, %rs2179, 0;
	and.b16  	%rs2180, %rs878, 1024;
	setp.eq.s16 	%p153, %rs2180, 0;
	and.b16  	%rs2181, %rs878, 1792;
	setp.eq.s16 	%p154, %rs2181, 256;
	setp.eq.s16 	%p155, %rs2181, 768;
	xor.b16  	%rs2182, %rs878, %rs950;
	selp.b16 	%rs2183, 512, 0, %p155;
	selp.b16 	%rs2184, %rs2183, %rs2179, %p153;
	and.b16  	%rs2185, %rs2182, -32768;
	add.s16 	%rs2186, %rs2184, %rs951;
	setp.lt.u16 	%p156, %rs2186, 970;
	selp.b16 	%rs2188, 31798, 54, %p154;
	add.s16 	%rs2189, %rs2188, %rs2186;
	and.b16  	%rs2190, %rs2189, 32767;
	selp.b16 	%rs2191, 0, %rs2190, %p156;
	selp.b16 	%rs2192, %rs2191, %rs2190, %p154;
	or.b16  	%rs2193, %rs2192, %rs2185;
	selp.b16 	%rs2194, 0, %rs2193, %p152;
	selp.b16 	%rs12618, 0, %rs2194, %p151;
$L__BB2_735:
	// begin inline asm
	{add.f16 %rs12625,%rs12618,%rs12849;
}
	// end inline asm
	setp.eq.s16 	%p157, %rs1790, 0;
	@%p157 bra 	$L__BB2_738;
	setp.ne.s16 	%p158, %rs1790, 1;
	@%p158 bra 	$L__BB2_739;
	setp.eq.s16 	%p159, %rs951, 0;
	and.b16  	%rs2199, %rs885, 32767;
	setp.eq.s16 	%p160, %rs2199, 0;
	and.b16  	%rs2200, %rs885, 3072;
	setp.eq.s16 	%p161, %rs2200, 0;
	xor.b16  	%rs2201, %rs885, %rs950;
	and.b16  	%rs2202, %rs2201, -32768;
	selp.b16 	%rs2203, 0, %rs2199, %p161;
	add.s16 	%rs2204, %rs2203, %rs951;
	max.u16 	%rs2205, %rs2204, 981;
	add.s16 	%rs2206, %rs2205, -981;
	and.b16  	%rs2207, %rs2206, 32767;
	or.b16  	%rs2208, %rs2207, %rs2202;
	selp.b16 	%rs2209, 0, %rs2208, %p160;
	selp.b16 	%rs12619, 0, %rs2209, %p159;
	bra.uni 	$L__BB2_740;
$L__BB2_738:
	// begin inline asm
	{mul.f16 %rs12619,%rs950,%rs885;
}
	// end inline asm
	bra.uni 	$L__BB2_740;
$L__BB2_739:
	setp.eq.s16 	%p162, %rs951, 0;
	and.b16  	%rs2213, %rs885, 32767;
	setp.eq.s16 	%p163, %rs2213, 0;
	and.b16  	%rs2214, %rs885, 1024;
	setp.eq.s16 	%p164, %rs2214, 0;
	and.b16  	%rs2215, %rs885, 1792;
	setp.eq.s16 	%p165, %rs2215, 256;
	setp.eq.s16 	%p166, %rs2215, 768;
	xor.b16  	%rs2216, %rs885, %rs950;
	selp.b16 	%rs2217, 512, 0, %p166;
	selp.b16 	%rs2218, %rs2217, %rs2213, %p164;
	and.b16  	%rs2219, %rs2216, -32768;
	add.s16 	%rs2220, %rs2218, %rs951;
	setp.lt.u16 	%p167, %rs2220, 970;
	selp.b16 	%rs2222, 31798, 54, %p165;
	add.s16 	%rs2223, %rs2222, %rs2220;
	and.b16  	%rs2224, %rs2223, 32767;
	selp.b16 	%rs2225, 0, %rs2224, %p167;
	selp.b16 	%rs2226, %rs2225, %rs2224, %p165;
	or.b16  	%rs2227, %rs2226, %rs2219;
	selp.b16 	%rs2228, 0, %rs2227, %p163;
	selp.b16 	%rs12619, 0, %rs2228, %p162;
$L__BB2_740:
	// begin inline asm
	{add.f16 %rs12624,%rs12619,%rs12848;
}
	// end inline asm
	setp.eq.s16 	%p168, %rs1824, 0;
	@%p168 bra 	$L__BB2_743;
	setp.ne.s16 	%p169, %rs1824, 1;
	@%p169 bra 	$L__BB2_744;
	setp.eq.s16 	%p170, %rs951, 0;
	and.b16  	%rs2233, %rs892, 32767;
	setp.eq.s16 	%p171, %rs2233, 0;
	and.b16  	%rs2234, %rs892, 3072;
	setp.eq.s16 	%p172, %rs2234, 0;
	xor.b16  	%rs2235, %rs892, %rs950;
	and.b16  	%rs2236, %rs2235, -32768;
	selp.b16 	%rs2237, 0, %rs2233, %p172;
	add.s16 	%rs2238, %rs2237, %rs951;
	max.u16 	%rs2239, %rs2238, 981;
	add.s16 	%rs2240, %rs2239, -981;
	and.b16  	%rs2241, %rs2240, 32767;
	or.b16  	%rs2242, %rs2241, %rs2236;
	selp.b16 	%rs2243, 0, %rs2242, %p171;
	selp.b16 	%rs12620, 0, %rs2243, %p170;
	bra.uni 	$L__BB2_745;
$L__BB2_743:
	// begin inline asm
	{mul.f16 %rs12620,%rs950,%rs892;
}
	// end inline asm
	bra.uni 	$L__BB2_745;
$L__BB2_744:
	setp.eq.s16 	%p173, %rs951, 0;
	and.b16  	%rs2247, %rs892, 32767;
	setp.eq.s16 	%p174, %rs2247, 0;
	and.b16  	%rs2248, %rs892, 1024;
	setp.eq.s16 	%p175, %rs2248, 0;
	and.b16  	%rs2249, %rs892, 1792;
	setp.eq.s16 	%p176, %rs2249, 256;
	setp.eq.s16 	%p177, %rs2249, 768;
	xor.b16  	%rs2250, %rs892, %rs950;
	selp.b16 	%rs2251, 512, 0, %p177;
	selp.b16 	%rs2252, %rs2251, %rs2247, %p175;
	and.b16  	%rs2253, %rs2250, -32768;
	add.s16 	%rs2254, %rs2252, %rs951;
	setp.lt.u16 	%p178, %rs2254, 970;
	selp.b16 	%rs2256, 31798, 54, %p176;
	add.s16 	%rs2257, %rs2256, %rs2254;
	and.b16  	%rs2258, %rs2257, 32767;
	selp.b16 	%rs2259, 0, %rs2258, %p178;
	selp.b16 	%rs2260, %rs2259, %rs2258, %p176;
	or.b16  	%rs2261, %rs2260, %rs2253;
	selp.b16 	%rs2262, 0, %rs2261, %p174;
	selp.b16 	%rs12620, 0, %rs2262, %p173;
$L__BB2_745:
	// begin inline asm
	{add.f16 %rs12623,%rs12620,%rs12847;
}
	// end inline asm
	setp.eq.s16 	%p179, %rs1858, 0;
	@%p179 bra 	$L__BB2_748;
	setp.ne.s16 	%p180, %rs1858, 1;
	@%p180 bra 	$L__BB2_749;
	setp.eq.s16 	%p181, %rs951, 0;
	and.b16  	%rs2267, %rs899, 32767;
	setp.eq.s16 	%p182, %rs2267, 0;
	and.b16  	%rs2268, %rs899, 3072;
	setp.eq.s16 	%p183, %rs2268, 0;
	xor.b16  	%rs2269, %rs899, %rs950;
	and.b16  	%rs2270, %rs2269, -32768;
	selp.b16 	%rs2271, 0, %rs2267, %p183;
	add.s16 	%rs2272, %rs2271, %rs951;
	max.u16 	%rs2273, %rs2272, 981;
	add.s16 	%rs2274, %rs2273, -981;
	and.b16  	%rs2275, %rs2274, 32767;
	or.b16  	%rs2276, %rs2275, %rs2270;
	selp.b16 	%rs2277, 0, %rs2276, %p182;
	selp.b16 	%rs12621, 0, %rs2277, %p181;
	bra.uni 	$L__BB2_750;
$L__BB2_748:
	// begin inline asm
	{mul.f16 %rs12621,%rs950,%rs899;
}
	// end inline asm
	bra.uni 	$L__BB2_750;
$L__BB2_749:
	setp.eq.s16 	%p184, %rs951, 0;
	and.b16  	%rs2281, %rs899, 32767;
	setp.eq.s16 	%p185, %rs2281, 0;
	and.b16  	%rs2282, %rs899, 1024;
	setp.eq.s16 	%p186, %rs2282, 0;
	and.b16  	%rs2283, %rs899, 1792;
	setp.eq.s16 	%p187, %rs2283, 256;
	setp.eq.s16 	%p188, %rs2283, 768;
	xor.b16  	%rs2284, %rs899, %rs950;
	selp.b16 	%rs2285, 512, 0, %p188;
	selp.b16 	%rs2286, %rs2285, %rs2281, %p186;
	and.b16  	%rs2287, %rs2284, -32768;
	add.s16 	%rs2288, %rs2286, %rs951;
	setp.lt.u16 	%p189, %rs2288, 970;
	selp.b16 	%rs2290, 31798, 54, %p187;
	add.s16 	%rs2291, %rs2290, %rs2288;
	and.b16  	%rs2292, %rs2291, 32767;
	selp.b16 	%rs2293, 0, %rs2292, %p189;
	selp.b16 	%rs2294, %rs2293, %rs2292, %p187;
	or.b16  	%rs2295, %rs2294, %rs2287;
	selp.b16 	%rs2296, 0, %rs2295, %p185;
	selp.b16 	%rs12621, 0, %rs2296, %p184;
$L__BB2_750:
	// begin inline asm
	{add.f16 %rs12622,%rs12621,%rs12846;
}
	// end inline asm
	add.s32 	%r153, %r160, 1;
	setp.ne.s32 	%p190, %r153, 128;
	@%p190 bra 	$L__BB2_752;
	ld.shared.u16 	%rs2316, [%r17];
	and.b16  	%rs2317, %rs12637, 32767;
	setp.eq.s16 	%p191, %rs2317, 0;
	and.b16  	%rs2318, %rs2316, 32767;
	setp.eq.s16 	%p192, %rs2318, 0;
	xor.b16  	%rs2319, %rs2316, %rs12637;
	and.b16  	%rs2320, %rs2319, -32768;
	add.s16 	%rs2321, %rs2318, %rs2317;
	max.u16 	%rs2322, %rs2321, 15360;
	add.s16 	%rs2323, %rs2322, -15360;
	and.b16  	%rs2324, %rs2323, 32767;
	or.b16  	%rs2325, %rs2324, %rs2320;
	selp.b16 	%rs2326, 0, %rs2325, %p192;
	selp.b16 	%rs2300, 0, %rs2326, %p191;
	// begin inline asm
	{  cvt.f32.f16 %f548, %rs2300;}

	// end inline asm
	add.f32 	%f867, %f548, %f867;
	ld.shared.u16 	%rs2327, [%r17+2];
	and.b16  	%rs2328, %rs12636, 32767;
	setp.eq.s16 	%p193, %rs2328, 0;
	and.b16  	%rs2329, %rs2327, 32767;
	setp.eq.s16 	%p194, %rs2329, 0;
	xor.b16  	%rs2330, %rs2327, %rs12636;
	and.b16  	%rs2331, %rs2330, -32768;
	add.s16 	%rs2332, %rs2329, %rs2328;
	max.u16 	%rs2333, %rs2332, 15360;
	add.s16 	%rs2334, %rs2333, -15360;
	and.b16  	%rs2335, %rs2334, 32767;
	or.b16  	%rs2336, %rs2335, %rs2331;
	selp.b16 	%rs2337, 0, %rs2336, %p194;
	selp.b16 	%rs2301, 0, %rs2337, %p193;
	// begin inline asm
	{  cvt.f32.f16 %f549, %rs2301;}

	// end inline asm
	add.f32 	%f866, %f549, %f866;
	ld.shared.u16 	%rs2338, [%r17+4];
	and.b16  	%rs2339, %rs12635, 32767;
	setp.eq.s16 	%p195, %rs2339, 0;
	and.b16  	%rs2340, %rs2338, 32767;
	setp.eq.s16 	%p196, %rs2340, 0;
	xor.b16  	%rs2341, %rs2338, %rs12635;
	and.b16  	%rs2342, %rs2341, -32768;
	add.s16 	%rs2343, %rs2340, %rs2339;
	max.u16 	%rs2344, %rs2343, 15360;
	add.s16 	%rs2345, %rs2344, -15360;
	and.b16  	%rs2346, %rs2345, 32767;
	or.b16  	%rs2347, %rs2346, %rs2342;
	selp.b16 	%rs2348, 0, %rs2347, %p196;
	selp.b16 	%rs2302, 0, %rs2348, %p195;
	// begin inline asm
	{  cvt.f32.f16 %f550, %rs2302;}

	// end inline asm
	add.f32 	%f865, %f550, %f865;
	ld.shared.u16 	%rs2349, [%r17+6];
	and.b16  	%rs2350, %rs12634, 32767;
	setp.eq.s16 	%p197, %rs2350, 0;
	and.b16  	%rs2351, %rs2349, 32767;
	setp.eq.s16 	%p198, %rs2351, 0;
	xor.b16  	%rs2352, %rs2349, %rs12634;
	and.b16  	%rs2353, %rs2352, -32768;
	add.s16 	%rs2354, %rs2351, %rs2350;
	max.u16 	%rs2355, %rs2354, 15360;
	add.s16 	%rs2356, %rs2355, -15360;
	and.b16  	%rs2357, %rs2356, 32767;
	or.b16  	%rs2358, %rs2357, %rs2353;
	selp.b16 	%rs2359, 0, %rs2358, %p198;
	selp.b16 	%rs2303, 0, %rs2359, %p197;
	// begin inline asm
	{  cvt.f32.f16 %f551, %rs2303;}

	// end inline asm
	add.f32 	%f864, %f551, %f864;
	and.b16  	%rs2360, %rs12633, 32767;
	setp.eq.s16 	%p199, %rs2360, 0;
	xor.b16  	%rs2361, %rs2316, %rs12633;
	and.b16  	%rs2362, %rs2361, -32768;
	add.s16 	%rs2363, %rs2318, %rs2360;
	max.u16 	%rs2364, %rs2363, 15360;
	add.s16 	%rs2365, %rs2364, -15360;
	and.b16  	%rs2366, %rs2365, 32767;
	or.b16  	%rs2367, %rs2366, %rs2362;
	selp.b16 	%rs2368, 0, %rs2367, %p192;
	selp.b16 	%rs2304, 0, %rs2368, %p199;
	// begin inline asm
	{  cvt.f32.f16 %f552, %rs2304;}

	// end inline asm
	add.f32 	%f863, %f552, %f863;
	and.b16  	%rs2369, %rs12632, 32767;
	setp.eq.s16 	%p200, %rs2369, 0;
	xor.b16  	%rs2370, %rs2327, %rs12632;
	and.b16  	%rs2371, %rs2370, -32768;
	add.s16 	%rs2372, %rs2329, %rs2369;
	max.u16 	%rs2373, %rs2372, 15360;
	add.s16 	%rs2374, %rs2373, -15360;
	and.b16  	%rs2375, %rs2374, 32767;
	or.b16  	%rs2376, %rs2375, %rs2371;
	selp.b16 	%rs2377, 0, %rs2376, %p194;
	selp.b16 	%rs2305, 0, %rs2377, %p200;
	// begin inline asm
	{  cvt.f32.f16 %f553, %rs2305;}

	// end inline asm
	add.f32 	%f862, %f553, %f862;
	and.b16  	%rs2378, %rs12631, 32767;
	setp.eq.s16 	%p201, %rs2378, 0;
	xor.b16  	%rs2379, %rs2338, %rs12631;
	and.b16  	%rs2380, %rs2379, -32768;
	add.s16 	%rs2381, %rs2340, %rs2378;
	max.u16 	%rs2382, %rs2381, 15360;
	add.s16 	%rs2383, %rs2382, -15360;
	and.b16  	%rs2384, %rs2383, 32767;
	or.b16  	%rs2385, %rs2384, %rs2380;
	selp.b16 	%rs2386, 0, %rs2385, %p196;
	selp.b16 	%rs2306, 0, %rs2386, %p201;
	// begin inline asm
	{  cvt.f32.f16 %f554, %rs2306;}

	// end inline asm
	add.f32 	%f861, %f554, %f861;
	and.b16  	%rs2387, %rs12630, 32767;
	setp.eq.s16 	%p202, %rs2387, 0;
	xor.b16  	%rs2388, %rs2349, %rs12630;
	and.b16  	%rs2389, %rs2388, -32768;
	add.s16 	%rs2390, %rs2351, %rs2387;
	max.u16 	%rs2391, %rs2390, 15360;
	add.s16 	%rs2392, %rs2391, -15360;
	and.b16  	%rs2393, %rs2392, 32767;
	or.b16  	%rs2394, %rs2393, %rs2389;
	selp.b16 	%rs2395, 0, %rs2394, %p198;
	selp.b16 	%rs2307, 0, %rs2395, %p202;
	// begin inline asm
	{  cvt.f32.f16 %f555, %rs2307;}

	// end inline asm
	add.f32 	%f860, %f555, %f860;
	and.b16  	%rs2396, %rs12629, 32767;
	setp.eq.s16 	%p203, %rs2396, 0;
	xor.b16  	%rs2397, %rs2316, %rs12629;
	and.b16  	%rs2398, %rs2397, -32768;
	add.s16 	%rs2399, %rs2318, %rs2396;
	max.u16 	%rs2400, %rs2399, 15360;
	add.s16 	%rs2401, %rs2400, -15360;
	and.b16  	%rs2402, %rs2401, 32767;
	or.b16  	%rs2403, %rs2402, %rs2398;
	selp.b16 	%rs2404, 0, %rs2403, %p192;
	selp.b16 	%rs2308, 0, %rs2404, %p203;
	// begin inline asm
	{  cvt.f32.f16 %f556, %rs2308;}

	// end inline asm
	add.f32 	%f859, %f556, %f859;
	and.b16  	%rs2405, %rs12628, 32767;
	setp.eq.s16 	%p204, %rs2405, 0;
	xor.b16  	%rs2406, %rs2327, %rs12628;
	and.b16  	%rs2407, %rs2406, -32768;
	add.s16 	%rs2408, %rs2329, %rs2405;
	max.u16 	%rs2409, %rs2408, 15360;
	add.s16 	%rs2410, %rs2409, -15360;
	and.b16  	%rs2411, %rs2410, 32767;
	or.b16  	%rs2412, %rs2411, %rs2407;
	selp.b16 	%rs2413, 0, %rs2412, %p194;
	selp.b16 	%rs2309, 0, %rs2413, %p204;
	// begin inline asm
	{  cvt.f32.f16 %f557, %rs2309;}

	// end inline asm
	add.f32 	%f858, %f557, %f858;
	and.b16  	%rs2414, %rs12627, 32767;
	setp.eq.s16 	%p205, %rs2414, 0;
	xor.b16  	%rs2415, %rs2338, %rs12627;
	and.b16  	%rs2416, %rs2415, -32768;
	add.s16 	%rs2417, %rs2340, %rs2414;
	max.u16 	%rs2418, %rs2417, 15360;
	add.s16 	%rs2419, %rs2418, -15360;
	and.b16  	%rs2420, %rs2419, 32767;
	or.b16  	%rs2421, %rs2420, %rs2416;
	selp.b16 	%rs2422, 0, %rs2421, %p196;
	selp.b16 	%rs2310, 0, %rs2422, %p205;
	// begin inline asm
	{  cvt.f32.f16 %f558, %rs2310;}

	// end inline asm
	add.f32 	%f857, %f558, %f857;
	and.b16  	%rs2423, %rs12626, 32767;
	setp.eq.s16 	%p206, %rs2423, 0;
	xor.b16  	%rs2424, %rs2349, %rs12626;
	and.b16  	%rs2425, %rs2424, -32768;
	add.s16 	%rs2426, %rs2351, %rs2423;
	max.u16 	%rs2427, %rs2426, 15360;
	add.s16 	%rs2428, %rs2427, -15360;
	and.b16  	%rs2429, %rs2428, 32767;
	or.b16  	%rs2430, %rs2429, %rs2425;
	selp.b16 	%rs2431, 0, %rs2430, %p198;
	selp.b16 	%rs2311, 0, %rs2431, %p206;
	// begin inline asm
	{  cvt.f32.f16 %f559, %rs2311;}

	// end inline asm
	add.f32 	%f856, %f559, %f856;
	and.b16  	%rs2432, %rs12625, 32767;
	setp.eq.s16 	%p207, %rs2432, 0;
	xor.b16  	%rs2433, %rs2316, %rs12625;
	and.b16  	%rs2434, %rs2433, -32768;
	add.s16 	%rs2435, %rs2318, %rs2432;
	max.u16 	%rs2436, %rs2435, 15360;
	add.s16 	%rs2437, %rs2436, -15360;
	and.b16  	%rs2438, %rs2437, 32767;
	or.b16  	%rs2439, %rs2438, %rs2434;
	selp.b16 	%rs2440, 0, %rs2439, %p192;
	selp.b16 	%rs2312, 0, %rs2440, %p207;
	// begin inline asm
	{  cvt.f32.f16 %f560, %rs2312;}

	// end inline asm
	add.f32 	%f855, %f560, %f855;
	and.b16  	%rs2441, %rs12624, 32767;
	setp.eq.s16 	%p208, %rs2441, 0;
	xor.b16  	%rs2442, %rs2327, %rs12624;
	and.b16  	%rs2443, %rs2442, -32768;
	add.s16 	%rs2444, %rs2329, %rs2441;
	max.u16 	%rs2445, %rs2444, 15360;
	add.s16 	%rs2446, %rs2445, -15360;
	and.b16  	%rs2447, %rs2446, 32767;
	or.b16  	%rs2448, %rs2447, %rs2443;
	selp.b16 	%rs2449, 0, %rs2448, %p194;
	selp.b16 	%rs2313, 0, %rs2449, %p208;
	// begin inline asm
	{  cvt.f32.f16 %f561, %rs2313;}

	// end inline asm
	add.f32 	%f854, %f561, %f854;
	and.b16  	%rs2450, %rs12623, 32767;
	setp.eq.s16 	%p209, %rs2450, 0;
	xor.b16  	%rs2451, %rs2338, %rs12623;
	and.b16  	%rs2452, %rs2451, -32768;
	add.s16 	%rs2453, %rs2340, %rs2450;
	max.u16 	%rs2454, %rs2453, 15360;
	add.s16 	%rs2455, %rs2454, -15360;
	and.b16  	%rs2456, %rs2455, 32767;
	or.b16  	%rs2457, %rs2456, %rs2452;
	selp.b16 	%rs2458, 0, %rs2457, %p196;
	selp.b16 	%rs2314, 0, %rs2458, %p209;
	// begin inline asm
	{  cvt.f32.f16 %f562, %rs2314;}

	// end inline asm
	add.f32 	%f853, %f562, %f853;
	and.b16  	%rs2459, %rs12622, 32767;
	setp.eq.s16 	%p210, %rs2459, 0;
	xor.b16  	%rs2460, %rs2349, %rs12622;
	and.b16  	%rs2461, %rs2460, -32768;
	add.s16 	%rs2462, %rs2351, %rs2459;
	max.u16 	%rs2463, %rs2462, 15360;
	add.s16 	%rs2464, %rs2463, -15360;
	and.b16  	%rs2465, %rs2464, 32767;
	or.b16  	%rs2466, %rs2465, %rs2461;
	selp.b16 	%rs2467, 0, %rs2466, %p198;
	selp.b16 	%rs2315, 0, %rs2467, %p210;
	// begin inline asm
	{  cvt.f32.f16 %f563, %rs2315;}

	// end inline asm
	add.f32 	%f852, %f563, %f852;
	mov.b32 	%r153, 0;
	mov.u16 	%rs12622, %rs1749;
	mov.u16 	%rs12623, %rs1749;
	mov.u16 	%rs12624, %rs1749;
	mov.u16 	%rs12625, %rs1749;
	mov.u16 	%rs12626, %rs1749;
	mov.u16 	%rs12627, %rs1749;
	mov.u16 	%rs12628, %rs1749;
	mov.u16 	%rs12629, %rs1749;
	mov.u16 	%rs12630, %rs1749;
	mov.u16 	%rs12631, %rs1749;
	mov.u16 	%rs12632, %rs1749;
	mov.u16 	%rs12633, %rs1749;
	mov.u16 	%rs12634, %rs1749;
	mov.u16 	%rs12635, %rs1749;
	mov.u16 	%rs12636, %rs1749;
	mov.u16 	%rs12637, %rs1749;
$L__BB2_752:
	ld.shared.u16 	%rs988, [%r14+2];
	and.b16  	%rs989, %rs988, 32767;
	ld.shared.u16 	%rs990, [%r15+128];
	setp.eq.s16 	%p211, %rs1756, 0;
	@%p211 bra 	$L__BB2_755;
	setp.ne.s16 	%p212, %rs1756, 1;
	@%p212 bra 	$L__BB2_756;
	setp.eq.s16 	%p213, %rs989, 0;
	and.b16  	%rs2469, %rs990, 32767;
	setp.eq.s16 	%p214, %rs2469, 0;
	and.b16  	%rs2470, %rs990, 3072;
	setp.eq.s16 	%p215, %rs2470, 0;
	xor.b16  	%rs2471, %rs990, %rs988;
	and.b16  	%rs2472, %rs2471, -32768;
	selp.b16 	%rs2473, 0, %rs2469, %p215;
	add.s16 	%rs2474, %rs2473, %rs989;
	max.u16 	%rs2475, %rs2474, 981;
	add.s16 	%rs2476, %rs2475, -981;
	and.b16  	%rs2477, %rs2476, 32767;
	or.b16  	%rs2478, %rs2477, %rs2472;
	selp.b16 	%rs2479, 0, %rs2478, %p214;
	selp.b16 	%rs12638, 0, %rs2479, %p213;
	bra.uni 	$L__BB2_757;
$L__BB2_755:
	// begin inline asm
	{mul.f16 %rs12638,%rs988,%rs990;
}
	// end inline asm
	bra.uni 	$L__BB2_757;
$L__BB2_756:
	setp.eq.s16 	%p216, %rs989, 0;
	and.b16  	%rs2483, %rs990, 32767;
	setp.eq.s16 	%p217, %rs2483, 0;
	and.b16  	%rs2484, %rs990, 1024;
	setp.eq.s16 	%p218, %rs2484, 0;
	and.b16  	%rs2485, %rs990, 1792;
	setp.eq.s16 	%p219, %rs2485, 256;
	setp.eq.s16 	%p220, %rs2485, 768;
	xor.b16  	%rs2486, %rs990, %rs988;
	selp.b16 	%rs2487, 512, 0, %p220;
	selp.b16 	%rs2488, %rs2487, %rs2483, %p218;
	and.b16  	%rs2489, %rs2486, -32768;
	add.s16 	%rs2490, %rs2488, %rs989;
	setp.lt.u16 	%p221, %rs2490, 970;
	selp.b16 	%rs2492, 31798, 54, %p219;
	add.s16 	%rs2493, %rs2492, %rs2490;
	and.b16  	%rs2494, %rs2493, 32767;
	selp.b16 	%rs2495, 0, %rs2494, %p221;
	selp.b16 	%rs2496, %rs2495, %rs2494, %p219;
	or.b16  	%rs2497, %rs2496, %rs2489;
	selp.b16 	%rs2498, 0, %rs2497, %p217;
	selp.b16 	%rs12638, 0, %rs2498, %p216;
$L__BB2_757:
	// begin inline asm
	{add.f16 %rs12669,%rs12638,%rs12637;
}
	// end inline asm
	ld.shared.u16 	%rs996, [%r15+130];
	@%p157 bra 	$L__BB2_760;
	setp.ne.s16 	%p223, %rs1790, 1;
	@%p223 bra 	$L__BB2_761;
	setp.eq.s16 	%p224, %rs989, 0;
	and.b16  	%rs2503, %rs996, 32767;
	setp.eq.s16 	%p225, %rs2503, 0;
	and.b16  	%rs2504, %rs996, 3072;
	setp.eq.s16 	%p226, %rs2504, 0;
	xor.b16  	%rs2505, %rs996, %rs988;
	and.b16  	%rs2506, %rs2505, -32768;
	selp.b16 	%rs2507, 0, %rs2503, %p226;
	add.s16 	%rs2508, %rs2507, %rs989;
	max.u16 	%rs2509, %rs2508, 981;
	add.s16 	%rs2510, %rs2509, -981;
	and.b16  	%rs2511, %rs2510, 32767;
	or.b16  	%rs2512, %rs2511, %rs2506;
	selp.b16 	%rs2513, 0, %rs2512, %p225;
	selp.b16 	%rs12639, 0, %rs2513, %p224;
	bra.uni 	$L__BB2_762;
$L__BB2_760:
	// begin inline asm
	{mul.f16 %rs12639,%rs988,%rs996;
}
	// end inline asm
	bra.uni 	$L__BB2_762;
$L__BB2_761:
	setp.eq.s16 	%p227, %rs989, 0;
	and.b16  	%rs2517, %rs996, 32767;
	setp.eq.s16 	%p228, %rs2517, 0;
	and.b16  	%rs2518, %rs996, 1024;
	setp.eq.s16 	%p229, %rs2518, 0;
	and.b16  	%rs2519, %rs996, 1792;
	setp.eq.s16 	%p230, %rs2519, 256;
	setp.eq.s16 	%p231, %rs2519, 768;
	xor.b16  	%rs2520, %rs996, %rs988;
	selp.b16 	%rs2521, 512, 0, %p231;
	selp.b16 	%rs2522, %rs2521, %rs2517, %p229;
	and.b16  	%rs2523, %rs2520, -32768;
	add.s16 	%rs2524, %rs2522, %rs989;
	setp.lt.u16 	%p232, %rs2524, 970;
	selp.b16 	%rs2526, 31798, 54, %p230;
	add.s16 	%rs2527, %rs2526, %rs2524;
	and.b16  	%rs2528, %rs2527, 32767;
	selp.b16 	%rs2529, 0, %rs2528, %p232;
	selp.b16 	%rs2530, %rs2529, %rs2528, %p230;
	or.b16  	%rs2531, %rs2530, %rs2523;
	selp.b16 	%rs2532, 0, %rs2531, %p228;
	selp.b16 	%rs12639, 0, %rs2532, %p227;
$L__BB2_762:
	// begin inline asm
	{add.f16 %rs12668,%rs12639,%rs12636;
}
	// end inline asm
	ld.shared.u16 	%rs1002, [%r15+132];
	@%p168 bra 	$L__BB2_765;
	setp.ne.s16 	%p234, %rs1824, 1;
	@%p234 bra 	$L__BB2_766;
	setp.eq.s16 	%p235, %rs989, 0;
	and.b16  	%rs2537, %rs1002, 32767;
	setp.eq.s16 	%p236, %rs2537, 0;
	and.b16  	%rs2538, %rs1002, 3072;
	setp.eq.s16 	%p237, %rs2538, 0;
	xor.b16  	%rs2539, %rs1002, %rs988;
	and.b16  	%rs2540, %rs2539, -32768;
	selp.b16 	%rs2541, 0, %rs2537, %p237;
	add.s16 	%rs2542, %rs2541, %rs989;
	max.u16 	%rs2543, %rs2542, 981;
	add.s16 	%rs2544, %rs2543, -981;
	and.b16  	%rs2545, %rs2544, 32767;
	or.b16  	%rs2546, %rs2545, %rs2540;
	selp.b16 	%rs2547, 0, %rs2546, %p236;
	selp.b16 	%rs12640, 0, %rs2547, %p235;
	bra.uni 	$L__BB2_767;
$L__BB2_765:
	// begin inline asm
	{mul.f16 %rs12640,%rs988,%rs1002;
}
	// end inline asm
	bra.uni 	$L__BB2_767;
$L__BB2_766:
	setp.eq.s16 	%p238, %rs989, 0;
	and.b16  	%rs2551, %rs1002, 32767;
	setp.eq.s16 	%p239, %rs2551, 0;
	and.b16  	%rs2552, %rs1002, 1024;
	setp.eq.s16 	%p240, %rs2552, 0;
	and.b16  	%rs2553, %rs1002, 1792;
	setp.eq.s16 	%p241, %rs2553, 256;
	setp.eq.s16 	%p242, %rs2553, 768;
	xor.b16  	%rs2554, %rs1002, %rs988;
	selp.b16 	%rs2555, 512, 0, %p242;
	selp.b16 	%rs2556, %rs2555, %rs2551, %p240;
	and.b16  	%rs2557, %rs2554, -32768;
	add.s16 	%rs2558, %rs2556, %rs989;
	setp.lt.u16 	%p243, %rs2558, 970;
	selp.b16 	%rs2560, 31798, 54, %p241;
	add.s16 	%rs2561, %rs2560, %rs2558;
	and.b16  	%rs2562, %rs2561, 32767;
	selp.b16 	%rs2563, 0, %rs2562, %p243;
	selp.b16 	%rs2564, %rs2563, %rs2562, %p241;
	or.b16  	%rs2565, %rs2564, %rs2557;
	selp.b16 	%rs2566, 0, %rs2565, %p239;
	selp.b16 	%rs12640, 0, %rs2566, %p238;
$L__BB2_767:
	// begin inline asm
	{add.f16 %rs12667,%rs12640,%rs12635;
}
	// end inline asm
	ld.shared.u16 	%rs1008, [%r15+134];
	setp.eq.s16 	%p244, %rs1858, 0;
	@%p244 bra 	$L__BB2_770;
	setp.ne.s16 	%p245, %rs1858, 1;
	@%p245 bra 	$L__BB2_771;
	setp.eq.s16 	%p246, %rs989, 0;
	and.b16  	%rs2571, %rs1008, 32767;
	setp.eq.s16 	%p247, %rs2571, 0;
	and.b16  	%rs2572, %rs1008, 3072;
	setp.eq.s16 	%p248, %rs2572, 0;
	xor.b16  	%rs2573, %rs1008, %rs988;
	and.b16  	%rs2574, %rs2573, -32768;
	selp.b16 	%rs2575, 0, %rs2571, %p248;
	add.s16 	%rs2576, %rs2575, %rs989;
	max.u16 	%rs2577, %rs2576, 981;
	add.s16 	%rs2578, %rs2577, -981;
	and.b16  	%rs2579, %rs2578, 32767;
	or.b16  	%rs2580, %rs2579, %rs2574;
	selp.b16 	%rs2581, 0, %rs2580, %p247;
	selp.b16 	%rs12641, 0, %rs2581, %p246;
	bra.uni 	$L__BB2_772;
$L__BB2_770:
	// begin inline asm
	{mul.f16 %rs12641,%rs988,%rs1008;
}
	// end inline asm
	bra.uni 	$L__BB2_772;
$L__BB2_771:
	setp.eq.s16 	%p249, %rs989, 0;
	and.b16  	%rs2585, %rs1008, 32767;
	setp.eq.s16 	%p250, %rs2585, 0;
	and.b16  	%rs2586, %rs1008, 1024;
	setp.eq.s16 	%p251, %rs2586, 0;
	and.b16  	%rs2587, %rs1008, 1792;
	setp.eq.s16 	%p252, %rs2587, 256;
	setp.eq.s16 	%p253, %rs2587, 768;
	xor.b16  	%rs2588, %rs1008, %rs988;
	selp.b16 	%rs2589, 512, 0, %p253;
	selp.b16 	%rs2590, %rs2589, %rs2585, %p251;
	and.b16  	%rs2591, %rs2588, -32768;
	add.s16 	%rs2592, %rs2590, %rs989;
	setp.lt.u16 	%p254, %rs2592, 970;
	selp.b16 	%rs2594, 31798, 54, %p252;
	add.s16 	%rs2595, %rs2594, %rs2592;
	and.b16  	%rs2596, %rs2595, 32767;
	selp.b16 	%rs2597, 0, %rs2596, %p254;
	selp.b16 	%rs2598, %rs2597, %rs2596, %p252;
	or.b16  	%rs2599, %rs2598, %rs2591;
	selp.b16 	%rs2600, 0, %rs2599, %p250;
	selp.b16 	%rs12641, 0, %rs2600, %p249;
$L__BB2_772:
	// begin inline asm
	{add.f16 %rs12666,%rs12641,%rs12634;
}
	// end inline asm
	ld.shared.u16 	%rs1014, [%r14+18];
	and.b16  	%rs1015, %rs1014, 32767;
	setp.eq.s16 	%p255, %rs1756, 0;
	@%p255 bra 	$L__BB2_775;
	setp.ne.s16 	%p256, %rs1756, 1;
	@%p256 bra 	$L__BB2_776;
	setp.eq.s16 	%p257, %rs1015, 0;
	and.b16  	%rs2605, %rs990, 32767;
	setp.eq.s16 	%p258, %rs2605, 0;
	and.b16  	%rs2606, %rs990, 3072;
	setp.eq.s16 	%p259, %rs2606, 0;
	xor.b16  	%rs2607, %rs990, %rs1014;
	and.b16  	%rs2608, %rs2607, -32768;
	selp.b16 	%rs2609, 0, %rs2605, %p259;
	add.s16 	%rs2610, %rs2609, %rs1015;
	max.u16 	%rs2611, %rs2610, 981;
	add.s16 	%rs2612, %rs2611, -981;
	and.b16  	%rs2613, %rs2612, 32767;
	or.b16  	%rs2614, %rs2613, %rs2608;
	selp.b16 	%rs2615, 0, %rs2614, %p258;
	selp.b16 	%rs12642, 0, %rs2615, %p257;
	bra.uni 	$L__BB2_777;
$L__BB2_775:
	// begin inline asm
	{mul.f16 %rs12642,%rs1014,%rs990;
}
	// end inline asm
	bra.uni 	$L__BB2_777;
$L__BB2_776:
	setp.eq.s16 	%p260, %rs1015, 0;
	and.b16  	%rs2619, %rs990, 32767;
	setp.eq.s16 	%p261, %rs2619, 0;
	and.b16  	%rs2620, %rs990, 1024;
	setp.eq.s16 	%p262, %rs2620, 0;
	and.b16  	%rs2621, %rs990, 1792;
	setp.eq.s16 	%p263, %rs2621, 256;
	setp.eq.s16 	%p264, %rs2621, 768;
	xor.b16  	%rs2622, %rs990, %rs1014;
	selp.b16 	%rs2623, 512, 0, %p264;
	selp.b16 	%rs2624, %rs2623, %rs2619, %p262;
	and.b16  	%rs2625, %rs2622, -32768;
	add.s16 	%rs2626, %rs2624, %rs1015;
	setp.lt.u16 	%p265, %rs2626, 970;
	selp.b16 	%rs2628, 31798, 54, %p263;
	add.s16 	%rs2629, %rs2628, %rs2626;
	and.b16  	%rs2630, %rs2629, 32767;
	selp.b16 	%rs2631, 0, %rs2630, %p265;
	selp.b16 	%rs2632, %rs2631, %rs2630, %p263;
	or.b16  	%rs2633, %rs2632, %rs2625;
	selp.b16 	%rs2634, 0, %rs2633, %p261;
	selp.b16 	%rs12642, 0, %rs2634, %p260;
$L__BB2_777:
	// begin inline asm
	{add.f16 %rs12665,%rs12642,%rs12633;
}
	// end inline asm
	setp.eq.s16 	%p266, %rs1790, 0;
	@%p266 bra 	$L__BB2_780;
	setp.ne.s16 	%p267, %rs1790, 1;
	@%p267 bra 	$L__BB2_781;
	setp.eq.s16 	%p268, %rs1015, 0;
	and.b16  	%rs2639, %rs996, 32767;
	setp.eq.s16 	%p269, %rs2639, 0;
	and.b16  	%rs2640, %rs996, 3072;
	setp.eq.s16 	%p270, %rs2640, 0;
	xor.b16  	%rs2641, %rs996, %rs1014;
	and.b16  	%rs2642, %rs2641, -32768;
	selp.b16 	%rs2643, 0, %rs2639, %p270;
	add.s16 	%rs2644, %rs2643, %rs1015;
	max.u16 	%rs2645, %rs2644, 981;
	add.s16 	%rs2646, %rs2645, -981;
	and.b16  	%rs2647, %rs2646, 32767;
	or.b16  	%rs2648, %rs2647, %rs2642;
	selp.b16 	%rs2649, 0, %rs2648, %p269;
	selp.b16 	%rs12643, 0, %rs2649, %p268;
	bra.uni 	$L__BB2_782;
$L__BB2_780:
	// begin inline asm
	{mul.f16 %rs12643,%rs1014,%rs996;
}
	// end inline asm
	bra.uni 	$L__BB2_782;
$L__BB2_781:
	setp.eq.s16 	%p271, %rs1015, 0;
	and.b16  	%rs2653, %rs996, 32767;
	setp.eq.s16 	%p272, %rs2653, 0;
	and.b16  	%rs2654, %rs996, 1024;
	setp.eq.s16 	%p273, %rs2654, 0;
	and.b16  	%rs2655, %rs996, 1792;
	setp.eq.s16 	%p274, %rs2655, 256;
	setp.eq.s16 	%p275, %rs2655, 768;
	xor.b16  	%rs2656, %rs996, %rs1014;
	selp.b16 	%rs2657, 512, 0, %p275;
	selp.b16 	%rs2658, %rs2657, %rs2653, %p273;
	and.b16  	%rs2659, %rs2656, -32768;
	add.s16 	%rs2660, %rs2658, %rs1015;
	setp.lt.u16 	%p276, %rs2660, 970;
	selp.b16 	%rs2662, 31798, 54, %p274;
	add.s16 	%rs2663, %rs2662, %rs2660;
	and.b16  	%rs2664, %rs2663, 32767;
	selp.b16 	%rs2665, 0, %rs2664, %p276;
	selp.b16 	%rs2666, %rs2665, %rs2664, %p274;
	or.b16  	%rs2667, %rs2666, %rs2659;
	selp.b16 	%rs2668, 0, %rs2667, %p272;
	selp.b16 	%rs12643, 0, %rs2668, %p271;
$L__BB2_782:
	// begin inline asm
	{add.f16 %rs12664,%rs12643,%rs12632;
}
	// end inline asm
	setp.eq.s16 	%p277, %rs1824, 0;
	@%p277 bra 	$L__BB2_785;
	setp.ne.s16 	%p278, %rs1824, 1;
	@%p278 bra 	$L__BB2_786;
	setp.eq.s16 	%p279, %rs1015, 0;
	and.b16  	%rs2673, %rs1002, 32767;
	setp.eq.s16 	%p280, %rs2673, 0;
	and.b16  	%rs2674, %rs1002, 3072;
	setp.eq.s16 	%p281, %rs2674, 0;
	xor.b16  	%rs2675, %rs1002, %rs1014;
	and.b16  	%rs2676, %rs2675, -32768;
	selp.b16 	%rs2677, 0, %rs2673, %p281;
	add.s16 	%rs2678, %rs2677, %rs1015;
	max.u16 	%rs2679, %rs2678, 981;
	add.s16 	%rs2680, %rs2679, -981;
	and.b16  	%rs2681, %rs2680, 32767;
	or.b16  	%rs2682, %rs2681, %rs2676;
	selp.b16 	%rs2683, 0, %rs2682, %p280;
	selp.b16 	%rs12644, 0, %rs2683, %p279;
	bra.uni 	$L__BB2_787;
$L__BB2_785:
	// begin inline asm
	{mul.f16 %rs12644,%rs1014,%rs1002;
}
	// end inline asm
	bra.uni 	$L__BB2_787;
$L__BB2_786:
	setp.eq.s16 	%p282, %rs1015, 0;
	and.b16  	%rs2687, %rs1002, 32767;
	setp.eq.s16 	%p283, %rs2687, 0;
	and.b16  	%rs2688, %rs1002, 1024;
	setp.eq.s16 	%p284, %rs2688, 0;
	and.b16  	%rs2689, %rs1002, 1792;
	setp.eq.s16 	%p285, %rs2689, 256;
	setp.eq.s16 	%p286, %rs2689, 768;
	xor.b16  	%rs2690, %rs1002, %rs1014;
	selp.b16 	%rs2691, 512, 0, %p286;
	selp.b16 	%rs2692, %rs2691, %rs2687, %p284;
	and.b16  	%rs2693, %rs2690, -32768;
	add.s16 	%rs2694, %rs2692, %rs1015;
	setp.lt.u16 	%p287, %rs2694, 970;
	selp.b16 	%rs2696, 31798, 54, %p285;
	add.s16 	%rs2697, %rs2696, %rs2694;
	and.b16  	%rs2698, %rs2697, 32767;
	selp.b16 	%rs2699, 0, %rs2698, %p287;
	selp.b16 	%rs2700, %rs2699, %rs2698, %p285;
	or.b16  	%rs2701, %rs2700, %rs2693;
	selp.b16 	%rs2702, 0, %rs2701, %p283;
	selp.b16 	%rs12644, 0, %rs2702, %p282;
$L__BB2_787:
	// begin inline asm
	{add.f16 %rs12663,%rs12644,%rs12631;
}
	// end inline asm
	@%p244 bra 	$L__BB2_790;
	setp.ne.s16 	%p289, %rs1858, 1;
	@%p289 bra 	$L__BB2_791;
	setp.eq.s16 	%p290, %rs1015, 0;
	and.b16  	%rs2707, %rs1008, 32767;
	setp.eq.s16 	%p291, %rs2707, 0;
	and.b16  	%rs2708, %rs1008, 3072;
	setp.eq.s16 	%p292, %rs2708, 0;
	xor.b16  	%rs2709, %rs1008, %rs1014;
	and.b16  	%rs2710, %rs2709, -32768;
	selp.b16 	%rs2711, 0, %rs2707, %p292;
	add.s16 	%rs2712, %rs2711, %rs1015;
	max.u16 	%rs2713, %rs2712, 981;
	add.s16 	%rs2714, %rs2713, -981;
	and.b16  	%rs2715, %rs2714, 32767;
	or.b16  	%rs2716, %rs2715, %rs2710;
	selp.b16 	%rs2717, 0, %rs2716, %p291;
	selp.b16 	%rs12645, 0, %rs2717, %p290;
	bra.uni 	$L__BB2_792;
$L__BB2_790:
	// begin inline asm
	{mul.f16 %rs12645,%rs1014,%rs1008;
}
	// end inline asm
	bra.uni 	$L__BB2_792;
$L__BB2_791:
	setp.eq.s16 	%p293, %rs1015, 0;
	and.b16  	%rs2721, %rs1008, 32767;
	setp.eq.s16 	%p294, %rs2721, 0;
	and.b16  	%rs2722, %rs1008, 1024;
	setp.eq.s16 	%p295, %rs2722, 0;
	and.b16  	%rs2723, %rs1008, 1792;
	setp.eq.s16 	%p296, %rs2723, 256;
	setp.eq.s16 	%p297, %rs2723, 768;
	xor.b16  	%rs2724, %rs1008, %rs1014;
	selp.b16 	%rs2725, 512, 0, %p297;
	selp.b16 	%rs2726, %rs2725, %rs2721, %p295;
	and.b16  	%rs2727, %rs2724, -32768;
	add.s16 	%rs2728, %rs2726, %rs1015;
	setp.lt.u16 	%p298, %rs2728, 970;
	selp.b16 	%rs2730, 31798, 54, %p296;
	add.s16 	%rs2731, %rs2730, %rs2728;
	and.b16  	%rs2732, %rs2731, 32767;
	selp.b16 	%rs2733, 0, %rs2732, %p298;
	selp.b16 	%rs2734, %rs2733, %rs2732, %p296;
	or.b16  	%rs2735, %rs2734, %rs2727;
	selp.b16 	%rs2736, 0, %rs2735, %p294;
	selp.b16 	%rs12645, 0, %rs2736, %p293;
$L__BB2_792:
	// begin inline asm
	{add.f16 %rs12662,%rs12645,%rs12630;
}
	// end inline asm
	ld.shared.u16 	%rs1036, [%r14+34];
	and.b16  	%rs1037, %rs1036, 32767;
	@%p255 bra 	$L__BB2_795;
	setp.ne.s16 	%p300, %rs1756, 1;
	@%p300 bra 	$L__BB2_796;
	setp.eq.s16 	%p301, %rs1037, 0;
	and.b16  	%rs2741, %rs990, 32767;
	setp.eq.s16 	%p302, %rs2741, 0;
	and.b16  	%rs2742, %rs990, 3072;
	setp.eq.s16 	%p303, %rs2742, 0;
	xor.b16  	%rs2743, %rs990, %rs1036;
	and.b16  	%rs2744, %rs2743, -32768;
	selp.b16 	%rs2745, 0, %rs2741, %p303;
	add.s16 	%rs2746, %rs2745, %rs1037;
	max.u16 	%rs2747, %rs2746, 981;
	add.s16 	%rs2748, %rs2747, -981;
	and.b16  	%rs2749, %rs2748, 32767;
	or.b16  	%rs2750, %rs2749, %rs2744;
	selp.b16 	%rs2751, 0, %rs2750, %p302;
	selp.b16 	%rs12646, 0, %rs2751, %p301;
	bra.uni 	$L__BB2_797;
$L__BB2_795:
	// begin inline asm
	{mul.f16 %rs12646,%rs1036,%rs990;
}
	// end inline asm
	bra.uni 	$L__BB2_797;
$L__BB2_796:
	setp.eq.s16 	%p304, %rs1037, 0;
	and.b16  	%rs2755, %rs990, 32767;
	setp.eq.s16 	%p305, %rs2755, 0;
	and.b16  	%rs2756, %rs990, 1024;
	setp.eq.s16 	%p306, %rs2756, 0;
	and.b16  	%rs2757, %rs990, 1792;
	setp.eq.s16 	%p307, %rs2757, 256;
	setp.eq.s16 	%p308, %rs2757, 768;
	xor.b16  	%rs2758, %rs990, %rs1036;
	selp.b16 	%rs2759, 512, 0, %p308;
	selp.b16 	%rs2760, %rs2759, %rs2755, %p306;
	and.b16  	%rs2761, %rs2758, -32768;
	add.s16 	%rs2762, %rs2760, %rs1037;
	setp.lt.u16 	%p309, %rs2762, 970;
	selp.b16 	%rs2764, 31798, 54, %p307;
	add.s16 	%rs2765, %rs2764, %rs2762;
	and.b16  	%rs2766, %rs2765, 32767;
	selp.b16 	%rs2767, 0, %rs2766, %p309;
	selp.b16 	%rs2768, %rs2767, %rs2766, %p307;
	or.b16  	%rs2769, %rs2768, %rs2761;
	selp.b16 	%rs2770, 0, %rs2769, %p305;
	selp.b16 	%rs12646, 0, %rs2770, %p304;
$L__BB2_797:
	// begin inline asm
	{add.f16 %rs12661,%rs12646,%rs12629;
}
	// end inline asm
	setp.eq.s16 	%p310, %rs1790, 0;
	@%p310 bra 	$L__BB2_800;
	setp.ne.s16 	%p311, %rs1790, 1;
	@%p311 bra 	$L__BB2_801;
	setp.eq.s16 	%p312, %rs1037, 0;
	and.b16  	%rs2775, %rs996, 32767;
	setp.eq.s16 	%p313, %rs2775, 0;
	and.b16  	%rs2776, %rs996, 3072;
	setp.eq.s16 	%p314, %rs2776, 0;
	xor.b16  	%rs2777, %rs996, %rs1036;
	and.b16  	%rs2778, %rs2777, -32768;
	selp.b16 	%rs2779, 0, %rs2775, %p314;
	add.s16 	%rs2780, %rs2779, %rs1037;
	max.u16 	%rs2781, %rs2780, 981;
	add.s16 	%rs2782, %rs2781, -981;
	and.b16  	%rs2783, %rs2782, 32767;
	or.b16  	%rs2784, %rs2783, %rs2778;
	selp.b16 	%rs2785, 0, %rs2784, %p313;
	selp.b16 	%rs12647, 0, %rs2785, %p312;
	bra.uni 	$L__BB2_802;
$L__BB2_800:
	// begin inline asm
	{mul.f16 %rs12647,%rs1036,%rs996;
}
	// end inline asm
	bra.uni 	$L__BB2_802;
$L__BB2_801:
	setp.eq.s16 	%p315, %rs1037, 0;
	and.b16  	%rs2789, %rs996, 32767;
	setp.eq.s16 	%p316, %rs2789, 0;
	and.b16  	%rs2790, %rs996, 1024;
	setp.eq.s16 	%p317, %rs2790, 0;
	and.b16  	%rs2791, %rs996, 1792;
	setp.eq.s16 	%p318, %rs2791, 256;
	setp.eq.s16 	%p319, %rs2791, 768;
	xor.b16  	%rs2792, %rs996, %rs1036;
	selp.b16 	%rs2793, 512, 0, %p319;
	selp.b16 	%rs2794, %rs2793, %rs2789, %p317;
	and.b16  	%rs2795, %rs2792, -32768;
	add.s16 	%rs2796, %rs2794, %rs1037;
	setp.lt.u16 	%p320, %rs2796, 970;
	selp.b16 	%rs2798, 31798, 54, %p318;
	add.s16 	%rs2799, %rs2798, %rs2796;
	and.b16  	%rs2800, %rs2799, 32767;
	selp.b16 	%rs2801, 0, %rs2800, %p320;
	selp.b16 	%rs2802, %rs2801, %rs2800, %p318;
	or.b16  	%rs2803, %rs2802, %rs2795;
	selp.b16 	%rs2804, 0, %rs2803, %p316;
	selp.b16 	%rs12647, 0, %rs2804, %p315;
$L__BB2_802:
	// begin inline asm
	{add.f16 %rs12660,%rs12647,%rs12628;
}
	// end inline asm
	setp.eq.s16 	%p321, %rs1824, 0;
	@%p321 bra 	$L__BB2_805;
	setp.ne.s16 	%p322, %rs1824, 1;
	@%p322 bra 	$L__BB2_806;
	setp.eq.s16 	%p323, %rs1037, 0;
	and.b16  	%rs2809, %rs1002, 32767;
	setp.eq.s16 	%p324, %rs2809, 0;
	and.b16  	%rs2810, %rs1002, 3072;
	setp.eq.s16 	%p325, %rs2810, 0;
	xor.b16  	%rs2811, %rs1002, %rs1036;
	and.b16  	%rs2812, %rs2811, -32768;
	selp.b16 	%rs2813, 0, %rs2809, %p325;
	add.s16 	%rs2814, %rs2813, %rs1037;
	max.u16 	%rs2815, %rs2814, 981;
	add.s16 	%rs2816, %rs2815, -981;
	and.b16  	%rs2817, %rs2816, 32767;
	or.b16  	%rs2818, %rs2817, %rs2812;
	selp.b16 	%rs2819, 0, %rs2818, %p324;
	selp.b16 	%rs12648, 0, %rs2819, %p323;
	bra.uni 	$L__BB2_807;
$L__BB2_805:
	// begin inline asm
	{mul.f16 %rs12648,%rs1036,%rs1002;
}
	// end inline asm
	bra.uni 	$L__BB2_807;
$L__BB2_806:
	setp.eq.s16 	%p326, %rs1037, 0;
	and.b16  	%rs2823, %rs1002, 32767;
	setp.eq.s16 	%p327, %rs2823, 0;
	and.b16  	%rs2824, %rs1002, 1024;
	setp.eq.s16 	%p328, %rs2824, 0;
	and.b16  	%rs2825, %rs1002, 1792;
	setp.eq.s16 	%p329, %rs2825, 256;
	setp.eq.s16 	%p330, %rs2825, 768;
	xor.b16  	%rs2826, %rs1002, %rs1036;
	selp.b16 	%rs2827, 512, 0, %p330;
	selp.b16 	%rs2828, %rs2827, %rs2823, %p328;
	and.b16  	%rs2829, %rs2826, -32768;
	add.s16 	%rs2830, %rs2828, %rs1037;
	setp.lt.u16 	%p331, %rs2830, 970;
	selp.b16 	%rs2832, 31798, 54, %p329;
	add.s16 	%rs2833, %rs2832, %rs2830;
	and.b16  	%rs2834, %rs2833, 32767;
	selp.b16 	%rs2835, 0, %rs2834, %p331;
	selp.b16 	%rs2836, %rs2835, %rs2834, %p329;
	or.b16  	%rs2837, %rs2836, %rs2829;
	selp.b16 	%rs2838, 0, %rs2837, %p327;
	selp.b16 	%rs12648, 0, %rs2838, %p326;
$L__BB2_807:
	// begin inline asm
	{add.f16 %rs12659,%rs12648,%rs12627;
}
	// end inline asm
	setp.eq.s16 	%p332, %rs1858, 0;
	@%p332 bra 	$L__BB2_810;
	setp.ne.s16 	%p333, %rs1858, 1;
	@%p333 bra 	$L__BB2_811;
	setp.eq.s16 	%p334, %rs1037, 0;
	and.b16  	%rs2843, %rs1008, 32767;
	setp.eq.s16 	%p335, %rs2843, 0;
	and.b16  	%rs2844, %rs1008, 3072;
	setp.eq.s16 	%p336, %rs2844, 0;
	xor.b16  	%rs2845, %rs1008, %rs1036;
	and.b16  	%rs2846, %rs2845, -32768;
	selp.b16 	%rs2847, 0, %rs2843, %p336;
	add.s16 	%rs2848, %rs2847, %rs1037;
	max.u16 	%rs2849, %rs2848, 981;
	add.s16 	%rs2850, %rs2849, -981;
	and.b16  	%rs2851, %rs2850, 32767;
	or.b16  	%rs2852, %rs2851, %rs2846;
	selp.b16 	%rs2853, 0, %rs2852, %p335;
	selp.b16 	%rs12649, 0, %rs2853, %p334;
	bra.uni 	$L__BB2_812;
$L__BB2_810:
	// begin inline asm
	{mul.f16 %rs12649,%rs1036,%rs1008;
}
	// end inline asm
	bra.uni 	$L__BB2_812;
$L__BB2_811:
	setp.eq.s16 	%p337, %rs1037, 0;
	and.b16  	%rs2857, %rs1008, 32767;
	setp.eq.s16 	%p338, %rs2857, 0;
	and.b16  	%rs2858, %rs1008, 1024;
	setp.eq.s16 	%p339, %rs2858, 0;
	and.b16  	%rs2859, %rs1008, 1792;
	setp.eq.s16 	%p340, %rs2859, 256;
	setp.eq.s16 	%p341, %rs2859, 768;
	xor.b16  	%rs2860, %rs1008, %rs1036;
	selp.b16 	%rs2861, 512, 0, %p341;
	selp.b16 	%rs2862, %rs2861, %rs2857, %p339;
	and.b16  	%rs2863, %rs2860, -32768;
	add.s16 	%rs2864, %rs2862, %rs1037;
	setp.lt.u16 	%p342, %rs2864, 970;
	selp.b16 	%rs2866, 31798, 54, %p340;
	add.s16 	%rs2867, %rs2866, %rs2864;
	and.b16  	%rs2868, %rs2867, 32767;
	selp.b16 	%rs2869, 0, %rs2868, %p342;
	selp.b16 	%rs2870, %rs2869, %rs2868, %p340;
	or.b16  	%rs2871, %rs2870, %rs2863;
	selp.b16 	%rs2872, 0, %rs2871, %p338;
	selp.b16 	%rs12649, 0, %rs2872, %p337;
$L__BB2_812:
	// begin inline asm
	{add.f16 %rs12658,%rs12649,%rs12626;
}
	// end inline asm
	ld.shared.u16 	%rs1058, [%r14+50];
	and.b16  	%rs1059, %rs1058, 32767;
	setp.eq.s16 	%p343, %rs1756, 0;
	@%p343 bra 	$L__BB2_815;
	setp.ne.s16 	%p344, %rs1756, 1;
	@%p344 bra 	$L__BB2_816;
	setp.eq.s16 	%p345, %rs1059, 0;
	and.b16  	%rs2877, %rs990, 32767;
	setp.eq.s16 	%p346, %rs2877, 0;
	and.b16  	%rs2878, %rs990, 3072;
	setp.eq.s16 	%p347, %rs2878, 0;
	xor.b16  	%rs2879, %rs990, %rs1058;
	and.b16  	%rs2880, %rs2879, -32768;
	selp.b16 	%rs2881, 0, %rs2877, %p347;
	add.s16 	%rs2882, %rs2881, %rs1059;
	max.u16 	%rs2883, %rs2882, 981;
	add.s16 	%rs2884, %rs2883, -981;
	and.b16  	%rs2885, %rs2884, 32767;
	or.b16  	%rs2886, %rs2885, %rs2880;
	selp.b16 	%rs2887, 0, %rs2886, %p346;
	selp.b16 	%rs12650, 0, %rs2887, %p345;
	bra.uni 	$L__BB2_817;
$L__BB2_815:
	// begin inline asm
	{mul.f16 %rs12650,%rs1058,%rs990;
}
	// end inline asm
	bra.uni 	$L__BB2_817;
$L__BB2_816:
	setp.eq.s16 	%p348, %rs1059, 0;
	and.b16  	%rs2891, %rs990, 32767;
	setp.eq.s16 	%p349, %rs2891, 0;
	and.b16  	%rs2892, %rs990, 1024;
	setp.eq.s16 	%p350, %rs2892, 0;
	and.b16  	%rs2893, %rs990, 1792;
	setp.eq.s16 	%p351, %rs2893, 256;
	setp.eq.s16 	%p352, %rs2893, 768;
	xor.b16  	%rs2894, %rs990, %rs1058;
	selp.b16 	%rs2895, 512, 0, %p352;
	selp.b16 	%rs2896, %rs2895, %rs2891, %p350;
	and.b16  	%rs2897, %rs2894, -32768;
	add.s16 	%rs2898, %rs2896, %rs1059;
	setp.lt.u16 	%p353, %rs2898, 970;
	selp.b16 	%rs2900, 31798, 54, %p351;
	add.s16 	%rs2901, %rs2900, %rs2898;
	and.b16  	%rs2902, %rs2901, 32767;
	selp.b16 	%rs2903, 0, %rs2902, %p353;
	selp.b16 	%rs2904, %rs2903, %rs2902, %p351;
	or.b16  	%rs2905, %rs2904, %rs2897;
	selp.b16 	%rs2906, 0, %rs2905, %p349;
	selp.b16 	%rs12650, 0, %rs2906, %p348;
$L__BB2_817:
	// begin inline asm
	{add.f16 %rs12657,%rs12650,%rs12625;
}
	// end inline asm
	@%p310 bra 	$L__BB2_820;
	setp.ne.s16 	%p355, %rs1790, 1;
	@%p355 bra 	$L__BB2_821;
	setp.eq.s16 	%p356, %rs1059, 0;
	and.b16  	%rs2911, %rs996, 32767;
	setp.eq.s16 	%p357, %rs2911, 0;
	and.b16  	%rs2912, %rs996, 3072;
	setp.eq.s16 	%p358, %rs2912, 0;
	xor.b16  	%rs2913, %rs996, %rs1058;
	and.b16  	%rs2914, %rs2913, -32768;
	selp.b16 	%rs2915, 0, %rs2911, %p358;
	add.s16 	%rs2916, %rs2915, %rs1059;
	max.u16 	%rs2917, %rs2916, 981;
	add.s16 	%rs2918, %rs2917, -981;
	and.b16  	%rs2919, %rs2918, 32767;
	or.b16  	%rs2920, %rs2919, %rs2914;
	selp.b16 	%rs2921, 0, %rs2920, %p357;
	selp.b16 	%rs12651, 0, %rs2921, %p356;
	bra.uni 	$L__BB2_822;
$L__BB2_820:
	// begin inline asm
	{mul.f16 %rs12651,%rs1058,%rs996;
}
	// end inline asm
	bra.uni 	$L__BB2_822;
$L__BB2_821:
	setp.eq.s16 	%p359, %rs1059, 0;
	and.b16  	%rs2925, %rs996, 32767;
	setp.eq.s16 	%p360, %rs2925, 0;
	and.b16  	%rs2926, %rs996, 1024;
	setp.eq.s16 	%p361, %rs2926, 0;
	and.b16  	%rs2927, %rs996, 1792;
	setp.eq.s16 	%p362, %rs2927, 256;
	setp.eq.s16 	%p363, %rs2927, 768;
	xor.b16  	%rs2928, %rs996, %rs1058;
	selp.b16 	%rs2929, 512, 0, %p363;
	selp.b16 	%rs2930, %rs2929, %rs2925, %p361;
	and.b16  	%rs2931, %rs2928, -32768;
	add.s16 	%rs2932, %rs2930, %rs1059;
	setp.lt.u16 	%p364, %rs2932, 970;
	selp.b16 	%rs2934, 31798, 54, %p362;
	add.s16 	%rs2935, %rs2934, %rs2932;
	and.b16  	%rs2936, %rs2935, 32767;
	selp.b16 	%rs2937, 0, %rs2936, %p364;
	selp.b16 	%rs2938, %rs2937, %rs2936, %p362;
	or.b16  	%rs2939, %rs2938, %rs2931;
	selp.b16 	%rs2940, 0, %rs2939, %p360;
	selp.b16 	%rs12651, 0, %rs2940, %p359;
$L__BB2_822:
	// begin inline asm
	{add.f16 %rs12656,%rs12651,%rs12624;
}
	// end inline asm
	@%p321 bra 	$L__BB2_825;
	setp.ne.s16 	%p366, %rs1824, 1;
	@%p366 bra 	$L__BB2_826;
	setp.eq.s16 	%p367, %rs1059, 0;
	and.b16  	%rs2945, %rs1002, 32767;
	setp.eq.s16 	%p368, %rs2945, 0;
	and.b16  	%rs2946, %rs1002, 3072;
	setp.eq.s16 	%p369, %rs2946, 0;
	xor.b16  	%rs2947, %rs1002, %rs1058;
	and.b16  	%rs2948, %rs2947, -32768;
	selp.b16 	%rs2949, 0, %rs2945, %p369;
	add.s16 	%rs2950, %rs2949, %rs1059;
	max.u16 	%rs2951, %rs2950, 981;
	add.s16 	%rs2952, %rs2951, -981;
	and.b16  	%rs2953, %rs2952, 32767;
	or.b16  	%rs2954, %rs2953, %rs2948;
	selp.b16 	%rs2955, 0, %rs2954, %p368;
	selp.b16 	%rs12652, 0, %rs2955, %p367;
	bra.uni 	$L__BB2_827;
$L__BB2_825:
	// begin inline asm
	{mul.f16 %rs12652,%rs1058,%rs1002;
}
	// end inline asm
	bra.uni 	$L__BB2_827;
$L__BB2_826:
	setp.eq.s16 	%p370, %rs1059, 0;
	and.b16  	%rs2959, %rs1002, 32767;
	setp.eq.s16 	%p371, %rs2959, 0;
	and.b16  	%rs2960, %rs1002, 1024;
	setp.eq.s16 	%p372, %rs2960, 0;
	and.b16  	%rs2961, %rs1002, 1792;
	setp.eq.s16 	%p373, %rs2961, 256;
	setp.eq.s16 	%p374, %rs2961, 768;
	xor.b16  	%rs2962, %rs1002, %rs1058;
	selp.b16 	%rs2963, 512, 0, %p374;
	selp.b16 	%rs2964, %rs2963, %rs2959, %p372;
	and.b16  	%rs2965, %rs2962, -32768;
	add.s16 	%rs2966, %rs2964, %rs1059;
	setp.lt.u16 	%p375, %rs2966, 970;
	selp.b16 	%rs2968, 31798, 54, %p373;
	add.s16 	%rs2969, %rs2968, %rs2966;
	and.b16  	%rs2970, %rs2969, 32767;
	selp.b16 	%rs2971, 0, %rs2970, %p375;
	selp.b16 	%rs2972, %rs2971, %rs2970, %p373;
	or.b16  	%rs2973, %rs2972, %rs2965;
	selp.b16 	%rs2974, 0, %rs2973, %p371;
	selp.b16 	%rs12652, 0, %rs2974, %p370;
$L__BB2_827:
	// begin inline asm
	{add.f16 %rs12655,%rs12652,%rs12623;
}
	// end inline asm
	setp.eq.s16 	%p376, %rs1858, 0;
	@%p376 bra 	$L__BB2_830;
	setp.ne.s16 	%p377, %rs1858, 1;
	@%p377 bra 	$L__BB2_831;
	setp.eq.s16 	%p378, %rs1059, 0;
	and.b16  	%rs2979, %rs1008, 32767;
	setp.eq.s16 	%p379, %rs2979, 0;
	and.b16  	%rs2980, %rs1008, 3072;
	setp.eq.s16 	%p380, %rs2980, 0;
	xor.b16  	%rs2981, %rs1008, %rs1058;
	and.b16  	%rs2982, %rs2981, -32768;
	selp.b16 	%rs2983, 0, %rs2979, %p380;
	add.s16 	%rs2984, %rs2983, %rs1059;
	max.u16 	%rs2985, %rs2984, 981;
	add.s16 	%rs2986, %rs2985, -981;
	and.b16  	%rs2987, %rs2986, 32767;
	or.b16  	%rs2988, %rs2987, %rs2982;
	selp.b16 	%rs2989, 0, %rs2988, %p379;
	selp.b16 	%rs12653, 0, %rs2989, %p378;
	bra.uni 	$L__BB2_832;
$L__BB2_830:
	// begin inline asm
	{mul.f16 %rs12653,%rs1058,%rs1008;
}
	// end inline asm
	bra.uni 	$L__BB2_832;
$L__BB2_831:
	setp.eq.s16 	%p381, %rs1059, 0;
	and.b16  	%rs2993, %rs1008, 32767;
	setp.eq.s16 	%p382, %rs2993, 0;
	and.b16  	%rs2994, %rs1008, 1024;
	setp.eq.s16 	%p383, %rs2994, 0;
	and.b16  	%rs2995, %rs1008, 1792;
	setp.eq.s16 	%p384, %rs2995, 256;
	setp.eq.s16 	%p385, %rs2995, 768;
	xor.b16  	%rs2996, %rs1008, %rs1058;
	selp.b16 	%rs2997, 512, 0, %p385;
	selp.b16 	%rs2998, %rs2997, %rs2993, %p383;
	and.b16  	%rs2999, %rs2996, -32768;
	add.s16 	%rs3000, %rs2998, %rs1059;
	setp.lt.u16 	%p386, %rs3000, 970;
	selp.b16 	%rs3002, 31798, 54, %p384;
	add.s16 	%rs3003, %rs3002, %rs3000;
	and.b16  	%rs3004, %rs3003, 32767;
	selp.b16 	%rs3005, 0, %rs3004, %p386;
	selp.b16 	%rs3006, %rs3005, %rs3004, %p384;
	or.b16  	%rs3007, %rs3006, %rs2999;
	selp.b16 	%rs3008, 0, %rs3007, %p382;
	selp.b16 	%rs12653, 0, %rs3008, %p381;
$L__BB2_832:
	// begin inline asm
	{add.f16 %rs12654,%rs12653,%rs12622;
}
	// end inline asm
	add.s32 	%r154, %r153, 1;
	setp.ne.s32 	%p387, %r154, 128;
	@%p387 bra 	$L__BB2_834;
	ld.shared.u16 	%rs3028, [%r17];
	and.b16  	%rs3029, %rs12669, 32767;
	setp.eq.s16 	%p388, %rs3029, 0;
	and.b16  	%rs3030, %rs3028, 32767;
	setp.eq.s16 	%p389, %rs3030, 0;
	xor.b16  	%rs3031, %rs3028, %rs12669;
	and.b16  	%rs3032, %rs3031, -32768;
	add.s16 	%rs3033, %rs3030, %rs3029;
	max.u16 	%rs3034, %rs3033, 15360;
	add.s16 	%rs3035, %rs3034, -15360;
	and.b16  	%rs3036, %rs3035, 32767;
	or.b16  	%rs3037, %rs3036, %rs3032;
	selp.b16 	%rs3038, 0, %rs3037, %p389;
	selp.b16 	%rs3012, 0, %rs3038, %p388;
	// begin inline asm
	{  cvt.f32.f16 %f564, %rs3012;}

	// end inline asm
	add.f32 	%f867, %f564, %f867;
	ld.shared.u16 	%rs3039, [%r17+2];
	and.b16  	%rs3040, %rs12668, 32767;
	setp.eq.s16 	%p390, %rs3040, 0;
	and.b16  	%rs3041, %rs3039, 32767;
	setp.eq.s16 	%p391, %rs3041, 0;
	xor.b16  	%rs3042, %rs3039, %rs12668;
	and.b16  	%rs3043, %rs3042, -32768;
	add.s16 	%rs3044, %rs3041, %rs3040;
	max.u16 	%rs3045, %rs3044, 15360;
	add.s16 	%rs3046, %rs3045, -15360;
	and.b16  	%rs3047, %rs3046, 32767;
	or.b16  	%rs3048, %rs3047, %rs3043;
	selp.b16 	%rs3049, 0, %rs3048, %p391;
	selp.b16 	%rs3013, 0, %rs3049, %p390;
	// begin inline asm
	{  cvt.f32.f16 %f565, %rs3013;}

	// end inline asm
	add.f32 	%f866, %f565, %f866;
	ld.shared.u16 	%rs3050, [%r17+4];
	and.b16  	%rs3051, %rs12667, 32767;
	setp.eq.s16 	%p392, %rs3051, 0;
	and.b16  	%rs3052, %rs3050, 32767;
	setp.eq.s16 	%p393, %rs3052, 0;
	xor.b16  	%rs3053, %rs3050, %rs12667;
	and.b16  	%rs3054, %rs3053, -32768;
	add.s16 	%rs3055, %rs3052, %rs3051;
	max.u16 	%rs3056, %rs3055, 15360;
	add.s16 	%rs3057, %rs3056, -15360;
	and.b16  	%rs3058, %rs3057, 32767;
	or.b16  	%rs3059, %rs3058, %rs3054;
	selp.b16 	%rs3060, 0, %rs3059, %p393;
	selp.b16 	%rs3014, 0, %rs3060, %p392;
	// begin inline asm
	{  cvt.f32.f16 %f566, %rs3014;}

	// end inline asm
	add.f32 	%f865, %f566, %f865;
	ld.shared.u16 	%rs3061, [%r17+6];
	and.b16  	%rs3062, %rs12666, 32767;
	setp.eq.s16 	%p394, %rs3062, 0;
	and.b16  	%rs3063, %rs3061, 32767;
	setp.eq.s16 	%p395, %rs3063, 0;
	xor.b16  	%rs3064, %rs3061, %rs12666;
	and.b16  	%rs3065, %rs3064, -32768;
	add.s16 	%rs3066, %rs3063, %rs3062;
	max.u16 	%rs3067, %rs3066, 15360;
	add.s16 	%rs3068, %rs3067, -15360;
	and.b16  	%rs3069, %rs3068, 32767;
	or.b16  	%rs3070, %rs3069, %rs3065;
	selp.b16 	%rs3071, 0, %rs3070, %p395;
	selp.b16 	%rs3015, 0, %rs3071, %p394;
	// begin inline asm
	{  cvt.f32.f16 %f567, %rs3015;}

	// end inline asm
	add.f32 	%f864, %f567, %f864;
	and.b16  	%rs3072, %rs12665, 32767;
	setp.eq.s16 	%p396, %rs3072, 0;
	xor.b16  	%rs3073, %rs3028, %rs12665;
	and.b16  	%rs3074, %rs3073, -32768;
	add.s16 	%rs3075, %rs3030, %rs3072;
	max.u16 	%rs3076, %rs3075, 15360;
	add.s16 	%rs3077, %rs3076, -15360;
	and.b16  	%rs3078, %rs3077, 32767;
	or.b16  	%rs3079, %rs3078, %rs3074;
	selp.b16 	%rs3080, 0, %rs3079, %p389;
	selp.b16 	%rs3016, 0, %rs3080, %p396;
	// begin inline asm
	{  cvt.f32.f16 %f568, %rs3016;}

	// end inline asm
	add.f32 	%f863, %f568, %f863;
	and.b16  	%rs3081, %rs12664, 32767;
	setp.eq.s16 	%p397, %rs3081, 0;
	xor.b16  	%rs3082, %rs3039, %rs12664;
	and.b16  	%rs3083, %rs3082, -32768;
	add.s16 	%rs3084, %rs3041, %rs3081;
	max.u16 	%rs3085, %rs3084, 15360;
	add.s16 	%rs3086, %rs3085, -15360;
	and.b16  	%rs3087, %rs3086, 32767;
	or.b16  	%rs3088, %rs3087, %rs3083;
	selp.b16 	%rs3089, 0, %rs3088, %p391;
	selp.b16 	%rs3017, 0, %rs3089, %p397;
	// begin inline asm
	{  cvt.f32.f16 %f569, %rs3017;}

	// end inline asm
	add.f32 	%f862, %f569, %f862;
	and.b16  	%rs3090, %rs12663, 32767;
	setp.eq.s16 	%p398, %rs3090, 0;
	xor.b16  	%rs3091, %rs3050, %rs12663;
	and.b16  	%rs3092, %rs3091, -32768;
	add.s16 	%rs3093, %rs3052, %rs3090;
	max.u16 	%rs3094, %rs3093, 15360;
	add.s16 	%rs3095, %rs3094, -15360;
	and.b16  	%rs3096, %rs3095, 32767;
	or.b16  	%rs3097, %rs3096, %rs3092;
	selp.b16 	%rs3098, 0, %rs3097, %p393;
	selp.b16 	%rs3018, 0, %rs3098, %p398;
	// begin inline asm
	{  cvt.f32.f16 %f570, %rs3018;}

	// end inline asm
	add.f32 	%f861, %f570, %f861;
	and.b16  	%rs3099, %rs12662, 32767;
	setp.eq.s16 	%p399, %rs3099, 0;
	xor.b16  	%rs3100, %rs3061, %rs12662;
	and.b16  	%rs3101, %rs3100, -32768;
	add.s16 	%rs3102, %rs3063, %rs3099;
	max.u16 	%rs3103, %rs3102, 15360;
	add.s16 	%rs3104, %rs3103, -15360;
	and.b16  	%rs3105, %rs3104, 32767;
	or.b16  	%rs3106, %rs3105, %rs3101;
	selp.b16 	%rs3107, 0, %rs3106, %p395;
	selp.b16 	%rs3019, 0, %rs3107, %p399;
	// begin inline asm
	{  cvt.f32.f16 %f571, %rs3019;}

	// end inline asm
	add.f32 	%f860, %f571, %f860;
	and.b16  	%rs3108, %rs12661, 32767;
	setp.eq.s16 	%p400, %rs3108, 0;
	xor.b16  	%rs3109, %rs3028, %rs12661;
	and.b16  	%rs3110, %rs3109, -32768;
	add.s16 	%rs3111, %rs3030, %rs3108;
	max.u16 	%rs3112, %rs3111, 15360;
	add.s16 	%rs3113, %rs3112, -15360;
	and.b16  	%rs3114, %rs3113, 32767;
	or.b16  	%rs3115, %rs3114, %rs3110;
	selp.b16 	%rs3116, 0, %rs3115, %p389;
	selp.b16 	%rs3020, 0, %rs3116, %p400;
	// begin inline asm
	{  cvt.f32.f16 %f572, %rs3020;}

	// end inline asm
	add.f32 	%f859, %f572, %f859;
	and.b16  	%rs3117, %rs12660, 32767;
	setp.eq.s16 	%p401, %rs3117, 0;
	xor.b16  	%rs3118, %rs3039, %rs12660;
	and.b16  	%rs3119, %rs3118, -32768;
	add.s16 	%rs3120, %rs3041, %rs3117;
	max.u16 	%rs3121, %rs3120, 15360;
	add.s16 	%rs3122, %rs3121, -15360;
	and.b16  	%rs3123, %rs3122, 32767;
	or.b16  	%rs3124, %rs3123, %rs3119;
	selp.b16 	%rs3125, 0, %rs3124, %p391;
	selp.b16 	%rs3021, 0, %rs3125, %p401;
	// begin inline asm
	{  cvt.f32.f16 %f573, %rs3021;}

	// end inline asm
	add.f32 	%f858, %f573, %f858;
	and.b16  	%rs3126, %rs12659, 32767;
	setp.eq.s16 	%p402, %rs3126, 0;
	xor.b16  	%rs3127, %rs3050, %rs12659;
	and.b16  	%rs3128, %rs3127, -32768;
	add.s16 	%rs3129, %rs3052, %rs3126;
	max.u16 	%rs3130, %rs3129, 15360;
	add.s16 	%rs3131, %rs3130, -15360;
	and.b16  	%rs3132, %rs3131, 32767;
	or.b16  	%rs3133, %rs3132, %rs3128;
	selp.b16 	%rs3134, 0, %rs3133, %p393;
	selp.b16 	%rs3022, 0, %rs3134, %p402;
	// begin inline asm
	{  cvt.f32.f16 %f574, %rs3022;}

	// end inline asm
	add.f32 	%f857, %f574, %f857;
	and.b16  	%rs3135, %rs12658, 32767;
	setp.eq.s16 	%p403, %rs3135, 0;
	xor.b16  	%rs3136, %rs3061, %rs12658;
	and.b16  	%rs3137, %rs3136, -32768;
	add.s16 	%rs3138, %rs3063, %rs3135;
	max.u16 	%rs3139, %rs3138, 15360;
	add.s16 	%rs3140, %rs3139, -15360;
	and.b16  	%rs3141, %rs3140, 32767;
	or.b16  	%rs3142, %rs3141, %rs3137;
	selp.b16 	%rs3143, 0, %rs3142, %p395;
	selp.b16 	%rs3023, 0, %rs3143, %p403;
	// begin inline asm
	{  cvt.f32.f16 %f575, %rs3023;}

	// end inline asm
	add.f32 	%f856, %f575, %f856;
	and.b16  	%rs3144, %rs12657, 32767;
	setp.eq.s16 	%p404, %rs3144, 0;
	xor.b16  	%rs3145, %rs3028, %rs12657;
	and.b16  	%rs3146, %rs3145, -32768;
	add.s16 	%rs3147, %rs3030, %rs3144;
	max.u16 	%rs3148, %rs3147, 15360;
	add.s16 	%rs3149, %rs3148, -15360;
	and.b16  	%rs3150, %rs3149, 32767;
	or.b16  	%rs3151, %rs3150, %rs3146;
	selp.b16 	%rs3152, 0, %rs3151, %p389;
	selp.b16 	%rs3024, 0, %rs3152, %p404;
	// begin inline asm
	{  cvt.f32.f16 %f576, %rs3024;}

	// end inline asm
	add.f32 	%f855, %f576, %f855;
	and.b16  	%rs3153, %rs12656, 32767;
	setp.eq.s16 	%p405, %rs3153, 0;
	xor.b16  	%rs3154, %rs3039, %rs12656;
	and.b16  	%rs3155, %rs3154, -32768;
	add.s16 	%rs3156, %rs3041, %rs3153;
	max.u16 	%rs3157, %rs3156, 15360;
	add.s16 	%rs3158, %rs3157, -15360;
	and.b16  	%rs3159, %rs3158, 32767;
	or.b16  	%rs3160, %rs3159, %rs3155;
	selp.b16 	%rs3161, 0, %rs3160, %p391;
	selp.b16 	%rs3025, 0, %rs3161, %p405;
	// begin inline asm
	{  cvt.f32.f16 %f577, %rs3025;}

	// end inline asm
	add.f32 	%f854, %f577, %f854;
	and.b16  	%rs3162, %rs12655, 32767;
	setp.eq.s16 	%p406, %rs3162, 0;
	xor.b16  	%rs3163, %rs3050, %rs12655;
	and.b16  	%rs3164, %rs3163, -32768;
	add.s16 	%rs3165, %rs3052, %rs3162;
	max.u16 	%rs3166, %rs3165, 15360;
	add.s16 	%rs3167, %rs3166, -15360;
	and.b16  	%rs3168, %rs3167, 32767;
	or.b16  	%rs3169, %rs3168, %rs3164;
	selp.b16 	%rs3170, 0, %rs3169, %p393;
	selp.b16 	%rs3026, 0, %rs3170, %p406;
	// begin inline asm
	{  cvt.f32.f16 %f578, %rs3026;}

	// end inline asm
	add.f32 	%f853, %f578, %f853;
	and.b16  	%rs3171, %rs12654, 32767;
	setp.eq.s16 	%p407, %rs3171, 0;
	xor.b16  	%rs3172, %rs3061, %rs12654;
	and.b16  	%rs3173, %rs3172, -32768;
	add.s16 	%rs3174, %rs3063, %rs3171;
	max.u16 	%rs3175, %rs3174, 15360;
	add.s16 	%rs3176, %rs3175, -15360;
	and.b16  	%rs3177, %rs3176, 32767;
	or.b16  	%rs3178, %rs3177, %rs3173;
	selp.b16 	%rs3179, 0, %rs3178, %p395;
	selp.b16 	%rs3027, 0, %rs3179, %p407;
	// begin inline asm
	{  cvt.f32.f16 %f579, %rs3027;}

	// end inline asm
	add.f32 	%f852, %f579, %f852;
	mov.b32 	%r154, 0;
	mov.u16 	%rs12654, %rs1749;
	mov.u16 	%rs12655, %rs1749;
	mov.u16 	%rs12656, %rs1749;
	mov.u16 	%rs12657, %rs1749;
	mov.u16 	%rs12658, %rs1749;
	mov.u16 	%rs12659, %rs1749;
	mov.u16 	%rs12660, %rs1749;
	mov.u16 	%rs12661, %rs1749;
	mov.u16 	%rs12662, %rs1749;
	mov.u16 	%rs12663, %rs1749;
	mov.u16 	%rs12664, %rs1749;
	mov.u16 	%rs12665, %rs1749;
	mov.u16 	%rs12666, %rs1749;
	mov.u16 	%rs12667, %rs1749;
	mov.u16 	%rs12668, %rs1749;
	mov.u16 	%rs12669, %rs1749;
$L__BB2_834:
	ld.shared.u16 	%rs1096, [%r14+4];
	and.b16  	%rs1097, %rs1096, 32767;
	ld.shared.u16 	%rs1098, [%r15+256];
	setp.eq.s16 	%p408, %rs1756, 0;
	@%p408 bra 	$L__BB2_837;
	setp.ne.s16 	%p409, %rs1756, 1;
	@%p409 bra 	$L__BB2_838;
	setp.eq.s16 	%p410, %rs1097, 0;
	and.b16  	%rs3181, %rs1098, 32767;
	setp.eq.s16 	%p411, %rs3181, 0;
	and.b16  	%rs3182, %rs1098, 3072;
	setp.eq.s16 	%p412, %rs3182, 0;
	xor.b16  	%rs3183, %rs1098, %rs1096;
	and.b16  	%rs3184, %rs3183, -32768;
	selp.b16 	%rs3185, 0, %rs3181, %p412;
	add.s16 	%rs3186, %rs3185, %rs1097;
	max.u16 	%rs3187, %rs3186, 981;
	add.s16 	%rs3188, %rs3187, -981;
	and.b16  	%rs3189, %rs3188, 32767;
	or.b16  	%rs3190, %rs3189, %rs3184;
	selp.b16 	%rs3191, 0, %rs3190, %p411;
	selp.b16 	%rs12670, 0, %rs3191, %p410;
	bra.uni 	$L__BB2_839;
$L__BB2_837:
	// begin inline asm
	{mul.f16 %rs12670,%rs1096,%rs1098;
}
	// end inline asm
	bra.uni 	$L__BB2_839;
$L__BB2_838:
	setp.eq.s16 	%p413, %rs1097, 0;
	and.b16  	%rs3195, %rs1098, 32767;
	setp.eq.s16 	%p414, %rs3195, 0;
	and.b16  	%rs3196, %rs1098, 1024;
	setp.eq.s16 	%p415, %rs3196, 0;
	and.b16  	%rs3197, %rs1098, 1792;
	setp.eq.s16 	%p416, %rs3197, 256;
	setp.eq.s16 	%p417, %rs3197, 768;
	xor.b16  	%rs3198, %rs1098, %rs1096;
	selp.b16 	%rs3199, 512, 0, %p417;
	selp.b16 	%rs3200, %rs3199, %rs3195, %p415;
	and.b16  	%rs3201, %rs3198, -32768;
	add.s16 	%rs3202, %rs3200, %rs1097;
	setp.lt.u16 	%p418, %rs3202, 970;
	selp.b16 	%rs3204, 31798, 54, %p416;
	add.s16 	%rs3205, %rs3204, %rs3202;
	and.b16  	%rs3206, %rs3205, 32767;
	selp.b16 	%rs3207, 0, %rs3206, %p418;
	selp.b16 	%rs3208, %rs3207, %rs3206, %p416;
	or.b16  	%rs3209, %rs3208, %rs3201;
	selp.b16 	%rs3210, 0, %rs3209, %p414;
	selp.b16 	%rs12670, 0, %rs3210, %p413;
$L__BB2_839:
	// begin inline asm
	{add.f16 %rs12701,%rs12670,%rs12669;
}
	// end inline asm
	ld.shared.u16 	%rs1104, [%r15+258];
	setp.eq.s16 	%p419, %rs1790, 0;
	@%p419 bra 	$L__BB2_842;
	setp.ne.s16 	%p420, %rs1790, 1;
	@%p420 bra 	$L__BB2_843;
	setp.eq.s16 	%p421, %rs1097, 0;
	and.b16  	%rs3215, %rs1104, 32767;
	setp.eq.s16 	%p422, %rs3215, 0;
	and.b16  	%rs3216, %rs1104, 3072;
	setp.eq.s16 	%p423, %rs3216, 0;
	xor.b16  	%rs3217, %rs1104, %rs1096;
	and.b16  	%rs3218, %rs3217, -32768;
	selp.b16 	%rs3219, 0, %rs3215, %p423;
	add.s16 	%rs3220, %rs3219, %rs1097;
	max.u16 	%rs3221, %rs3220, 981;
	add.s16 	%rs3222, %rs3221, -981;
	and.b16  	%rs3223, %rs3222, 32767;
	or.b16  	%rs3224, %rs3223, %rs3218;
	selp.b16 	%rs3225, 0, %rs3224, %p422;
	selp.b16 	%rs12671, 0, %rs3225, %p421;
	bra.uni 	$L__BB2_844;
$L__BB2_842:
	// begin inline asm
	{mul.f16 %rs12671,%rs1096,%rs1104;
}
	// end inline asm
	bra.uni 	$L__BB2_844;
$L__BB2_843:
	setp.eq.s16 	%p424, %rs1097, 0;
	and.b16  	%rs3229, %rs1104, 32767;
	setp.eq.s16 	%p425, %rs3229, 0;
	and.b16  	%rs3230, %rs1104, 1024;
	setp.eq.s16 	%p426, %rs3230, 0;
	and.b16  	%rs3231, %rs1104, 1792;
	setp.eq.s16 	%p427, %rs3231, 256;
	setp.eq.s16 	%p428, %rs3231, 768;
	xor.b16  	%rs3232, %rs1104, %rs1096;
	selp.b16 	%rs3233, 512, 0, %p428;
	selp.b16 	%rs3234, %rs3233, %rs3229, %p426;
	and.b16  	%rs3235, %rs3232, -32768;
	add.s16 	%rs3236, %rs3234, %rs1097;
	setp.lt.u16 	%p429, %rs3236, 970;
	selp.b16 	%rs3238, 31798, 54, %p427;
	add.s16 	%rs3239, %rs3238, %rs3236;
	and.b16  	%rs3240, %rs3239, 32767;
	selp.b16 	%rs3241, 0, %rs3240, %p429;
	selp.b16 	%rs3242, %rs3241, %rs3240, %p427;
	or.b16  	%rs3243, %rs3242, %rs3235;
	selp.b16 	%rs3244, 0, %rs3243, %p425;
	selp.b16 	%rs12671, 0, %rs3244, %p424;
$L__BB2_844:
	// begin inline asm
	{add.f16 %rs12700,%rs12671,%rs12668;
}
	// end inline asm
	ld.shared.u16 	%rs1110, [%r15+260];
	setp.eq.s16 	%p430, %rs1824, 0;
	@%p430 bra 	$L__BB2_847;
	setp.ne.s16 	%p431, %rs1824, 1;
	@%p431 bra 	$L__BB2_848;
	setp.eq.s16 	%p432, %rs1097, 0;
	and.b16  	%rs3249, %rs1110, 32767;
	setp.eq.s16 	%p433, %rs3249, 0;
	and.b16  	%rs3250, %rs1110, 3072;
	setp.eq.s16 	%p434, %rs3250, 0;
	xor.b16  	%rs3251, %rs1110, %rs1096;
	and.b16  	%rs3252, %rs3251, -32768;
	selp.b16 	%rs3253, 0, %rs3249, %p434;
	add.s16 	%rs3254, %rs3253, %rs1097;
	max.u16 	%rs3255, %rs3254, 981;
	add.s16 	%rs3256, %rs3255, -981;
	and.b16  	%rs3257, %rs3256, 32767;
	or.b16  	%rs3258, %rs3257, %rs3252;
	selp.b16 	%rs3259, 0, %rs3258, %p433;
	selp.b16 	%rs12672, 0, %rs3259, %p432;
	bra.uni 	$L__BB2_849;
$L__BB2_847:
	// begin inline asm
	{mul.f16 %rs12672,%rs1096,%rs1110;
}
	// end inline asm
	bra.uni 	$L__BB2_849;
$L__BB2_848:
	setp.eq.s16 	%p435, %rs1097, 0;
	and.b16  	%rs3263, %rs1110, 32767;
	setp.eq.s16 	%p436, %rs3263, 0;
	and.b16  	%rs3264, %rs1110, 1024;
	setp.eq.s16 	%p437, %rs3264, 0;
	and.b16  	%rs3265, %rs1110, 1792;
	setp.eq.s16 	%p438, %rs3265, 256;
	setp.eq.s16 	%p439, %rs3265, 768;
	xor.b16  	%rs3266, %rs1110, %rs1096;
	selp.b16 	%rs3267, 512, 0, %p439;
	selp.b16 	%rs3268, %rs3267, %rs3263, %p437;
	and.b16  	%rs3269, %rs3266, -32768;
	add.s16 	%rs3270, %rs3268, %rs1097;
	setp.lt.u16 	%p440, %rs3270, 970;
	selp.b16 	%rs3272, 31798, 54, %p438;
	add.s16 	%rs3273, %rs3272, %rs3270;
	and.b16  	%rs3274, %rs3273, 32767;
	selp.b16 	%rs3275, 0, %rs3274, %p440;
	selp.b16 	%rs3276, %rs3275, %rs3274, %p438;
	or.b16  	%rs3277, %rs3276, %rs3269;
	selp.b16 	%rs3278, 0, %rs3277, %p436;
	selp.b16 	%rs12672, 0, %rs3278, %p435;
$L__BB2_849:
	// begin inline asm
	{add.f16 %rs12699,%rs12672,%rs12667;
}
	// end inline asm
	ld.shared.u16 	%rs1116, [%r15+262];
	@%p376 bra 	$L__BB2_852;
	setp.ne.s16 	%p442, %rs1858, 1;
	@%p442 bra 	$L__BB2_853;
	setp.eq.s16 	%p443, %rs1097, 0;
	and.b16  	%rs3283, %rs1116, 32767;
	setp.eq.s16 	%p444, %rs3283, 0;
	and.b16  	%rs3284, %rs1116, 3072;
	setp.eq.s16 	%p445, %rs3284, 0;
	xor.b16  	%rs3285, %rs1116, %rs1096;
	and.b16  	%rs3286, %rs3285, -32768;
	selp.b16 	%rs3287, 0, %rs3283, %p445;
	add.s16 	%rs3288, %rs3287, %rs1097;
	max.u16 	%rs3289, %rs3288, 981;
	add.s16 	%rs3290, %rs3289, -981;
	and.b16  	%rs3291, %rs3290, 32767;
	or.b16  	%rs3292, %rs3291, %rs3286;
	selp.b16 	%rs3293, 0, %rs3292, %p444;
	selp.b16 	%rs12673, 0, %rs3293, %p443;
	bra.uni 	$L__BB2_854;
$L__BB2_852:
	// begin inline asm
	{mul.f16 %rs12673,%rs1096,%rs1116;
}
	// end inline asm
	bra.uni 	$L__BB2_854;
$L__BB2_853:
	setp.eq.s16 	%p446, %rs1097, 0;
	and.b16  	%rs3297, %rs1116, 32767;
	setp.eq.s16 	%p447, %rs3297, 0;
	and.b16  	%rs3298, %rs1116, 1024;
	setp.eq.s16 	%p448, %rs3298, 0;
	and.b16  	%rs3299, %rs1116, 1792;
	setp.eq.s16 	%p449, %rs3299, 256;
	setp.eq.s16 	%p450, %rs3299, 768;
	xor.b16  	%rs3300, %rs1116, %rs1096;
	selp.b16 	%rs3301, 512, 0, %p450;
	selp.b16 	%rs3302, %rs3301, %rs3297, %p448;
	and.b16  	%rs3303, %rs3300, -32768;
	add.s16 	%rs3304, %rs3302, %rs1097;
	setp.lt.u16 	%p451, %rs3304, 970;
	selp.b16 	%rs3306, 31798, 54, %p449;
	add.s16 	%rs3307, %rs3306, %rs3304;
	and.b16  	%rs3308, %rs3307, 32767;
	selp.b16 	%rs3309, 0, %rs3308, %p451;
	selp.b16 	%rs3310, %rs3309, %rs3308, %p449;
	or.b16  	%rs3311, %rs3310, %rs3303;
	selp.b16 	%rs3312, 0, %rs3311, %p447;
	selp.b16 	%rs12673, 0, %rs3312, %p446;
$L__BB2_854:
	// begin inline asm
	{add.f16 %rs12698,%rs12673,%rs12666;
}
	// end inline asm
	ld.shared.u16 	%rs1122, [%r14+20];
	and.b16  	%rs1123, %rs1122, 32767;
	@%p408 bra 	$L__BB2_857;
	setp.ne.s16 	%p453, %rs1756, 1;
	@%p453 bra 	$L__BB2_858;
	setp.eq.s16 	%p454, %rs1123, 0;
	and.b16  	%rs3317, %rs1098, 32767;
	setp.eq.s16 	%p455, %rs3317, 0;
	and.b16  	%rs3318, %rs1098, 3072;
	setp.eq.s16 	%p456, %rs3318, 0;
	xor.b16  	%rs3319, %rs1098, %rs1122;
	and.b16  	%rs3320, %rs3319, -32768;
	selp.b16 	%rs3321, 0, %rs3317, %p456;
	add.s16 	%rs3322, %rs3321, %rs1123;
	max.u16 	%rs3323, %rs3322, 981;
	add.s16 	%rs3324, %rs3323, -981;
	and.b16  	%rs3325, %rs3324, 32767;
	or.b16  	%rs3326, %rs3325, %rs3320;
	selp.b16 	%rs3327, 0, %rs3326, %p455;
	selp.b16 	%rs12674, 0, %rs3327, %p454;
	bra.uni 	$L__BB2_859;
$L__BB2_857:
	// begin inline asm
	{mul.f16 %rs12674,%rs1122,%rs1098;
}
	// end inline asm
	bra.uni 	$L__BB2_859;
$L__BB2_858:
	setp.eq.s16 	%p457, %rs1123, 0;
	and.b16  	%rs3331, %rs1098, 32767;
	setp.eq.s16 	%p458, %rs3331, 0;
	and.b16  	%rs3332, %rs1098, 1024;
	setp.eq.s16 	%p459, %rs3332, 0;
	and.b16  	%rs3333, %rs1098, 1792;
	setp.eq.s16 	%p460, %rs3333, 256;
	setp.eq.s16 	%p461, %rs3333, 768;
	xor.b16  	%rs3334, %rs1098, %rs1122;
	selp.b16 	%rs3335, 512, 0, %p461;
	selp.b16 	%rs3336, %rs3335, %rs3331, %p459;
	and.b16  	%rs3337, %rs3334, -32768;
	add.s16 	%rs3338, %rs3336, %rs1123;
	setp.lt.u16 	%p462, %rs3338, 970;
	selp.b16 	%rs3340, 31798, 54, %p460;
	add.s16 	%rs3341, %rs3340, %rs3338;
	and.b16  	%rs3342, %rs3341, 32767;
	selp.b16 	%rs3343, 0, %rs3342, %p462;
	selp.b16 	%rs3344, %rs3343, %rs3342, %p460;
	or.b16  	%rs3345, %rs3344, %rs3337;
	selp.b16 	%rs3346, 0, %rs3345, %p458;
	selp.b16 	%rs12674, 0, %rs3346, %p457;
$L__BB2_859:
	// begin inline asm
	{add.f16 %rs12697,%rs12674,%rs12665;
}
	// end inline asm
	setp.eq.s16 	%p463, %rs1790, 0;
	@%p463 bra 	$L__BB2_862;
	setp.ne.s16 	%p464, %rs1790, 1;
	@%p464 bra 	$L__BB2_863;
	setp.eq.s16 	%p465, %rs1123, 0;
	and.b16  	%rs3351, %rs1104, 32767;
	setp.eq.s16 	%p466, %rs3351, 0;
	and.b16  	%rs3352, %rs1104, 3072;
	setp.eq.s16 	%p467, %rs3352, 0;
	xor.b16  	%rs3353, %rs1104, %rs1122;
	and.b16  	%rs3354, %rs3353, -32768;
	selp.b16 	%rs3355, 0, %rs3351, %p467;
	add.s16 	%rs3356, %rs3355, %rs1123;
	max.u16 	%rs3357, %rs3356, 981;
	add.s16 	%rs3358, %rs3357, -981;
	and.b16  	%rs3359, %rs3358, 32767;
	or.b16  	%rs3360, %rs3359, %rs3354;
	selp.b16 	%rs3361, 0, %rs3360, %p466;
	selp.b16 	%rs12675, 0, %rs3361, %p465;
	bra.uni 	$L__BB2_864;
$L__BB2_862:
	// begin inline asm
	{mul.f16 %rs12675,%rs1122,%rs1104;
}
	// end inline asm
	bra.uni 	$L__BB2_864;
$L__BB2_863:
	setp.eq.s16 	%p468, %rs1123, 0;
	and.b16  	%rs3365, %rs1104, 32767;
	setp.eq.s16 	%p469, %rs3365, 0;
	and.b16  	%rs3366, %rs1104, 1024;
	setp.eq.s16 	%p470, %rs3366, 0;
	and.b16  	%rs3367, %rs1104, 1792;
	setp.eq.s16 	%p471, %rs3367, 256;
	setp.eq.s16 	%p472, %rs3367, 768;
	xor.b16  	%rs3368, %rs1104, %rs1122;
	selp.b16 	%rs3369, 512, 0, %p472;
	selp.b16 	%rs3370, %rs3369, %rs3365, %p470;
	and.b16  	%rs3371, %rs3368, -32768;
	add.s16 	%rs3372, %rs3370, %rs1123;
	setp.lt.u16 	%p473, %rs3372, 970;
	selp.b16 	%rs3374, 31798, 54, %p471;
	add.s16 	%rs3375, %rs3374, %rs3372;
	and.b16  	%rs3376, %rs3375, 32767;
	selp.b16 	%rs3377, 0, %rs3376, %p473;
	selp.b16 	%rs3378, %rs3377, %rs3376, %p471;
	or.b16  	%rs3379, %rs3378, %rs3371;
	selp.b16 	%rs3380, 0, %rs3379, %p469;
	selp.b16 	%rs12675, 0, %rs3380, %p468;
$L__BB2_864:
	// begin inline asm
	{add.f16 %rs12696,%rs12675,%rs12664;
}
	// end inline asm
	setp.eq.s16 	%p474, %rs1824, 0;
	@%p474 bra 	$L__BB2_867;
	setp.ne.s16 	%p475, %rs1824, 1;
	@%p475 bra 	$L__BB2_868;
	setp.eq.s16 	%p476, %rs1123, 0;
	and.b16  	%rs3385, %rs1110, 32767;
	setp.eq.s16 	%p477, %rs3385, 0;
	and.b16  	%rs3386, %rs1110, 3072;
	setp.eq.s16 	%p478, %rs3386, 0;
	xor.b16  	%rs3387, %rs1110, %rs1122;
	and.b16  	%rs3388, %rs3387, -32768;
	selp.b16 	%rs3389, 0, %rs3385, %p478;
	add.s16 	%rs3390, %rs3389, %rs1123;
	max.u16 	%rs3391, %rs3390, 981;
	add.s16 	%rs3392, %rs3391, -981;
	and.b16  	%rs3393, %rs3392, 32767;
	or.b16  	%rs3394, %rs3393, %rs3388;
	selp.b16 	%rs3395, 0, %rs3394, %p477;
	selp.b16 	%rs12676, 0, %rs3395, %p476;
	bra.uni 	$L__BB2_869;
$L__BB2_867:
	// begin inline asm
	{mul.f16 %rs12676,%rs1122,%rs1110;
}
	// end inline asm
	bra.uni 	$L__BB2_869;
$L__BB2_868:
	setp.eq.s16 	%p479, %rs1123, 0;
	and.b16  	%rs3399, %rs1110, 32767;
	setp.eq.s16 	%p480, %rs3399, 0;
	and.b16  	%rs3400, %rs1110, 1024;
	setp.eq.s16 	%p481, %rs3400, 0;
	and.b16  	%rs3401, %rs1110, 1792;
	setp.eq.s16 	%p482, %rs3401, 256;
	setp.eq.s16 	%p483, %rs3401, 768;
	xor.b16  	%rs3402, %rs1110, %rs1122;
	selp.b16 	%rs3403, 512, 0, %p483;
	selp.b16 	%rs3404, %rs3403, %rs3399, %p481;
	and.b16  	%rs3405, %rs3402, -32768;
	add.s16 	%rs3406, %rs3404, %rs1123;
	setp.lt.u16 	%p484, %rs3406, 970;
	selp.b16 	%rs3408, 31798, 54, %p482;
	add.s16 	%rs3409, %rs3408, %rs3406;
	and.b16  	%rs3410, %rs3409, 32767;
	selp.b16 	%rs3411, 0, %rs3410, %p484;
	selp.b16 	%rs3412, %rs3411, %rs3410, %p482;
	or.b16  	%rs3413, %rs3412, %rs3405;
	selp.b16 	%rs3414, 0, %rs3413, %p480;
	selp.b16 	%rs12676, 0, %rs3414, %p479;
$L__BB2_869:
	// begin inline asm
	{add.f16 %rs12695,%rs12676,%rs12663;
}
	// end inline asm
	setp.eq.s16 	%p485, %rs1858, 0;
	@%p485 bra 	$L__BB2_872;
	setp.ne.s16 	%p486, %rs1858, 1;
	@%p486 bra 	$L__BB2_873;
	setp.eq.s16 	%p487, %rs1123, 0;
	and.b16  	%rs3419, %rs1116, 32767;
	setp.eq.s16 	%p488, %rs3419, 0;
	and.b16  	%rs3420, %rs1116, 3072;
	setp.eq.s16 	%p489, %rs3420, 0;
	xor.b16  	%rs3421, %rs1116, %rs1122;
	and.b16  	%rs3422, %rs3421, -32768;
	selp.b16 	%rs3423, 0, %rs3419, %p489;
	add.s16 	%rs3424, %rs3423, %rs1123;
	max.u16 	%rs3425, %rs3424, 981;
	add.s16 	%rs3426, %rs3425, -981;
	and.b16  	%rs3427, %rs3426, 32767;
	or.b16  	%rs3428, %rs3427, %rs3422;
	selp.b16 	%rs3429, 0, %rs3428, %p488;
	selp.b16 	%rs12677, 0, %rs3429, %p487;
	bra.uni 	$L__BB2_874;
$L__BB2_872:
	// begin inline asm
	{mul.f16 %rs12677,%rs1122,%rs1116;
}
	// end inline asm
	bra.uni 	$L__BB2_874;
$L__BB2_873:
	setp.eq.s16 	%p490, %rs1123, 0;
	and.b16  	%rs3433, %rs1116, 32767;
	setp.eq.s16 	%p491, %rs3433, 0;
	and.b16  	%rs3434, %rs1116, 1024;
	setp.eq.s16 	%p492, %rs3434, 0;
	and.b16  	%rs3435, %rs1116, 1792;
	setp.eq.s16 	%p493, %rs3435, 256;
	setp.eq.s16 	%p494, %rs3435, 768;
	xor.b16  	%rs3436, %rs1116, %rs1122;
	selp.b16 	%rs3437, 512, 0, %p494;
	selp.b16 	%rs3438, %rs3437, %rs3433, %p492;
	and.b16  	%rs3439, %rs3436, -32768;
	add.s16 	%rs3440, %rs3438, %rs1123;
	setp.lt.u16 	%p495, %rs3440, 970;
	selp.b16 	%rs3442, 31798, 54, %p493;
	add.s16 	%rs3443, %rs3442, %rs3440;
	and.b16  	%rs3444, %rs3443, 32767;
	selp.b16 	%rs3445, 0, %rs3444, %p495;
	selp.b16 	%rs3446, %rs3445, %rs3444, %p493;
	or.b16  	%rs3447, %rs3446, %rs3439;
	selp.b16 	%rs3448, 0, %rs3447, %p491;
	selp.b16 	%rs12677, 0, %rs3448, %p490;
$L__BB2_874:
	// begin inline asm
	{add.f16 %rs12694,%rs12677,%rs12662;
}
	// end inline asm
	ld.shared.u16 	%rs1144, [%r14+36];
	and.b16  	%rs1145, %rs1144, 32767;
	setp.eq.s16 	%p496, %rs1756, 0;
	@%p496 bra 	$L__BB2_877;
	setp.ne.s16 	%p497, %rs1756, 1;
	@%p497 bra 	$L__BB2_878;
	setp.eq.s16 	%p498, %rs1145, 0;
	and.b16  	%rs3453, %rs1098, 32767;
	setp.eq.s16 	%p499, %rs3453, 0;
	and.b16  	%rs3454, %rs1098, 3072;
	setp.eq.s16 	%p500, %rs3454, 0;
	xor.b16  	%rs3455, %rs1098, %rs1144;
	and.b16  	%rs3456, %rs3455, -32768;
	selp.b16 	%rs3457, 0, %rs3453, %p500;
	add.s16 	%rs3458, %rs3457, %rs1145;
	max.u16 	%rs3459, %rs3458, 981;
	add.s16 	%rs3460, %rs3459, -981;
	and.b16  	%rs3461, %rs3460, 32767;
	or.b16  	%rs3462, %rs3461, %rs3456;
	selp.b16 	%rs3463, 0, %rs3462, %p499;
	selp.b16 	%rs12678, 0, %rs3463, %p498;
	bra.uni 	$L__BB2_879;
$L__BB2_877:
	// begin inline asm
	{mul.f16 %rs12678,%rs1144,%rs1098;
}
	// end inline asm
	bra.uni 	$L__BB2_879;
$L__BB2_878:
	setp.eq.s16 	%p501, %rs1145, 0;
	and.b16  	%rs3467, %rs1098, 32767;
	setp.eq.s16 	%p502, %rs3467, 0;
	and.b16  	%rs3468, %rs1098, 1024;
	setp.eq.s16 	%p503, %rs3468, 0;
	and.b16  	%rs3469, %rs1098, 1792;
	setp.eq.s16 	%p504, %rs3469, 256;
	setp.eq.s16 	%p505, %rs3469, 768;
	xor.b16  	%rs3470, %rs1098, %rs1144;
	selp.b16 	%rs3471, 512, 0, %p505;
	selp.b16 	%rs3472, %rs3471, %rs3467, %p503;
	and.b16  	%rs3473, %rs3470, -32768;
	add.s16 	%rs3474, %rs3472, %rs1145;
	setp.lt.u16 	%p506, %rs3474, 970;
	selp.b16 	%rs3476, 31798, 54, %p504;
	add.s16 	%rs3477, %rs3476, %rs3474;
	and.b16  	%rs3478, %rs3477, 32767;
	selp.b16 	%rs3479, 0, %rs3478, %p506;
	selp.b16 	%rs3480, %rs3479, %rs3478, %p504;
	or.b16  	%rs3481, %rs3480, %rs3473;
	selp.b16 	%rs3482, 0, %rs3481, %p502;
	selp.b16 	%rs12678, 0, %rs3482, %p501;
$L__BB2_879:
	// begin inline asm
	{add.f16 %rs12693,%rs12678,%rs12661;
}
	// end inline asm
	@%p463 bra 	$L__BB2_882;
	setp.ne.s16 	%p508, %rs1790, 1;
	@%p508 bra 	$L__BB2_883;
	setp.eq.s16 	%p509, %rs1145, 0;
	and.b16  	%rs3487, %rs1104, 32767;
	setp.eq.s16 	%p510, %rs3487, 0;
	and.b16  	%rs3488, %rs1104, 3072;
	setp.eq.s16 	%p511, %rs3488, 0;
	xor.b16  	%rs3489, %rs1104, %rs1144;
	and.b16  	%rs3490, %rs3489, -32768;
	selp.b16 	%rs3491, 0, %rs3487, %p511;
	add.s16 	%rs3492, %rs3491, %rs1145;
	max.u16 	%rs3493, %rs3492, 981;
	add.s16 	%rs3494, %rs3493, -981;
	and.b16  	%rs3495, %rs3494, 32767;
	or.b16  	%rs3496, %rs3495, %rs3490;
	selp.b16 	%rs3497, 0, %rs3496, %p510;
	selp.b16 	%rs12679, 0, %rs3497, %p509;
	bra.uni 	$L__BB2_884;
$L__BB2_882:
	// begin inline asm
	{mul.f16 %rs12679,%rs1144,%rs1104;
}
	// end inline asm
	bra.uni 	$L__BB2_884;
$L__BB2_883:
	setp.eq.s16 	%p512, %rs1145, 0;
	and.b16  	%rs3501, %rs1104, 32767;
	setp.eq.s16 	%p513, %rs3501, 0;
	and.b16  	%rs3502, %rs1104, 1024;
	setp.eq.s16 	%p514, %rs3502, 0;
	and.b16  	%rs3503, %rs1104, 1792;
	setp.eq.s16 	%p515, %rs3503, 256;
	setp.eq.s16 	%p516, %rs3503, 768;
	xor.b16  	%rs3504, %rs1104, %rs1144;
	selp.b16 	%rs3505, 512, 0, %p516;
	selp.b16 	%rs3506, %rs3505, %rs3501, %p514;
	and.b16  	%rs3507, %rs3504, -32768;
	add.s16 	%rs3508, %rs3506, %rs1145;
	setp.lt.u16 	%p517, %rs3508, 970;
	selp.b16 	%rs3510, 31798, 54, %p515;
	add.s16 	%rs3511, %rs3510, %rs3508;
	and.b16  	%rs3512, %rs3511, 32767;
	selp.b16 	%rs3513, 0, %rs3512, %p517;
	selp.b16 	%rs3514, %rs3513, %rs3512, %p515;
	or.b16  	%rs3515, %rs3514, %rs3507;
	selp.b16 	%rs3516, 0, %rs3515, %p513;
	selp.b16 	%rs12679, 0, %rs3516, %p512;
$L__BB2_884:
	// begin inline asm
	{add.f16 %rs12692,%rs12679,%rs12660;
}
	// end inline asm
	@%p474 bra 	$L__BB2_887;
	setp.ne.s16 	%p519, %rs1824, 1;
	@%p519 bra 	$L__BB2_888;
	setp.eq.s16 	%p520, %rs1145, 0;
	and.b16  	%rs3521, %rs1110, 32767;
	setp.eq.s16 	%p521, %rs3521, 0;
	and.b16  	%rs3522, %rs1110, 3072;
	setp.eq.s16 	%p522, %rs3522, 0;
	xor.b16  	%rs3523, %rs1110, %rs1144;
	and.b16  	%rs3524, %rs3523, -32768;
	selp.b16 	%rs3525, 0, %rs3521, %p522;
	add.s16 	%rs3526, %rs3525, %rs1145;
	max.u16 	%rs3527, %rs3526, 981;
	add.s16 	%rs3528, %rs3527, -981;
	and.b16  	%rs3529, %rs3528, 32767;
	or.b16  	%rs3530, %rs3529, %rs3524;
	selp.b16 	%rs3531, 0, %rs3530, %p521;
	selp.b16 	%rs12680, 0, %rs3531, %p520;
	bra.uni 	$L__BB2_889;
$L__BB2_887:
	// begin inline asm
	{mul.f16 %rs12680,%rs1144,%rs1110;
}
	// end inline asm
	bra.uni 	$L__BB2_889;
$L__BB2_888:
	setp.eq.s16 	%p523, %rs1145, 0;
	and.b16  	%rs3535, %rs1110, 32767;
	setp.eq.s16 	%p524, %rs3535, 0;
	and.b16  	%rs3536, %rs1110, 1024;
	setp.eq.s16 	%p525, %rs3536, 0;
	and.b16  	%rs3537, %rs1110, 1792;
	setp.eq.s16 	%p526, %rs3537, 256;
	setp.eq.s16 	%p527, %rs3537, 768;
	xor.b16  	%rs3538, %rs1110, %rs1144;
	selp.b16 	%rs3539, 512, 0, %p527;
	selp.b16 	%rs3540, %rs3539, %rs3535, %p525;
	and.b16  	%rs3541, %rs3538, -32768;
	add.s16 	%rs3542, %rs3540, %rs1145;
	setp.lt.u16 	%p528, %rs3542, 970;
	selp.b16 	%rs3544, 31798, 54, %p526;
	add.s16 	%rs3545, %rs3544, %rs3542;
	and.b16  	%rs3546, %rs3545, 32767;
	selp.b16 	%rs3547, 0, %rs3546, %p528;
	selp.b16 	%rs3548, %rs3547, %rs3546, %p526;
	or.b16  	%rs3549, %rs3548, %rs3541;
	selp.b16 	%rs3550, 0, %rs3549, %p524;
	selp.b16 	%rs12680, 0, %rs3550, %p523;
$L__BB2_889:
	// begin inline asm
	{add.f16 %rs12691,%rs12680,%rs12659;
}
	// end inline asm
	setp.eq.s16 	%p529, %rs1858, 0;
	@%p529 bra 	$L__BB2_892;
	setp.ne.s16 	%p530, %rs1858, 1;
	@%p530 bra 	$L__BB2_893;
	setp.eq.s16 	%p531, %rs1145, 0;
	and.b16  	%rs3555, %rs1116, 32767;
	setp.eq.s16 	%p532, %rs3555, 0;
	and.b16  	%rs3556, %rs1116, 3072;
	setp.eq.s16 	%p533, %rs3556, 0;
	xor.b16  	%rs3557, %rs1116, %rs1144;
	and.b16  	%rs3558, %rs3557, -32768;
	selp.b16 	%rs3559, 0, %rs3555, %p533;
	add.s16 	%rs3560, %rs3559, %rs1145;
	max.u16 	%rs3561, %rs3560, 981;
	add.s16 	%rs3562, %rs3561, -981;
	and.b16  	%rs3563, %rs3562, 32767;
	or.b16  	%rs3564, %rs3563, %rs3558;
	selp.b16 	%rs3565, 0, %rs3564, %p532;
	selp.b16 	%rs12681, 0, %rs3565, %p531;
	bra.uni 	$L__BB2_894;
$L__BB2_892:
	// begin inline asm
	{mul.f16 %rs12681,%rs1144,%rs1116;
}
	// end inline asm
	bra.uni 	$L__BB2_894;
$L__BB2_893:
	setp.eq.s16 	%p534, %rs1145, 0;
	and.b16  	%rs3569, %rs1116, 32767;
	setp.eq.s16 	%p535, %rs3569, 0;
	and.b16  	%rs3570, %rs1116, 1024;
	setp.eq.s16 	%p536, %rs3570, 0;
	and.b16  	%rs3571, %rs1116, 1792;
	setp.eq.s16 	%p537, %rs3571, 256;
	setp.eq.s16 	%p538, %rs3571, 768;
	xor.b16  	%rs3572, %rs1116, %rs1144;
	selp.b16 	%rs3573, 512, 0, %p538;
	selp.b16 	%rs3574, %rs3573, %rs3569, %p536;
	and.b16  	%rs3575, %rs3572, -32768;
	add.s16 	%rs3576, %rs3574, %rs1145;
	setp.lt.u16 	%p539, %rs3576, 970;
	selp.b16 	%rs3578, 31798, 54, %p537;
	add.s16 	%rs3579, %rs3578, %rs3576;
	and.b16  	%rs3580, %rs3579, 32767;
	selp.b16 	%rs3581, 0, %rs3580, %p539;
	selp.b16 	%rs3582, %rs3581, %rs3580, %p537;
	or.b16  	%rs3583, %rs3582, %rs3575;
	selp.b16 	%rs3584, 0, %rs3583, %p535;
	selp.b16 	%rs12681, 0, %rs3584, %p534;
$L__BB2_894:
	// begin inline asm
	{add.f16 %rs12690,%rs12681,%rs12658;
}
	// end inline asm
	ld.shared.u16 	%rs1166, [%r14+52];
	and.b16  	%rs1167, %rs1166, 32767;
	setp.eq.s16 	%p540, %rs1756, 0;
	@%p540 bra 	$L__BB2_897;
	setp.ne.s16 	%p541, %rs1756, 1;
	@%p541 bra 	$L__BB2_898;
	setp.eq.s16 	%p542, %rs1167, 0;
	and.b16  	%rs3589, %rs1098, 32767;
	setp.eq.s16 	%p543, %rs3589, 0;
	and.b16  	%rs3590, %rs1098, 3072;
	setp.eq.s16 	%p544, %rs3590, 0;
	xor.b16  	%rs3591, %rs1098, %rs1166;
	and.b16  	%rs3592, %rs3591, -32768;
	selp.b16 	%rs3593, 0, %rs3589, %p544;
	add.s16 	%rs3594, %rs3593, %rs1167;
	max.u16 	%rs3595, %rs3594, 981;
	add.s16 	%rs3596, %rs3595, -981;
	and.b16  	%rs3597, %rs3596, 32767;
	or.b16  	%rs3598, %rs3597, %rs3592;
	selp.b16 	%rs3599, 0, %rs3598, %p543;
	selp.b16 	%rs12682, 0, %rs3599, %p542;
	bra.uni 	$L__BB2_899;
$L__BB2_897:
	// begin inline asm
	{mul.f16 %rs12682,%rs1166,%rs1098;
}
	// end inline asm
	bra.uni 	$L__BB2_899;
$L__BB2_898:
	setp.eq.s16 	%p545, %rs1167, 0;
	and.b16  	%rs3603, %rs1098, 32767;
	setp.eq.s16 	%p546, %rs3603, 0;
	and.b16  	%rs3604, %rs1098, 1024;
	setp.eq.s16 	%p547, %rs3604, 0;
	and.b16  	%rs3605, %rs1098, 1792;
	setp.eq.s16 	%p548, %rs3605, 256;
	setp.eq.s16 	%p549, %rs3605, 768;
	xor.b16  	%rs3606, %rs1098, %rs1166;
	selp.b16 	%rs3607, 512, 0, %p549;
	selp.b16 	%rs3608, %rs3607, %rs3603, %p547;
	and.b16  	%rs3609, %rs3606, -32768;
	add.s16 	%rs3610, %rs3608, %rs1167;
	setp.lt.u16 	%p550, %rs3610, 970;
	selp.b16 	%rs3612, 31798, 54, %p548;
	add.s16 	%rs3613, %rs3612, %rs3610;
	and.b16  	%rs3614, %rs3613, 32767;
	selp.b16 	%rs3615, 0, %rs3614, %p550;
	selp.b16 	%rs3616, %rs3615, %rs3614, %p548;
	or.b16  	%rs3617, %rs3616, %rs3609;
	selp.b16 	%rs3618, 0, %rs3617, %p546;
	selp.b16 	%rs12682, 0, %rs3618, %p545;
$L__BB2_899:
	// begin inline asm
	{add.f16 %rs12689,%rs12682,%rs12657;
}
	// end inline asm
	setp.eq.s16 	%p551, %rs1790, 0;
	@%p551 bra 	$L__BB2_902;
	setp.ne.s16 	%p552, %rs1790, 1;
	@%p552 bra 	$L__BB2_903;
	setp.eq.s16 	%p553, %rs1167, 0;
	and.b16  	%rs3623, %rs1104, 32767;
	setp.eq.s16 	%p554, %rs3623, 0;
	and.b16  	%rs3624, %rs1104, 3072;
	setp.eq.s16 	%p555, %rs3624, 0;
	xor.b16  	%rs3625, %rs1104, %rs1166;
	and.b16  	%rs3626, %rs3625, -32768;
	selp.b16 	%rs3627, 0, %rs3623, %p555;
	add.s16 	%rs3628, %rs3627, %rs1167;
	max.u16 	%rs3629, %rs3628, 981;
	add.s16 	%rs3630, %rs3629, -981;
	and.b16  	%rs3631, %rs3630, 32767;
	or.b16  	%rs3632, %rs3631, %rs3626;
	selp.b16 	%rs3633, 0, %rs3632, %p554;
	selp.b16 	%rs12683, 0, %rs3633, %p553;
	bra.uni 	$L__BB2_904;
$L__BB2_902:
	// begin inline asm
	{mul.f16 %rs12683,%rs1166,%rs1104;
}
	// end inline asm
	bra.uni 	$L__BB2_904;
$L__BB2_903:
	setp.eq.s16 	%p556, %rs1167, 0;
	and.b16  	%rs3637, %rs1104, 32767;
	setp.eq.s16 	%p557, %rs3637, 0;
	and.b16  	%rs3638, %rs1104, 1024;
	setp.eq.s16 	%p558, %rs3638, 0;
	and.b16  	%rs3639, %rs1104, 1792;
	setp.eq.s16 	%p559, %rs3639, 256;
	setp.eq.s16 	%p560, %rs3639, 768;
	xor.b16  	%rs3640, %rs1104, %rs1166;
	selp.b16 	%rs3641, 512, 0, %p560;
	selp.b16 	%rs3642, %rs3641, %rs3637, %p558;
	and.b16  	%rs3643, %rs3640, -32768;
	add.s16 	%rs3644, %rs3642, %rs1167;
	setp.lt.u16 	%p561, %rs3644, 970;
	selp.b16 	%rs3646, 31798, 54, %p559;
	add.s16 	%rs3647, %rs3646, %rs3644;
	and.b16  	%rs3648, %rs3647, 32767;
	selp.b16 	%rs3649, 0, %rs3648, %p561;
	selp.b16 	%rs3650, %rs3649, %rs3648, %p559;
	or.b16  	%rs3651, %rs3650, %rs3643;
	selp.b16 	%rs3652, 0, %rs3651, %p557;
	selp.b16 	%rs12683, 0, %rs3652, %p556;
$L__BB2_904:
	// begin inline asm
	{add.f16 %rs12688,%rs12683,%rs12656;
}
	// end inline asm
	setp.eq.s16 	%p562, %rs1824, 0;
	@%p562 bra 	$L__BB2_907;
	setp.ne.s16 	%p563, %rs1824, 1;
	@%p563 bra 	$L__BB2_908;
	setp.eq.s16 	%p564, %rs1167, 0;
	and.b16  	%rs3657, %rs1110, 32767;
	setp.eq.s16 	%p565, %rs3657, 0;
	and.b16  	%rs3658, %rs1110, 3072;
	setp.eq.s16 	%p566, %rs3658, 0;
	xor.b16  	%rs3659, %rs1110, %rs1166;
	and.b16  	%rs3660, %rs3659, -32768;
	selp.b16 	%rs3661, 0, %rs3657, %p566;
	add.s16 	%rs3662, %rs3661, %rs1167;
	max.u16 	%rs3663, %rs3662, 981;
	add.s16 	%rs3664, %rs3663, -981;
	and.b16  	%rs3665, %rs3664, 32767;
	or.b16  	%rs3666, %rs3665, %rs3660;
	selp.b16 	%rs3667, 0, %rs3666, %p565;
	selp.b16 	%rs12684, 0, %rs3667, %p564;
	bra.uni 	$L__BB2_909;
$L__BB2_907:
	// begin inline asm
	{mul.f16 %rs12684,%rs1166,%rs1110;
}
	// end inline asm
	bra.uni 	$L__BB2_909;
$L__BB2_908:
	setp.eq.s16 	%p567, %rs1167, 0;
	and.b16  	%rs3671, %rs1110, 32767;
	setp.eq.s16 	%p568, %rs3671, 0;
	and.b16  	%rs3672, %rs1110, 1024;
	setp.eq.s16 	%p569, %rs3672, 0;
	and.b16  	%rs3673, %rs1110, 1792;
	setp.eq.s16 	%p570, %rs3673, 256;
	setp.eq.s16 	%p571, %rs3673, 768;
	xor.b16  	%rs3674, %rs1110, %rs1166;
	selp.b16 	%rs3675, 512, 0, %p571;
	selp.b16 	%rs3676, %rs3675, %rs3671, %p569;
	and.b16  	%rs3677, %rs3674, -32768;
	add.s16 	%rs3678, %rs3676, %rs1167;
	setp.lt.u16 	%p572, %rs3678, 970;
	selp.b16 	%rs3680, 31798, 54, %p570;
	add.s16 	%rs3681, %rs3680, %rs3678;
	and.b16  	%rs3682, %rs3681, 32767;
	selp.b16 	%rs3683, 0, %rs3682, %p572;
	selp.b16 	%rs3684, %rs3683, %rs3682, %p570;
	or.b16  	%rs3685, %rs3684, %rs3677;
	selp.b16 	%rs3686, 0, %rs3685, %p568;
	selp.b16 	%rs12684, 0, %rs3686, %p567;
$L__BB2_909:
	// begin inline asm
	{add.f16 %rs12687,%rs12684,%rs12655;
}
	// end inline asm
	@%p529 bra 	$L__BB2_912;
	setp.ne.s16 	%p574, %rs1858, 1;
	@%p574 bra 	$L__BB2_913;
	setp.eq.s16 	%p575, %rs1167, 0;
	and.b16  	%rs3691, %rs1116, 32767;
	setp.eq.s16 	%p576, %rs3691, 0;
	and.b16  	%rs3692, %rs1116, 3072;
	setp.eq.s16 	%p577, %rs3692, 0;
	xor.b16  	%rs3693, %rs1116, %rs1166;
	and.b16  	%rs3694, %rs3693, -32768;
	selp.b16 	%rs3695, 0, %rs3691, %p577;
	add.s16 	%rs3696, %rs3695, %rs1167;
	max.u16 	%rs3697, %rs3696, 981;
	add.s16 	%rs3698, %rs3697, -981;
	and.b16  	%rs3699, %rs3698, 32767;
	or.b16  	%rs3700, %rs3699, %rs3694;
	selp.b16 	%rs3701, 0, %rs3700, %p576;
	selp.b16 	%rs12685, 0, %rs3701, %p575;
	bra.uni 	$L__BB2_914;
$L__BB2_912:
	// begin inline asm
	{mul.f16 %rs12685,%rs1166,%rs1116;
}
	// end inline asm
	bra.uni 	$L__BB2_914;
$L__BB2_913:
	setp.eq.s16 	%p578, %rs1167, 0;
	and.b16  	%rs3705, %rs1116, 32767;
	setp.eq.s16 	%p579, %rs3705, 0;
	and.b16  	%rs3706, %rs1116, 1024;
	setp.eq.s16 	%p580, %rs3706, 0;
	and.b16  	%rs3707, %rs1116, 1792;
	setp.eq.s16 	%p581, %rs3707, 256;
	setp.eq.s16 	%p582, %rs3707, 768;
	xor.b16  	%rs3708, %rs1116, %rs1166;
	selp.b16 	%rs3709, 512, 0, %p582;
	selp.b16 	%rs3710, %rs3709, %rs3705, %p580;
	and.b16  	%rs3711, %rs3708, -32768;
	add.s16 	%rs3712, %rs3710, %rs1167;
	setp.lt.u16 	%p583, %rs3712, 970;
	selp.b16 	%rs3714, 31798, 54, %p581;
	add.s16 	%rs3715, %rs3714, %rs3712;
	and.b16  	%rs3716, %rs3715, 32767;
	selp.b16 	%rs3717, 0, %rs3716, %p583;
	selp.b16 	%rs3718, %rs3717, %rs3716, %p581;
	or.b16  	%rs3719, %rs3718, %rs3711;
	selp.b16 	%rs3720, 0, %rs3719, %p579;
	selp.b16 	%rs12685, 0, %rs3720, %p578;
$L__BB2_914:
	// begin inline asm
	{add.f16 %rs12686,%rs12685,%rs12654;
}
	// end inline asm
	add.s32 	%r155, %r154, 1;
	setp.ne.s32 	%p584, %r155, 128;
	@%p584 bra 	$L__BB2_916;
	ld.shared.u16 	%rs3740, [%r17];
	and.b16  	%rs3741, %rs12701, 32767;
	setp.eq.s16 	%p585, %rs3741, 0;
	and.b16  	%rs3742, %rs3740, 32767;
	setp.eq.s16 	%p586, %rs3742, 0;
	xor.b16  	%rs3743, %rs3740, %rs12701;
	and.b16  	%rs3744, %rs3743, -32768;
	add.s16 	%rs3745, %rs3742, %rs3741;
	max.u16 	%rs3746, %rs3745, 15360;
	add.s16 	%rs3747, %rs3746, -15360;
	and.b16  	%rs3748, %rs3747, 32767;
	or.b16  	%rs3749, %rs3748, %rs3744;
	selp.b16 	%rs3750, 0, %rs3749, %p586;
	selp.b16 	%rs3724, 0, %rs3750, %p585;
	// begin inline asm
	{  cvt.f32.f16 %f580, %rs3724;}

	// end inline asm
	add.f32 	%f867, %f580, %f867;
	ld.shared.u16 	%rs3751, [%r17+2];
	and.b16  	%rs3752, %rs12700, 32767;
	setp.eq.s16 	%p587, %rs3752, 0;
	and.b16  	%rs3753, %rs3751, 32767;
	setp.eq.s16 	%p588, %rs3753, 0;
	xor.b16  	%rs3754, %rs3751, %rs12700;
	and.b16  	%rs3755, %rs3754, -32768;
	add.s16 	%rs3756, %rs3753, %rs3752;
	max.u16 	%rs3757, %rs3756, 15360;
	add.s16 	%rs3758, %rs3757, -15360;
	and.b16  	%rs3759, %rs3758, 32767;
	or.b16  	%rs3760, %rs3759, %rs3755;
	selp.b16 	%rs3761, 0, %rs3760, %p588;
	selp.b16 	%rs3725, 0, %rs3761, %p587;
	// begin inline asm
	{  cvt.f32.f16 %f581, %rs3725;}

	// end inline asm
	add.f32 	%f866, %f581, %f866;
	ld.shared.u16 	%rs3762, [%r17+4];
	and.b16  	%rs3763, %rs12699, 32767;
	setp.eq.s16 	%p589, %rs3763, 0;
	and.b16  	%rs3764, %rs3762, 32767;
	setp.eq.s16 	%p590, %rs3764, 0;
	xor.b16  	%rs3765, %rs3762, %rs12699;
	and.b16  	%rs3766, %rs3765, -32768;
	add.s16 	%rs3767, %rs3764, %rs3763;
	max.u16 	%rs3768, %rs3767, 15360;
	add.s16 	%rs3769, %rs3768, -15360;
	and.b16  	%rs3770, %rs3769, 32767;
	or.b16  	%rs3771, %rs3770, %rs3766;
	selp.b16 	%rs3772, 0, %rs3771, %p590;
	selp.b16 	%rs3726, 0, %rs3772, %p589;
	// begin inline asm
	{  cvt.f32.f16 %f582, %rs3726;}

	// end inline asm
	add.f32 	%f865, %f582, %f865;
	ld.shared.u16 	%rs3773, [%r17+6];
	and.b16  	%rs3774, %rs12698, 32767;
	setp.eq.s16 	%p591, %rs3774, 0;
	and.b16  	%rs3775, %rs3773, 32767;
	setp.eq.s16 	%p592, %rs3775, 0;
	xor.b16  	%rs3776, %rs3773, %rs12698;
	and.b16  	%rs3777, %rs3776, -32768;
	add.s16 	%rs3778, %rs3775, %rs3774;
	max.u16 	%rs3779, %rs3778, 15360;
	add.s16 	%rs3780, %rs3779, -15360;
	and.b16  	%rs3781, %rs3780, 32767;
	or.b16  	%rs3782, %rs3781, %rs3777;
	selp.b16 	%rs3783, 0, %rs3782, %p592;
	selp.b16 	%rs3727, 0, %rs3783, %p591;
	// begin inline asm
	{  cvt.f32.f16 %f583, %rs3727;}

	// end inline asm
	add.f32 	%f864, %f583, %f864;
	and.b16  	%rs3784, %rs12697, 32767;
	setp.eq.s16 	%p593, %rs3784, 0;
	xor.b16  	%rs3785, %rs3740, %rs12697;
	and.b16  	%rs3786, %rs3785, -32768;
	add.s16 	%rs3787, %rs3742, %rs3784;
	max.u16 	%rs3788, %rs3787, 15360;
	add.s16 	%rs3789, %rs3788, -15360;
	and.b16  	%rs3790, %rs3789, 32767;
	or.b16  	%rs3791, %rs3790, %rs3786;
	selp.b16 	%rs3792, 0, %rs3791, %p586;
	selp.b16 	%rs3728, 0, %rs3792, %p593;
	// begin inline asm
	{  cvt.f32.f16 %f584, %rs3728;}

	// end inline asm
	add.f32 	%f863, %f584, %f863;
	and.b16  	%rs3793, %rs12696, 32767;
	setp.eq.s16 	%p594, %rs3793, 0;
	xor.b16  	%rs3794, %rs3751, %rs12696;
	and.b16  	%rs3795, %rs3794, -32768;
	add.s16 	%rs3796, %rs3753, %rs3793;
	max.u16 	%rs3797, %rs3796, 15360;
	add.s16 	%rs3798, %rs3797, -15360;
	and.b16  	%rs3799, %rs3798, 32767;
	or.b16  	%rs3800, %rs3799, %rs3795;
	selp.b16 	%rs3801, 0, %rs3800, %p588;
	selp.b16 	%rs3729, 0, %rs3801, %p594;
	// begin inline asm
	{  cvt.f32.f16 %f585, %rs3729;}

	// end inline asm
	add.f32 	%f862, %f585, %f862;
	and.b16  	%rs3802, %rs12695, 32767;
	setp.eq.s16 	%p595, %rs3802, 0;
	xor.b16  	%rs3803, %rs3762, %rs12695;
	and.b16  	%rs3804, %rs3803, -32768;
	add.s16 	%rs3805, %rs3764, %rs3802;
	max.u16 	%rs3806, %rs3805, 15360;
	add.s16 	%rs3807, %rs3806, -15360;
	and.b16  	%rs3808, %rs3807, 32767;
	or.b16  	%rs3809, %rs3808, %rs3804;
	selp.b16 	%rs3810, 0, %rs3809, %p590;
	selp.b16 	%rs3730, 0, %rs3810, %p595;
	// begin inline asm
	{  cvt.f32.f16 %f586, %rs3730;}

	// end inline asm
	add.f32 	%f861, %f586, %f861;
	and.b16  	%rs3811, %rs12694, 32767;
	setp.eq.s16 	%p596, %rs3811, 0;
	xor.b16  	%rs3812, %rs3773, %rs12694;
	and.b16  	%rs3813, %rs3812, -32768;
	add.s16 	%rs3814, %rs3775, %rs3811;
	max.u16 	%rs3815, %rs3814, 15360;
	add.s16 	%rs3816, %rs3815, -15360;
	and.b16  	%rs3817, %rs3816, 32767;
	or.b16  	%rs3818, %rs3817, %rs3813;
	selp.b16 	%rs3819, 0, %rs3818, %p592;
	selp.b16 	%rs3731, 0, %rs3819, %p596;
	// begin inline asm
	{  cvt.f32.f16 %f587, %rs3731;}

	// end inline asm
	add.f32 	%f860, %f587, %f860;
	and.b16  	%rs3820, %rs12693, 32767;
	setp.eq.s16 	%p597, %rs3820, 0;
	xor.b16  	%rs3821, %rs3740, %rs12693;
	and.b16  	%rs3822, %rs3821, -32768;
	add.s16 	%rs3823, %rs3742, %rs3820;
	max.u16 	%rs3824, %rs3823, 15360;
	add.s16 	%rs3825, %rs3824, -15360;
	and.b16  	%rs3826, %rs3825, 32767;
	or.b16  	%rs3827, %rs3826, %rs3822;
	selp.b16 	%rs3828, 0, %rs3827, %p586;
	selp.b16 	%rs3732, 0, %rs3828, %p597;
	// begin inline asm
	{  cvt.f32.f16 %f588, %rs3732;}

	// end inline asm
	add.f32 	%f859, %f588, %f859;
	and.b16  	%rs3829, %rs12692, 32767;
	setp.eq.s16 	%p598, %rs3829, 0;
	xor.b16  	%rs3830, %rs3751, %rs12692;
	and.b16  	%rs3831, %rs3830, -32768;
	add.s16 	%rs3832, %rs3753, %rs3829;
	max.u16 	%rs3833, %rs3832, 15360;
	add.s16 	%rs3834, %rs3833, -15360;
	and.b16  	%rs3835, %rs3834, 32767;
	or.b16  	%rs3836, %rs3835, %rs3831;
	selp.b16 	%rs3837, 0, %rs3836, %p588;
	selp.b16 	%rs3733, 0, %rs3837, %p598;
	// begin inline asm
	{  cvt.f32.f16 %f589, %rs3733;}

	// end inline asm
	add.f32 	%f858, %f589, %f858;
	and.b16  	%rs3838, %rs12691, 32767;
	setp.eq.s16 	%p599, %rs3838, 0;
	xor.b16  	%rs3839, %rs3762, %rs12691;
	and.b16  	%rs3840, %rs3839, -32768;
	add.s16 	%rs3841, %rs3764, %rs3838;
	max.u16 	%rs3842, %rs3841, 15360;
	add.s16 	%rs3843, %rs3842, -15360;
	and.b16  	%rs3844, %rs3843, 32767;
	or.b16  	%rs3845, %rs3844, %rs3840;
	selp.b16 	%rs3846, 0, %rs3845, %p590;
	selp.b16 	%rs3734, 0, %rs3846, %p599;
	// begin inline asm
	{  cvt.f32.f16 %f590, %rs3734;}

	// end inline asm
	add.f32 	%f857, %f590, %f857;
	and.b16  	%rs3847, %rs12690, 32767;
	setp.eq.s16 	%p600, %rs3847, 0;
	xor.b16  	%rs3848, %rs3773, %rs12690;
	and.b16  	%rs3849, %rs3848, -32768;
	add.s16 	%rs3850, %rs3775, %rs3847;
	max.u16 	%rs3851, %rs3850, 15360;
	add.s16 	%rs3852, %rs3851, -15360;
	and.b16  	%rs3853, %rs3852, 32767;
	or.b16  	%rs3854, %rs3853, %rs3849;
	selp.b16 	%rs3855, 0, %rs3854, %p592;
	selp.b16 	%rs3735, 0, %rs3855, %p600;
	// begin inline asm
	{  cvt.f32.f16 %f591, %rs3735;}

	// end inline asm
	add.f32 	%f856, %f591, %f856;
	and.b16  	%rs3856, %rs12689, 32767;
	setp.eq.s16 	%p601, %rs3856, 0;
	xor.b16  	%rs3857, %rs3740, %rs12689;
	and.b16  	%rs3858, %rs3857, -32768;
	add.s16 	%rs3859, %rs3742, %rs3856;
	max.u16 	%rs3860, %rs3859, 15360;
	add.s16 	%rs3861, %rs3860, -15360;
	and.b16  	%rs3862, %rs3861, 32767;
	or.b16  	%rs3863, %rs3862, %rs3858;
	selp.b16 	%rs3864, 0, %rs3863, %p586;
	selp.b16 	%rs3736, 0, %rs3864, %p601;
	// begin inline asm
	{  cvt.f32.f16 %f592, %rs3736;}

	// end inline asm
	add.f32 	%f855, %f592, %f855;
	and.b16  	%rs3865, %rs12688, 32767;
	setp.eq.s16 	%p602, %rs3865, 0;
	xor.b16  	%rs3866, %rs3751, %rs12688;
	and.b16  	%rs3867, %rs3866, -32768;
	add.s16 	%rs3868, %rs3753, %rs3865;
	max.u16 	%rs3869, %rs3868, 15360;
	add.s16 	%rs3870, %rs3869, -15360;
	and.b16  	%rs3871, %rs3870, 32767;
	or.b16  	%rs3872, %rs3871, %rs3867;
	selp.b16 	%rs3873, 0, %rs3872, %p588;
	selp.b16 	%rs3737, 0, %rs3873, %p602;
	// begin inline asm
	{  cvt.f32.f16 %f593, %rs3737;}

	// end inline asm
	add.f32 	%f854, %f593, %f854;
	and.b16  	%rs3874, %rs12687, 32767;
	setp.eq.s16 	%p603, %rs3874, 0;
	xor.b16  	%rs3875, %rs3762, %rs12687;
	and.b16  	%rs3876, %rs3875, -32768;
	add.s16 	%rs3877, %rs3764, %rs3874;
	max.u16 	%rs3878, %rs3877, 15360;
	add.s16 	%rs3879, %rs3878, -15360;
	and.b16  	%rs3880, %rs3879, 32767;
	or.b16  	%rs3881, %rs3880, %rs3876;
	selp.b16 	%rs3882, 0, %rs3881, %p590;
	selp.b16 	%rs3738, 0, %rs3882, %p603;
	// begin inline asm
	{  cvt.f32.f16 %f594, %rs3738;}

	// end inline asm
	add.f32 	%f853, %f594, %f853;
	and.b16  	%rs3883, %rs12686, 32767;
	setp.eq.s16 	%p604, %rs3883, 0;
	xor.b16  	%rs3884, %rs3773, %rs12686;
	and.b16  	%rs3885, %rs3884, -32768;
	add.s16 	%rs3886, %rs3775, %rs3883;
	max.u16 	%rs3887, %rs3886, 15360;
	add.s16 	%rs3888, %rs3887, -15360;
	and.b16  	%rs3889, %rs3888, 32767;
	or.b16  	%rs3890, %rs3889, %rs3885;
	selp.b16 	%rs3891, 0, %rs3890, %p592;
	selp.b16 	%rs3739, 0, %rs3891, %p604;
	// begin inline asm
	{  cvt.f32.f16 %f595, %rs3739;}

	// end inline asm
	add.f32 	%f852, %f595, %f852;
	mov.b32 	%r155, 0;
	mov.u16 	%rs12686, %rs1749;
	mov.u16 	%rs12687, %rs1749;
	mov.u16 	%rs12688, %rs1749;
	mov.u16 	%rs12689, %rs1749;
	mov.u16 	%rs12690, %rs1749;
	mov.u16 	%rs12691, %rs1749;
	mov.u16 	%rs12692, %rs1749;
	mov.u16 	%rs12693, %rs1749;
	mov.u16 	%rs12694, %rs1749;
	mov.u16 	%rs12695, %rs1749;
	mov.u16 	%rs12696, %rs1749;
	mov.u16 	%rs12697, %rs1749;
	mov.u16 	%rs12698, %rs1749;
	mov.u16 	%rs12699, %rs1749;
	mov.u16 	%rs12700, %rs1749;
	mov.u16 	%rs12701, %rs1749;
$L__BB2_916:
	ld.shared.u16 	%rs1204, [%r14+6];
	and.b16  	%rs1205, %rs1204, 32767;
	ld.shared.u16 	%rs1206, [%r15+384];
	@%p540 bra 	$L__BB2_919;
	setp.ne.s16 	%p606, %rs1756, 1;
	@%p606 bra 	$L__BB2_920;
	setp.eq.s16 	%p607, %rs1205, 0;
	and.b16  	%rs3893, %rs1206, 32767;
	setp.eq.s16 	%p608, %rs3893, 0;
	and.b16  	%rs3894, %rs1206, 3072;
	setp.eq.s16 	%p609, %rs3894, 0;
	xor.b16  	%rs3895, %rs1206, %rs1204;
	and.b16  	%rs3896, %rs3895, -32768;
	selp.b16 	%rs3897, 0, %rs3893, %p609;
	add.s16 	%rs3898, %rs3897, %rs1205;
	max.u16 	%rs3899, %rs3898, 981;
	add.s16 	%rs3900, %rs3899, -981;
	and.b16  	%rs3901, %rs3900, 32767;
	or.b16  	%rs3902, %rs3901, %rs3896;
	selp.b16 	%rs3903, 0, %rs3902, %p608;
	selp.b16 	%rs12702, 0, %rs3903, %p607;
	bra.uni 	$L__BB2_921;
$L__BB2_919:
	// begin inline asm
	{mul.f16 %rs12702,%rs1204,%rs1206;
}
	// end inline asm
	bra.uni 	$L__BB2_921;
$L__BB2_920:
	setp.eq.s16 	%p610, %rs1205, 0;
	and.b16  	%rs3907, %rs1206, 32767;
	setp.eq.s16 	%p611, %rs3907, 0;
	and.b16  	%rs3908, %rs1206, 1024;
	setp.eq.s16 	%p612, %rs3908, 0;
	and.b16  	%rs3909, %rs1206, 1792;
	setp.eq.s16 	%p613, %rs3909, 256;
	setp.eq.s16 	%p614, %rs3909, 768;
	xor.b16  	%rs3910, %rs1206, %rs1204;
	selp.b16 	%rs3911, 512, 0, %p614;
	selp.b16 	%rs3912, %rs3911, %rs3907, %p612;
	and.b16  	%rs3913, %rs3910, -32768;
	add.s16 	%rs3914, %rs3912, %rs1205;
	setp.lt.u16 	%p615, %rs3914, 970;
	selp.b16 	%rs3916, 31798, 54, %p613;
	add.s16 	%rs3917, %rs3916, %rs3914;
	and.b16  	%rs3918, %rs3917, 32767;
	selp.b16 	%rs3919, 0, %rs3918, %p615;
	selp.b16 	%rs3920, %rs3919, %rs3918, %p613;
	or.b16  	%rs3921, %rs3920, %rs3913;
	selp.b16 	%rs3922, 0, %rs3921, %p611;
	selp.b16 	%rs12702, 0, %rs3922, %p610;
$L__BB2_921:
	// begin inline asm
	{add.f16 %rs12733,%rs12702,%rs12701;
}
	// end inline asm
	ld.shared.u16 	%rs1212, [%r15+386];
	setp.eq.s16 	%p616, %rs1790, 0;
	@%p616 bra 	$L__BB2_924;
	setp.ne.s16 	%p617, %rs1790, 1;
	@%p617 bra 	$L__BB2_925;
	setp.eq.s16 	%p618, %rs1205, 0;
	and.b16  	%rs3927, %rs1212, 32767;
	setp.eq.s16 	%p619, %rs3927, 0;
	and.b16  	%rs3928, %rs1212, 3072;
	setp.eq.s16 	%p620, %rs3928, 0;
	xor.b16  	%rs3929, %rs1212, %rs1204;
	and.b16  	%rs3930, %rs3929, -32768;
	selp.b16 	%rs3931, 0, %rs3927, %p620;
	add.s16 	%rs3932, %rs3931, %rs1205;
	max.u16 	%rs3933, %rs3932, 981;
	add.s16 	%rs3934, %rs3933, -981;
	and.b16  	%rs3935, %rs3934, 32767;
	or.b16  	%rs3936, %rs3935, %rs3930;
	selp.b16 	%rs3937, 0, %rs3936, %p619;
	selp.b16 	%rs12703, 0, %rs3937, %p618;
	bra.uni 	$L__BB2_926;
$L__BB2_924:
	// begin inline asm
	{mul.f16 %rs12703,%rs1204,%rs1212;
}
	// end inline asm
	bra.uni 	$L__BB2_926;
$L__BB2_925:
	setp.eq.s16 	%p621, %rs1205, 0;
	and.b16  	%rs3941, %rs1212, 32767;
	setp.eq.s16 	%p622, %rs3941, 0;
	and.b16  	%rs3942, %rs1212, 1024;
	setp.eq.s16 	%p623, %rs3942, 0;
	and.b16  	%rs3943, %rs1212, 1792;
	setp.eq.s16 	%p624, %rs3943, 256;
	setp.eq.s16 	%p625, %rs3943, 768;
	xor.b16  	%rs3944, %rs1212, %rs1204;
	selp.b16 	%rs3945, 512, 0, %p625;
	selp.b16 	%rs3946, %rs3945, %rs3941, %p623;
	and.b16  	%rs3947, %rs3944, -32768;
	add.s16 	%rs3948, %rs3946, %rs1205;
	setp.lt.u16 	%p626, %rs3948, 970;
	selp.b16 	%rs3950, 31798, 54, %p624;
	add.s16 	%rs3951, %rs3950, %rs3948;
	and.b16  	%rs3952, %rs3951, 32767;
	selp.b16 	%rs3953, 0, %rs3952, %p626;
	selp.b16 	%rs3954, %rs3953, %rs3952, %p624;
	or.b16  	%rs3955, %rs3954, %rs3947;
	selp.b16 	%rs3956, 0, %rs3955, %p622;
	selp.b16 	%rs12703, 0, %rs3956, %p621;
$L__BB2_926:
	// begin inline asm
	{add.f16 %rs12732,%rs12703,%rs12700;
}
	// end inline asm
	ld.shared.u16 	%rs1218, [%r15+388];
	setp.eq.s16 	%p627, %rs1824, 0;
	@%p627 bra 	$L__BB2_929;
	setp.ne.s16 	%p628, %rs1824, 1;
	@%p628 bra 	$L__BB2_930;
	setp.eq.s16 	%p629, %rs1205, 0;
	and.b16  	%rs3961, %rs1218, 32767;
	setp.eq.s16 	%p630, %rs3961, 0;
	and.b16  	%rs3962, %rs1218, 3072;
	setp.eq.s16 	%p631, %rs3962, 0;
	xor.b16  	%rs3963, %rs1218, %rs1204;
	and.b16  	%rs3964, %rs3963, -32768;
	selp.b16 	%rs3965, 0, %rs3961, %p631;
	add.s16 	%rs3966, %rs3965, %rs1205;
	max.u16 	%rs3967, %rs3966, 981;
	add.s16 	%rs3968, %rs3967, -981;
	and.b16  	%rs3969, %rs3968, 32767;
	or.b16  	%rs3970, %rs3969, %rs3964;
	selp.b16 	%rs3971, 0, %rs3970, %p630;
	selp.b16 	%rs12704, 0, %rs3971, %p629;
	bra.uni 	$L__BB2_931;
$L__BB2_929:
	// begin inline asm
	{mul.f16 %rs12704,%rs1204,%rs1218;
}
	// end inline asm
	bra.uni 	$L__BB2_931;
$L__BB2_930:
	setp.eq.s16 	%p632, %rs1205, 0;
	and.b16  	%rs3975, %rs1218, 32767;
	setp.eq.s16 	%p633, %rs3975, 0;
	and.b16  	%rs3976, %rs1218, 1024;
	setp.eq.s16 	%p634, %rs3976, 0;
	and.b16  	%rs3977, %rs1218, 1792;
	setp.eq.s16 	%p635, %rs3977, 256;
	setp.eq.s16 	%p636, %rs3977, 768;
	xor.b16  	%rs3978, %rs1218, %rs1204;
	selp.b16 	%rs3979, 512, 0, %p636;
	selp.b16 	%rs3980, %rs3979, %rs3975, %p634;
	and.b16  	%rs3981, %rs3978, -32768;
	add.s16 	%rs3982, %rs3980, %rs1205;
	setp.lt.u16 	%p637, %rs3982, 970;
	selp.b16 	%rs3984, 31798, 54, %p635;
	add.s16 	%rs3985, %rs3984, %rs3982;
	and.b16  	%rs3986, %rs3985, 32767;
	selp.b16 	%rs3987, 0, %rs3986, %p637;
	selp.b16 	%rs3988, %rs3987, %rs3986, %p635;
	or.b16  	%rs3989, %rs3988, %rs3981;
	selp.b16 	%rs3990, 0, %rs3989, %p633;
	selp.b16 	%rs12704, 0, %rs3990, %p632;
$L__BB2_931:
	// begin inline asm
	{add.f16 %rs12731,%rs12704,%rs12699;
}
	// end inline asm
	ld.shared.u16 	%rs1224, [%r15+390];
	setp.eq.s16 	%p638, %rs1858, 0;
	@%p638 bra 	$L__BB2_934;
	setp.ne.s16 	%p639, %rs1858, 1;
	@%p639 bra 	$L__BB2_935;
	setp.eq.s16 	%p640, %rs1205, 0;
	and.b16  	%rs3995, %rs1224, 32767;
	setp.eq.s16 	%p641, %rs3995, 0;
	and.b16  	%rs3996, %rs1224, 3072;
	setp.eq.s16 	%p642, %rs3996, 0;
	xor.b16  	%rs3997, %rs1224, %rs1204;
	and.b16  	%rs3998, %rs3997, -32768;
	selp.b16 	%rs3999, 0, %rs3995, %p642;
	add.s16 	%rs4000, %rs3999, %rs1205;
	max.u16 	%rs4001, %rs4000, 981;
	add.s16 	%rs4002, %rs4001, -981;
	and.b16  	%rs4003, %rs4002, 32767;
	or.b16  	%rs4004, %rs4003, %rs3998;
	selp.b16 	%rs4005, 0, %rs4004, %p641;
	selp.b16 	%rs12705, 0, %rs4005, %p640;
	bra.uni 	$L__BB2_936;
$L__BB2_934:
	// begin inline asm
	{mul.f16 %rs12705,%rs1204,%rs1224;
}
	// end inline asm
	bra.uni 	$L__BB2_936;
$L__BB2_935:
	setp.eq.s16 	%p643, %rs1205, 0;
	and.b16  	%rs4009, %rs1224, 32767;
	setp.eq.s16 	%p644, %rs4009, 0;
	and.b16  	%rs4010, %rs1224, 1024;
	setp.eq.s16 	%p645, %rs4010, 0;
	and.b16  	%rs4011, %rs1224, 1792;
	setp.eq.s16 	%p646, %rs4011, 256;
	setp.eq.s16 	%p647, %rs4011, 768;
	xor.b16  	%rs4012, %rs1224, %rs1204;
	selp.b16 	%rs4013, 512, 0, %p647;
	selp.b16 	%rs4014, %rs4013, %rs4009, %p645;
	and.b16  	%rs4015, %rs4012, -32768;
	add.s16 	%rs4016, %rs4014, %rs1205;
	setp.lt.u16 	%p648, %rs4016, 970;
	selp.b16 	%rs4018, 31798, 54, %p646;
	add.s16 	%rs4019, %rs4018, %rs4016;
	and.b16  	%rs4020, %rs4019, 32767;
	selp.b16 	%rs4021, 0, %rs4020, %p648;
	selp.b16 	%rs4022, %rs4021, %rs4020, %p646;
	or.b16  	%rs4023, %rs4022, %rs4015;
	selp.b16 	%rs4024, 0, %rs4023, %p644;
	selp.b16 	%rs12705, 0, %rs4024, %p643;
$L__BB2_936:
	// begin inline asm
	{add.f16 %rs12730,%rs12705,%rs12698;
}
	// end inline asm
	ld.shared.u16 	%rs1230, [%r14+22];
	and.b16  	%rs1231, %rs1230, 32767;
	setp.eq.s16 	%p649, %rs1756, 0;
	@%p649 bra 	$L__BB2_939;
	setp.ne.s16 	%p650, %rs1756, 1;
	@%p650 bra 	$L__BB2_940;
	setp.eq.s16 	%p651, %rs1231, 0;
	and.b16  	%rs4029, %rs1206, 32767;
	setp.eq.s16 	%p652, %rs4029, 0;
	and.b16  	%rs4030, %rs1206, 3072;
	setp.eq.s16 	%p653, %rs4030, 0;
	xor.b16  	%rs4031, %rs1206, %rs1230;
	and.b16  	%rs4032, %rs4031, -32768;
	selp.b16 	%rs4033, 0, %rs4029, %p653;
	add.s16 	%rs4034, %rs4033, %rs1231;
	max.u16 	%rs4035, %rs4034, 981;
	add.s16 	%rs4036, %rs4035, -981;
	and.b16  	%rs4037, %rs4036, 32767;
	or.b16  	%rs4038, %rs4037, %rs4032;
	selp.b16 	%rs4039, 0, %rs4038, %p652;
	selp.b16 	%rs12706, 0, %rs4039, %p651;
	bra.uni 	$L__BB2_941;
$L__BB2_939:
	// begin inline asm
	{mul.f16 %rs12706,%rs1230,%rs1206;
}
	// end inline asm
	bra.uni 	$L__BB2_941;
$L__BB2_940:
	setp.eq.s16 	%p654, %rs1231, 0;
	and.b16  	%rs4043, %rs1206, 32767;
	setp.eq.s16 	%p655, %rs4043, 0;
	and.b16  	%rs4044, %rs1206, 1024;
	setp.eq.s16 	%p656, %rs4044, 0;
	and.b16  	%rs4045, %rs1206, 1792;
	setp.eq.s16 	%p657, %rs4045, 256;
	setp.eq.s16 	%p658, %rs4045, 768;
	xor.b16  	%rs4046, %rs1206, %rs1230;
	selp.b16 	%rs4047, 512, 0, %p658;
	selp.b16 	%rs4048, %rs4047, %rs4043, %p656;
	and.b16  	%rs4049, %rs4046, -32768;
	add.s16 	%rs4050, %rs4048, %rs1231;
	setp.lt.u16 	%p659, %rs4050, 970;
	selp.b16 	%rs4052, 31798, 54, %p657;
	add.s16 	%rs4053, %rs4052, %rs4050;
	and.b16  	%rs4054, %rs4053, 32767;
	selp.b16 	%rs4055, 0, %rs4054, %p659;
	selp.b16 	%rs4056, %rs4055, %rs4054, %p657;
	or.b16  	%rs4057, %rs4056, %rs4049;
	selp.b16 	%rs4058, 0, %rs4057, %p655;
	selp.b16 	%rs12706, 0, %rs4058, %p654;
$L__BB2_941:
	// begin inline asm
	{add.f16 %rs12729,%rs12706,%rs12697;
}
	// end inline asm
	@%p616 bra 	$L__BB2_944;
	setp.ne.s16 	%p661, %rs1790, 1;
	@%p661 bra 	$L__BB2_945;
	setp.eq.s16 	%p662, %rs1231, 0;
	and.b16  	%rs4063, %rs1212, 32767;
	setp.eq.s16 	%p663, %rs4063, 0;
	and.b16  	%rs4064, %rs1212, 3072;
	setp.eq.s16 	%p664, %rs4064, 0;
	xor.b16  	%rs4065, %rs1212, %rs1230;
	and.b16  	%rs4066, %rs4065, -32768;
	selp.b16 	%rs4067, 0, %rs4063, %p664;
	add.s16 	%rs4068, %rs4067, %rs1231;
	max.u16 	%rs4069, %rs4068, 981;
	add.s16 	%rs4070, %rs4069, -981;
	and.b16  	%rs4071, %rs4070, 32767;
	or.b16  	%rs4072, %rs4071, %rs4066;
	selp.b16 	%rs4073, 0, %rs4072, %p663;
	selp.b16 	%rs12707, 0, %rs4073, %p662;
	bra.uni 	$L__BB2_946;
$L__BB2_944:
	// begin inline asm
	{mul.f16 %rs12707,%rs1230,%rs1212;
}
	// end inline asm
	bra.uni 	$L__BB2_946;
$L__BB2_945:
	setp.eq.s16 	%p665, %rs1231, 0;
	and.b16  	%rs4077, %rs1212, 32767;
	setp.eq.s16 	%p666, %rs4077, 0;
	and.b16  	%rs4078, %rs1212, 1024;
	setp.eq.s16 	%p667, %rs4078, 0;
	and.b16  	%rs4079, %rs1212, 1792;
	setp.eq.s16 	%p668, %rs4079, 256;
	setp.eq.s16 	%p669, %rs4079, 768;
	xor.b16  	%rs4080, %rs1212, %rs1230;
	selp.b16 	%rs4081, 512, 0, %p669;
	selp.b16 	%rs4082, %rs4081, %rs4077, %p667;
	and.b16  	%rs4083, %rs4080, -32768;
	add.s16 	%rs4084, %rs4082, %rs1231;
	setp.lt.u16 	%p670, %rs4084, 970;
	selp.b16 	%rs4086, 31798, 54, %p668;
	add.s16 	%rs4087, %rs4086, %rs4084;
	and.b16  	%rs4088, %rs4087, 32767;
	selp.b16 	%rs4089, 0, %rs4088, %p670;
	selp.b16 	%rs4090, %rs4089, %rs4088, %p668;
	or.b16  	%rs4091, %rs4090, %rs4083;
	selp.b16 	%rs4092, 0, %rs4091, %p666;
	selp.b16 	%rs12707, 0, %rs4092, %p665;
$L__BB2_946:
	// begin inline asm
	{add.f16 %rs12728,%rs12707,%rs12696;
}
	// end inline asm
	@%p627 bra 	$L__BB2_949;
	setp.ne.s16 	%p672, %rs1824, 1;
	@%p672 bra 	$L__BB2_950;
	setp.eq.s16 	%p673, %rs1231, 0;
	and.b16  	%rs4097, %rs1218, 32767;
	setp.eq.s16 	%p674, %rs4097, 0;
	and.b16  	%rs4098, %rs1218, 3072;
	setp.eq.s16 	%p675, %rs4098, 0;
	xor.b16  	%rs4099, %rs1218, %rs1230;
	and.b16  	%rs4100, %rs4099, -32768;
	selp.b16 	%rs4101, 0, %rs4097, %p675;
	add.s16 	%rs4102, %rs4101, %rs1231;
	max.u16 	%rs4103, %rs4102, 981;
	add.s16 	%rs4104, %rs4103, -981;
	and.b16  	%rs4105, %rs4104, 32767;
	or.b16  	%rs4106, %rs4105, %rs4100;
	selp.b16 	%rs4107, 0, %rs4106, %p674;
	selp.b16 	%rs12708, 0, %rs4107, %p673;
	bra.uni 	$L__BB2_951;
$L__BB2_949:
	// begin inline asm
	{mul.f16 %rs12708,%rs1230,%rs1218;
}
	// end inline asm
	bra.uni 	$L__BB2_951;
$L__BB2_950:
	setp.eq.s16 	%p676, %rs1231, 0;
	and.b16  	%rs4111, %rs1218, 32767;
	setp.eq.s16 	%p677, %rs4111, 0;
	and.b16  	%rs4112, %rs1218, 1024;
	setp.eq.s16 	%p678, %rs4112, 0;
	and.b16  	%rs4113, %rs1218, 1792;
	setp.eq.s16 	%p679, %rs4113, 256;
	setp.eq.s16 	%p680, %rs4113, 768;
	xor.b16  	%rs4114, %rs1218, %rs1230;
	selp.b16 	%rs4115, 512, 0, %p680;
	selp.b16 	%rs4116, %rs4115, %rs4111, %p678;
	and.b16  	%rs4117, %rs4114, -32768;
	add.s16 	%rs4118, %rs4116, %rs1231;
	setp.lt.u16 	%p681, %rs4118, 970;
	selp.b16 	%rs4120, 31798, 54, %p679;
	add.s16 	%rs4121, %rs4120, %rs4118;
	and.b16  	%rs4122, %rs4121, 32767;
	selp.b16 	%rs4123, 0, %rs4122, %p681;
	selp.b16 	%rs4124, %rs4123, %rs4122, %p679;
	or.b16  	%rs4125, %rs4124, %rs4117;
	selp.b16 	%rs4126, 0, %rs4125, %p677;
	selp.b16 	%rs12708, 0, %rs4126, %p676;
$L__BB2_951:
	// begin inline asm
	{add.f16 %rs12727,%rs12708,%rs12695;
}
	// end inline asm
	setp.eq.s16 	%p682, %rs1858, 0;
	@%p682 bra 	$L__BB2_954;
	setp.ne.s16 	%p683, %rs1858, 1;
	@%p683 bra 	$L__BB2_955;
	setp.eq.s16 	%p684, %rs1231, 0;
	and.b16  	%rs4131, %rs1224, 32767;
	setp.eq.s16 	%p685, %rs4131, 0;
	and.b16  	%rs4132, %rs1224, 3072;
	setp.eq.s16 	%p686, %rs4132, 0;
	xor.b16  	%rs4133, %rs1224, %rs1230;
	and.b16  	%rs4134, %rs4133, -32768;
	selp.b16 	%rs4135, 0, %rs4131, %p686;
	add.s16 	%rs4136, %rs4135, %rs1231;
	max.u16 	%rs4137, %rs4136, 981;
	add.s16 	%rs4138, %rs4137, -981;
	and.b16  	%rs4139, %rs4138, 32767;
	or.b16  	%rs4140, %rs4139, %rs4134;
	selp.b16 	%rs4141, 0, %rs4140, %p685;
	selp.b16 	%rs12709, 0, %rs4141, %p684;
	bra.uni 	$L__BB2_956;
$L__BB2_954:
	// begin inline asm
	{mul.f16 %rs12709,%rs1230,%rs1224;
}
	// end inline asm
	bra.uni 	$L__BB2_956;
$L__BB2_955:
	setp.eq.s16 	%p687, %rs1231, 0;
	and.b16  	%rs4145, %rs1224, 32767;
	setp.eq.s16 	%p688, %rs4145, 0;
	and.b16  	%rs4146, %rs1224, 1024;
	setp.eq.s16 	%p689, %rs4146, 0;
	and.b16  	%rs4147, %rs1224, 1792;
	setp.eq.s16 	%p690, %rs4147, 256;
	setp.eq.s16 	%p691, %rs4147, 768;
	xor.b16  	%rs4148, %rs1224, %rs1230;
	selp.b16 	%rs4149, 512, 0, %p691;
	selp.b16 	%rs4150, %rs4149, %rs4145, %p689;
	and.b16  	%rs4151, %rs4148, -32768;
	add.s16 	%rs4152, %rs4150, %rs1231;
	setp.lt.u16 	%p692, %rs4152, 970;
	selp.b16 	%rs4154, 31798, 54, %p690;
	add.s16 	%rs4155, %rs4154, %rs4152;
	and.b16  	%rs4156, %rs4155, 32767;
	selp.b16 	%rs4157, 0, %rs4156, %p692;
	selp.b16 	%rs4158, %rs4157, %rs4156, %p690;
	or.b16  	%rs4159, %rs4158, %rs4151;
	selp.b16 	%rs4160, 0, %rs4159, %p688;
	selp.b16 	%rs12709, 0, %rs4160, %p687;
$L__BB2_956:
	// begin inline asm
	{add.f16 %rs12726,%rs12709,%rs12694;
}
	// end inline asm
	ld.shared.u16 	%rs1252, [%r14+38];
	and.b16  	%rs1253, %rs1252, 32767;
	setp.eq.s16 	%p693, %rs1756, 0;
	@%p693 bra 	$L__BB2_959;
	setp.ne.s16 	%p694, %rs1756, 1;
	@%p694 bra 	$L__BB2_960;
	setp.eq.s16 	%p695, %rs1253, 0;
	and.b16  	%rs4165, %rs1206, 32767;
	setp.eq.s16 	%p696, %rs4165, 0;
	and.b16  	%rs4166, %rs1206, 3072;
	setp.eq.s16 	%p697, %rs4166, 0;
	xor.b16  	%rs4167, %rs1206, %rs1252;
	and.b16  	%rs4168, %rs4167, -32768;
	selp.b16 	%rs4169, 0, %rs4165, %p697;
	add.s16 	%rs4170, %rs4169, %rs1253;
	max.u16 	%rs4171, %rs4170, 981;
	add.s16 	%rs4172, %rs4171, -981;
	and.b16  	%rs4173, %rs4172, 32767;
	or.b16  	%rs4174, %rs4173, %rs4168;
	selp.b16 	%rs4175, 0, %rs4174, %p696;
	selp.b16 	%rs12710, 0, %rs4175, %p695;
	bra.uni 	$L__BB2_961;
$L__BB2_959:
	// begin inline asm
	{mul.f16 %rs12710,%rs1252,%rs1206;
}
	// end inline asm
	bra.uni 	$L__BB2_961;
$L__BB2_960:
	setp.eq.s16 	%p698, %rs1253, 0;
	and.b16  	%rs4179, %rs1206, 32767;
	setp.eq.s16 	%p699, %rs4179, 0;
	and.b16  	%rs4180, %rs1206, 1024;
	setp.eq.s16 	%p700, %rs4180, 0;
	and.b16  	%rs4181, %rs1206, 1792;
	setp.eq.s16 	%p701, %rs4181, 256;
	setp.eq.s16 	%p702, %rs4181, 768;
	xor.b16  	%rs4182, %rs1206, %rs1252;
	selp.b16 	%rs4183, 512, 0, %p702;
	selp.b16 	%rs4184, %rs4183, %rs4179, %p700;
	and.b16  	%rs4185, %rs4182, -32768;
	add.s16 	%rs4186, %rs4184, %rs1253;
	setp.lt.u16 	%p703, %rs4186, 970;
	selp.b16 	%rs4188, 31798, 54, %p701;
	add.s16 	%rs4189, %rs4188, %rs4186;
	and.b16  	%rs4190, %rs4189, 32767;
	selp.b16 	%rs4191, 0, %rs4190, %p703;
	selp.b16 	%rs4192, %rs4191, %rs4190, %p701;
	or.b16  	%rs4193, %rs4192, %rs4185;
	selp.b16 	%rs4194, 0, %rs4193, %p699;
	selp.b16 	%rs12710, 0, %rs4194, %p698;
$L__BB2_961:
	// begin inline asm
	{add.f16 %rs12725,%rs12710,%rs12693;
}
	// end inline asm
	setp.eq.s16 	%p704, %rs1790, 0;
	@%p704 bra 	$L__BB2_964;
	setp.ne.s16 	%p705, %rs1790, 1;
	@%p705 bra 	$L__BB2_965;
	setp.eq.s16 	%p706, %rs1253, 0;
	and.b16  	%rs4199, %rs1212, 32767;
	setp.eq.s16 	%p707, %rs4199, 0;
	and.b16  	%rs4200, %rs1212, 3072;
	setp.eq.s16 	%p708, %rs4200, 0;
	xor.b16  	%rs4201, %rs1212, %rs1252;
	and.b16  	%rs4202, %rs4201, -32768;
	selp.b16 	%rs4203, 0, %rs4199, %p708;
	add.s16 	%rs4204, %rs4203, %rs1253;
	max.u16 	%rs4205, %rs4204, 981;
	add.s16 	%rs4206, %rs4205, -981;
	and.b16  	%rs4207, %rs4206, 32767;
	or.b16  	%rs4208, %rs4207, %rs4202;
	selp.b16 	%rs4209, 0, %rs4208, %p707;
	selp.b16 	%rs12711, 0, %rs4209, %p706;
	bra.uni 	$L__BB2_966;
$L__BB2_964:
	// begin inline asm
	{mul.f16 %rs12711,%rs1252,%rs1212;
}
	// end inline asm
	bra.uni 	$L__BB2_966;
$L__BB2_965:
	setp.eq.s16 	%p709, %rs1253, 0;
	and.b16  	%rs4213, %rs1212, 32767;
	setp.eq.s16 	%p710, %rs4213, 0;
	and.b16  	%rs4214, %rs1212, 1024;
	setp.eq.s16 	%p711, %rs4214, 0;
	and.b16  	%rs4215, %rs1212, 1792;
	setp.eq.s16 	%p712, %rs4215, 256;
	setp.eq.s16 	%p713, %rs4215, 768;
	xor.b16  	%rs4216, %rs1212, %rs1252;
	selp.b16 	%rs4217, 512, 0, %p713;
	selp.b16 	%rs4218, %rs4217, %rs4213, %p711;
	and.b16  	%rs4219, %rs4216, -32768;
	add.s16 	%rs4220, %rs4218, %rs1253;
	setp.lt.u16 	%p714, %rs4220, 970;
	selp.b16 	%rs4222, 31798, 54, %p712;
	add.s16 	%rs4223, %rs4222, %rs4220;
	and.b16  	%rs4224, %rs4223, 32767;
	selp.b16 	%rs4225, 0, %rs4224, %p714;
	selp.b16 	%rs4226, %rs4225, %rs4224, %p712;
	or.b16  	%rs4227, %rs4226, %rs4219;
	selp.b16 	%rs4228, 0, %rs4227, %p710;
	selp.b16 	%rs12711, 0, %rs4228, %p709;
$L__BB2_966:
	// begin inline asm
	{add.f16 %rs12724,%rs12711,%rs12692;
}
	// end inline asm
	setp.eq.s16 	%p715, %rs1824, 0;
	@%p715 bra 	$L__BB2_969;
	setp.ne.s16 	%p716, %rs1824, 1;
	@%p716 bra 	$L__BB2_970;
	setp.eq.s16 	%p717, %rs1253, 0;
	and.b16  	%rs4233, %rs1218, 32767;
	setp.eq.s16 	%p718, %rs4233, 0;
	and.b16  	%rs4234, %rs1218, 3072;
	setp.eq.s16 	%p719, %rs4234, 0;
	xor.b16  	%rs4235, %rs1218, %rs1252;
	and.b16  	%rs4236, %rs4235, -32768;
	selp.b16 	%rs4237, 0, %rs4233, %p719;
	add.s16 	%rs4238, %rs4237, %rs1253;
	max.u16 	%rs4239, %rs4238, 981;
	add.s16 	%rs4240, %rs4239, -981;
	and.b16  	%rs4241, %rs4240, 32767;
	or.b16  	%rs4242, %rs4241, %rs4236;
	selp.b16 	%rs4243, 0, %rs4242, %p718;
	selp.b16 	%rs12712, 0, %rs4243, %p717;
	bra.uni 	$L__BB2_971;
$L__BB2_969:
	// begin inline asm
	{mul.f16 %rs12712,%rs1252,%rs1218;
}
	// end inline asm
	bra.uni 	$L__BB2_971;
$L__BB2_970:
	setp.eq.s16 	%p720, %rs1253, 0;
	and.b16  	%rs4247, %rs1218, 32767;
	setp.eq.s16 	%p721, %rs4247, 0;
	and.b16  	%rs4248, %rs1218, 1024;
	setp.eq.s16 	%p722, %rs4248, 0;
	and.b16  	%rs4249, %rs1218, 1792;
	setp.eq.s16 	%p723, %rs4249, 256;
	setp.eq.s16 	%p724, %rs4249, 768;
	xor.b16  	%rs4250, %rs1218, %rs1252;
	selp.b16 	%rs4251, 512, 0, %p724;
	selp.b16 	%rs4252, %rs4251, %rs4247, %p722;
	and.b16  	%rs4253, %rs4250, -32768;
	add.s16 	%rs4254, %rs4252, %rs1253;
	setp.lt.u16 	%p725, %rs4254, 970;
	selp.b16 	%rs4256, 31798, 54, %p723;
	add.s16 	%rs4257, %rs4256, %rs4254;
	and.b16  	%rs4258, %rs4257, 32767;
	selp.b16 	%rs4259, 0, %rs4258, %p725;
	selp.b16 	%rs4260, %rs4259, %rs4258, %p723;
	or.b16  	%rs4261, %rs4260, %rs4253;
	selp.b16 	%rs4262, 0, %rs4261, %p721;
	selp.b16 	%rs12712, 0, %rs4262, %p720;
$L__BB2_971:
	// begin inline asm
	{add.f16 %rs12723,%rs12712,%rs12691;
}
	// end inline asm
	@%p682 bra 	$L__BB2_974;
	setp.ne.s16 	%p727, %rs1858, 1;
	@%p727 bra 	$L__BB2_975;
	setp.eq.s16 	%p728, %rs1253, 0;
	and.b16  	%rs4267, %rs1224, 32767;
	setp.eq.s16 	%p729, %rs4267, 0;
	and.b16  	%rs4268, %rs1224, 3072;
	setp.eq.s16 	%p730, %rs4268, 0;
	xor.b16  	%rs4269, %rs1224, %rs1252;
	and.b16  	%rs4270, %rs4269, -32768;
	selp.b16 	%rs4271, 0, %rs4267, %p730;
	add.s16 	%rs4272, %rs4271, %rs1253;
	max.u16 	%rs4273, %rs4272, 981;
	add.s16 	%rs4274, %rs4273, -981;
	and.b16  	%rs4275, %rs4274, 32767;
	or.b16  	%rs4276, %rs4275, %rs4270;
	selp.b16 	%rs4277, 0, %rs4276, %p729;
	selp.b16 	%rs12713, 0, %rs4277, %p728;
	bra.uni 	$L__BB2_976;
$L__BB2_974:
	// begin inline asm
	{mul.f16 %rs12713,%rs1252,%rs1224;
}
	// end inline asm
	bra.uni 	$L__BB2_976;
$L__BB2_975:
	setp.eq.s16 	%p731, %rs1253, 0;
	and.b16  	%rs4281, %rs1224, 32767;
	setp.eq.s16 	%p732, %rs4281, 0;
	and.b16  	%rs4282, %rs1224, 1024;
	setp.eq.s16 	%p733, %rs4282, 0;
	and.b16  	%rs4283, %rs1224, 1792;
	setp.eq.s16 	%p734, %rs4283, 256;
	setp.eq.s16 	%p735, %rs4283, 768;
	xor.b16  	%rs4284, %rs1224, %rs1252;
	selp.b16 	%rs4285, 512, 0, %p735;
	selp.b16 	%rs4286, %rs4285, %rs4281, %p733;
	and.b16  	%rs4287, %rs4284, -32768;
	add.s16 	%rs4288, %rs4286, %rs1253;
	setp.lt.u16 	%p736, %rs4288, 970;
	selp.b16 	%rs4290, 31798, 54, %p734;
	add.s16 	%rs4291, %rs4290, %rs4288;
	and.b16  	%rs4292, %rs4291, 32767;
	selp.b16 	%rs4293, 0, %rs4292, %p736;
	selp.b16 	%rs4294, %rs4293, %rs4292, %p734;
	or.b16  	%rs4295, %rs4294, %rs4287;
	selp.b16 	%rs4296, 0, %rs4295, %p732;
	selp.b16 	%rs12713, 0, %rs4296, %p731;
$L__BB2_976:
	// begin inline asm
	{add.f16 %rs12722,%rs12713,%rs12690;
}
	// end inline asm
	ld.shared.u16 	%rs1274, [%r14+54];
	and.b16  	%rs1275, %rs1274, 32767;
	@%p693 bra 	$L__BB2_979;
	setp.ne.s16 	%p738, %rs1756, 1;
	@%p738 bra 	$L__BB2_980;
	setp.eq.s16 	%p739, %rs1275, 0;
	and.b16  	%rs4301, %rs1206, 32767;
	setp.eq.s16 	%p740, %rs4301, 0;
	and.b16  	%rs4302, %rs1206, 3072;
	setp.eq.s16 	%p741, %rs4302, 0;
	xor.b16  	%rs4303, %rs1206, %rs1274;
	and.b16  	%rs4304, %rs4303, -32768;
	selp.b16 	%rs4305, 0, %rs4301, %p741;
	add.s16 	%rs4306, %rs4305, %rs1275;
	max.u16 	%rs4307, %rs4306, 981;
	add.s16 	%rs4308, %rs4307, -981;
	and.b16  	%rs4309, %rs4308, 32767;
	or.b16  	%rs4310, %rs4309, %rs4304;
	selp.b16 	%rs4311, 0, %rs4310, %p740;
	selp.b16 	%rs12714, 0, %rs4311, %p739;
	bra.uni 	$L__BB2_981;
$L__BB2_979:
	// begin inline asm
	{mul.f16 %rs12714,%rs1274,%rs1206;
}
	// end inline asm
	bra.uni 	$L__BB2_981;
$L__BB2_980:
	setp.eq.s16 	%p742, %rs1275, 0;
	and.b16  	%rs4315, %rs1206, 32767;
	setp.eq.s16 	%p743, %rs4315, 0;
	and.b16  	%rs4316, %rs1206, 1024;
	setp.eq.s16 	%p744, %rs4316, 0;
	and.b16  	%rs4317, %rs1206, 1792;
	setp.eq.s16 	%p745, %rs4317, 256;
	setp.eq.s16 	%p746, %rs4317, 768;
	xor.b16  	%rs4318, %rs1206, %rs1274;
	selp.b16 	%rs4319, 512, 0, %p746;
	selp.b16 	%rs4320, %rs4319, %rs4315, %p744;
	and.b16  	%rs4321, %rs4318, -32768;
	add.s16 	%rs4322, %rs4320, %rs1275;
	setp.lt.u16 	%p747, %rs4322, 970;
	selp.b16 	%rs4324, 31798, 54, %p745;
	add.s16 	%rs4325, %rs4324, %rs4322;
	and.b16  	%rs4326, %rs4325, 32767;
	selp.b16 	%rs4327, 0, %rs4326, %p747;
	selp.b16 	%rs4328, %rs4327, %rs4326, %p745;
	or.b16  	%rs4329, %rs4328, %rs4321;
	selp.b16 	%rs4330, 0, %rs4329, %p743;
	selp.b16 	%rs12714, 0, %rs4330, %p742;
$L__BB2_981:
	// begin inline asm
	{add.f16 %rs12721,%rs12714,%rs12689;
}
	// end inline asm
	setp.eq.s16 	%p748, %rs1790, 0;
	@%p748 bra 	$L__BB2_984;
	setp.ne.s16 	%p749, %rs1790, 1;
	@%p749 bra 	$L__BB2_985;
	setp.eq.s16 	%p750, %rs1275, 0;
	and.b16  	%rs4335, %rs1212, 32767;
	setp.eq.s16 	%p751, %rs4335, 0;
	and.b16  	%rs4336, %rs1212, 3072;
	setp.eq.s16 	%p752, %rs4336, 0;
	xor.b16  	%rs4337, %rs1212, %rs1274;
	and.b16  	%rs4338, %rs4337, -32768;
	selp.b16 	%rs4339, 0, %rs4335, %p752;
	add.s16 	%rs4340, %rs4339, %rs1275;
	max.u16 	%rs4341, %rs4340, 981;
	add.s16 	%rs4342, %rs4341, -981;
	and.b16  	%rs4343, %rs4342, 32767;
	or.b16  	%rs4344, %rs4343, %rs4338;
	selp.b16 	%rs4345, 0, %rs4344, %p751;
	selp.b16 	%rs12715, 0, %rs4345, %p750;
	bra.uni 	$L__BB2_986;
$L__BB2_984:
	// begin inline asm
	{mul.f16 %rs12715,%rs1274,%rs1212;
}
	// end inline asm
	bra.uni 	$L__BB2_986;
$L__BB2_985:
	setp.eq.s16 	%p753, %rs1275, 0;
	and.b16  	%rs4349, %rs1212, 32767;
	setp.eq.s16 	%p754, %rs4349, 0;
	and.b16  	%rs4350, %rs1212, 1024;
	setp.eq.s16 	%p755, %rs4350, 0;
	and.b16  	%rs4351, %rs1212, 1792;
	setp.eq.s16 	%p756, %rs4351, 256;
	setp.eq.s16 	%p757, %rs4351, 768;
	xor.b16  	%rs4352, %rs1212, %rs1274;
	selp.b16 	%rs4353, 512, 0, %p757;
	selp.b16 	%rs4354, %rs4353, %rs4349, %p755;
	and.b16  	%rs4355, %rs4352, -32768;
	add.s16 	%rs4356, %rs4354, %rs1275;
	setp.lt.u16 	%p758, %rs4356, 970;
	selp.b16 	%rs4358, 31798, 54, %p756;
	add.s16 	%rs4359, %rs4358, %rs4356;
	and.b16  	%rs4360, %rs4359, 32767;
	selp.b16 	%rs4361, 0, %rs4360, %p758;
	selp.b16 	%rs4362, %rs4361, %rs4360, %p756;
	or.b16  	%rs4363, %rs4362, %rs4355;
	selp.b16 	%rs4364, 0, %rs4363, %p754;
	selp.b16 	%rs12715, 0, %rs4364, %p753;
$L__BB2_986:
	// begin inline asm
	{add.f16 %rs12720,%rs12715,%rs12688;
}
	// end inline asm
	setp.eq.s16 	%p759, %rs1824, 0;
	@%p759 bra 	$L__BB2_989;
	setp.ne.s16 	%p760, %rs1824, 1;
	@%p760 bra 	$L__BB2_990;
	setp.eq.s16 	%p761, %rs1275, 0;
	and.b16  	%rs4369, %rs1218, 32767;
	setp.eq.s16 	%p762, %rs4369, 0;
	and.b16  	%rs4370, %rs1218, 3072;
	setp.eq.s16 	%p763, %rs4370, 0;
	xor.b16  	%rs4371, %rs1218, %rs1274;
	and.b16  	%rs4372, %rs4371, -32768;
	selp.b16 	%rs4373, 0, %rs4369, %p763;
	add.s16 	%rs4374, %rs4373, %rs1275;
	max.u16 	%rs4375, %rs4374, 981;
	add.s16 	%rs4376, %rs4375, -981;
	and.b16  	%rs4377, %rs4376, 32767;
	or.b16  	%rs4378, %rs4377, %rs4372;
	selp.b16 	%rs4379, 0, %rs4378, %p762;
	selp.b16 	%rs12716, 0, %rs4379, %p761;
	bra.uni 	$L__BB2_991;
$L__BB2_989:
	// begin inline asm
	{mul.f16 %rs12716,%rs1274,%rs1218;
}
	// end inline asm
	bra.uni 	$L__BB2_991;
$L__BB2_990:
	setp.eq.s16 	%p764, %rs1275, 0;
	and.b16  	%rs4383, %rs1218, 32767;
	setp.eq.s16 	%p765, %rs4383, 0;
	and.b16  	%rs4384, %rs1218, 1024;
	setp.eq.s16 	%p766, %rs4384, 0;
	and.b16  	%rs4385, %rs1218, 1792;
	setp.eq.s16 	%p767, %rs4385, 256;
	setp.eq.s16 	%p768, %rs4385, 768;
	xor.b16  	%rs4386, %rs1218, %rs1274;
	selp.b16 	%rs4387, 512, 0, %p768;
	selp.b16 	%rs4388, %rs4387, %rs4383, %p766;
	and.b16  	%rs4389, %rs4386, -32768;
	add.s16 	%rs4390, %rs4388, %rs1275;
	setp.lt.u16 	%p769, %rs4390, 970;
	selp.b16 	%rs4392, 31798, 54, %p767;
	add.s16 	%rs4393, %rs4392, %rs4390;
	and.b16  	%rs4394, %rs4393, 32767;
	selp.b16 	%rs4395, 0, %rs4394, %p769;
	selp.b16 	%rs4396, %rs4395, %rs4394, %p767;
	or.b16  	%rs4397, %rs4396, %rs4389;
	selp.b16 	%rs4398, 0, %rs4397, %p765;
	selp.b16 	%rs12716, 0, %rs4398, %p764;
$L__BB2_991:
	// begin inline asm
	{add.f16 %rs12719,%rs12716,%rs12687;
}
	// end inline asm
	setp.eq.s16 	%p770, %rs1858, 0;
	@%p770 bra 	$L__BB2_994;
	setp.ne.s16 	%p771, %rs1858, 1;
	@%p771 bra 	$L__BB2_995;
	setp.eq.s16 	%p772, %rs1275, 0;
	and.b16  	%rs4403, %rs1224, 32767;
	setp.eq.s16 	%p773, %rs4403, 0;
	and.b16  	%rs4404, %rs1224, 3072;
	setp.eq.s16 	%p774, %rs4404, 0;
	xor.b16  	%rs4405, %rs1224, %rs1274;
	and.b16  	%rs4406, %rs4405, -32768;
	selp.b16 	%rs4407, 0, %rs4403, %p774;
	add.s16 	%rs4408, %rs4407, %rs1275;
	max.u16 	%rs4409, %rs4408, 981;
	add.s16 	%rs4410, %rs4409, -981;
	and.b16  	%rs4411, %rs4410, 32767;
	or.b16  	%rs4412, %rs4411, %rs4406;
	selp.b16 	%rs4413, 0, %rs4412, %p773;
	selp.b16 	%rs12717, 0, %rs4413, %p772;
	bra.uni 	$L__BB2_996;
$L__BB2_994:
	// begin inline asm
	{mul.f16 %rs12717,%rs1274,%rs1224;
}
	// end inline asm
	bra.uni 	$L__BB2_996;
$L__BB2_995:
	setp.eq.s16 	%p775, %rs1275, 0;
	and.b16  	%rs4417, %rs1224, 32767;
	setp.eq.s16 	%p776, %rs4417, 0;
	and.b16  	%rs4418, %rs1224, 1024;
	setp.eq.s16 	%p777, %rs4418, 0;
	and.b16  	%rs4419, %rs1224, 1792;
	setp.eq.s16 	%p778, %rs4419, 256;
	setp.eq.s16 	%p779, %rs4419, 768;
	xor.b16  	%rs4420, %rs1224, %rs1274;
	selp.b16 	%rs4421, 512, 0, %p779;
	selp.b16 	%rs4422, %rs4421, %rs4417, %p777;
	and.b16  	%rs4423, %rs4420, -32768;
	add.s16 	%rs4424, %rs4422, %rs1275;
	setp.lt.u16 	%p780, %rs4424, 970;
	selp.b16 	%rs4426, 31798, 54, %p778;
	add.s16 	%rs4427, %rs4426, %rs4424;
	and.b16  	%rs4428, %rs4427, 32767;
	selp.b16 	%rs4429, 0, %rs4428, %p780;
	selp.b16 	%rs4430, %rs4429, %rs4428, %p778;
	or.b16  	%rs4431, %rs4430, %rs4423;
	selp.b16 	%rs4432, 0, %rs4431, %p776;
	selp.b16 	%rs12717, 0, %rs4432, %p775;
$L__BB2_996:
	// begin inline asm
	{add.f16 %rs12718,%rs12717,%rs12686;
}
	// end inline asm
	add.s32 	%r156, %r155, 1;
	setp.ne.s32 	%p781, %r156, 128;
	@%p781 bra 	$L__BB2_998;
	ld.shared.u16 	%rs4452, [%r17];
	and.b16  	%rs4453, %rs12733, 32767;
	setp.eq.s16 	%p782, %rs4453, 0;
	and.b16  	%rs4454, %rs4452, 32767;
	setp.eq.s16 	%p783, %rs4454, 0;
	xor.b16  	%rs4455, %rs4452, %rs12733;
	and.b16  	%rs4456, %rs4455, -32768;
	add.s16 	%rs4457, %rs4454, %rs4453;
	max.u16 	%rs4458, %rs4457, 15360;
	add.s16 	%rs4459, %rs4458, -15360;
	and.b16  	%rs4460, %rs4459, 32767;
	or.b16  	%rs4461, %rs4460, %rs4456;
	selp.b16 	%rs4462, 0, %rs4461, %p783;
	selp.b16 	%rs4436, 0, %rs4462, %p782;
	// begin inline asm
	{  cvt.f32.f16 %f596, %rs4436;}

	// end inline asm
	add.f32 	%f867, %f596, %f867;
	ld.shared.u16 	%rs4463, [%r17+2];
	and.b16  	%rs4464, %rs12732, 32767;
	setp.eq.s16 	%p784, %rs4464, 0;
	and.b16  	%rs4465, %rs4463, 32767;
	setp.eq.s16 	%p785, %rs4465, 0;
	xor.b16  	%rs4466, %rs4463, %rs12732;
	and.b16  	%rs4467, %rs4466, -32768;
	add.s16 	%rs4468, %rs4465, %rs4464;
	max.u16 	%rs4469, %rs4468, 15360;
	add.s16 	%rs4470, %rs4469, -15360;
	and.b16  	%rs4471, %rs4470, 32767;
	or.b16  	%rs4472, %rs4471, %rs4467;
	selp.b16 	%rs4473, 0, %rs4472, %p785;
	selp.b16 	%rs4437, 0, %rs4473, %p784;
	// begin inline asm
	{  cvt.f32.f16 %f597, %rs4437;}

	// end inline asm
	add.f32 	%f866, %f597, %f866;
	ld.shared.u16 	%rs4474, [%r17+4];
	and.b16  	%rs4475, %rs12731, 32767;
	setp.eq.s16 	%p786, %rs4475, 0;
	and.b16  	%rs4476, %rs4474, 32767;
	setp.eq.s16 	%p787, %rs4476, 0;
	xor.b16  	%rs4477, %rs4474, %rs12731;
	and.b16  	%rs4478, %rs4477, -32768;
	add.s16 	%rs4479, %rs4476, %rs4475;
	max.u16 	%rs4480, %rs4479, 15360;
	add.s16 	%rs4481, %rs4480, -15360;
	and.b16  	%rs4482, %rs4481, 32767;
	or.b16  	%rs4483, %rs4482, %rs4478;
	selp.b16 	%rs4484, 0, %rs4483, %p787;
	selp.b16 	%rs4438, 0, %rs4484, %p786;
	// begin inline asm
	{  cvt.f32.f16 %f598, %rs4438;}

	// end inline asm
	add.f32 	%f865, %f598, %f865;
	ld.shared.u16 	%rs4485, [%r17+6];
	and.b16  	%rs4486, %rs12730, 32767;
	setp.eq.s16 	%p788, %rs4486, 0;
	and.b16  	%rs4487, %rs4485, 32767;
	setp.eq.s16 	%p789, %rs4487, 0;
	xor.b16  	%rs4488, %rs4485, %rs12730;
	and.b16  	%rs4489, %rs4488, -32768;
	add.s16 	%rs4490, %rs4487, %rs4486;
	max.u16 	%rs4491, %rs4490, 15360;
	add.s16 	%rs4492, %rs4491, -15360;
	and.b16  	%rs4493, %rs4492, 32767;
	or.b16  	%rs4494, %rs4493, %rs4489;
	selp.b16 	%rs4495, 0, %rs4494, %p789;
	selp.b16 	%rs4439, 0, %rs4495, %p788;
	// begin inline asm
	{  cvt.f32.f16 %f599, %rs4439;}

	// end inline asm
	add.f32 	%f864, %f599, %f864;
	and.b16  	%rs4496, %rs12729, 32767;
	setp.eq.s16 	%p790, %rs4496, 0;
	xor.b16  	%rs4497, %rs4452, %rs12729;
	and.b16  	%rs4498, %rs4497, -32768;
	add.s16 	%rs4499, %rs4454, %rs4496;
	max.u16 	%rs4500, %rs4499, 15360;
	add.s16 	%rs4501, %rs4500, -15360;
	and.b16  	%rs4502, %rs4501, 32767;
	or.b16  	%rs4503, %rs4502, %rs4498;
	selp.b16 	%rs4504, 0, %rs4503, %p783;
	selp.b16 	%rs4440, 0, %rs4504, %p790;
	// begin inline asm
	{  cvt.f32.f16 %f600, %rs4440;}

	// end inline asm
	add.f32 	%f863, %f600, %f863;
	and.b16  	%rs4505, %rs12728, 32767;
	setp.eq.s16 	%p791, %rs4505, 0;
	xor.b16  	%rs4506, %rs4463, %rs12728;
	and.b16  	%rs4507, %rs4506, -32768;
	add.s16 	%rs4508, %rs4465, %rs4505;
	max.u16 	%rs4509, %rs4508, 15360;
	add.s16 	%rs4510, %rs4509, -15360;
	and.b16  	%rs4511, %rs4510, 32767;
	or.b16  	%rs4512, %rs4511, %rs4507;
	selp.b16 	%rs4513, 0, %rs4512, %p785;
	selp.b16 	%rs4441, 0, %rs4513, %p791;
	// begin inline asm
	{  cvt.f32.f16 %f601, %rs4441;}

	// end inline asm
	add.f32 	%f862, %f601, %f862;
	and.b16  	%rs4514, %rs12727, 32767;
	setp.eq.s16 	%p792, %rs4514, 0;
	xor.b16  	%rs4515, %rs4474, %rs12727;
	and.b16  	%rs4516, %rs4515, -32768;
	add.s16 	%rs4517, %rs4476, %rs4514;
	max.u16 	%rs4518, %rs4517, 15360;
	add.s16 	%rs4519, %rs4518, -15360;
	and.b16  	%rs4520, %rs4519, 32767;
	or.b16  	%rs4521, %rs4520, %rs4516;
	selp.b16 	%rs4522, 0, %rs4521, %p787;
	selp.b16 	%rs4442, 0, %rs4522, %p792;
	// begin inline asm
	{  cvt.f32.f16 %f602, %rs4442;}

	// end inline asm
	add.f32 	%f861, %f602, %f861;
	and.b16  	%rs4523, %rs12726, 32767;
	setp.eq.s16 	%p793, %rs4523, 0;
	xor.b16  	%rs4524, %rs4485, %rs12726;
	and.b16  	%rs4525, %rs4524, -32768;
	add.s16 	%rs4526, %rs4487, %rs4523;
	max.u16 	%rs4527, %rs4526, 15360;
	add.s16 	%rs4528, %rs4527, -15360;
	and.b16  	%rs4529, %rs4528, 32767;
	or.b16  	%rs4530, %rs4529, %rs4525;
	selp.b16 	%rs4531, 0, %rs4530, %p789;
	selp.b16 	%rs4443, 0, %rs4531, %p793;
	// begin inline asm
	{  cvt.f32.f16 %f603, %rs4443;}

	// end inline asm
	add.f32 	%f860, %f603, %f860;
	and.b16  	%rs4532, %rs12725, 32767;
	setp.eq.s16 	%p794, %rs4532, 0;
	xor.b16  	%rs4533, %rs4452, %rs12725;
	and.b16  	%rs4534, %rs4533, -32768;
	add.s16 	%rs4535, %rs4454, %rs4532;
	max.u16 	%rs4536, %rs4535, 15360;
	add.s16 	%rs4537, %rs4536, -15360;
	and.b16  	%rs4538, %rs4537, 32767;
	or.b16  	%rs4539, %rs4538, %rs4534;
	selp.b16 	%rs4540, 0, %rs4539, %p783;
	selp.b16 	%rs4444, 0, %rs4540, %p794;
	// begin inline asm
	{  cvt.f32.f16 %f604, %rs4444;}

	// end inline asm
	add.f32 	%f859, %f604, %f859;
	and.b16  	%rs4541, %rs12724, 32767;
	setp.eq.s16 	%p795, %rs4541, 0;
	xor.b16  	%rs4542, %rs4463, %rs12724;
	and.b16  	%rs4543, %rs4542, -32768;
	add.s16 	%rs4544, %rs4465, %rs4541;
	max.u16 	%rs4545, %rs4544, 15360;
	add.s16 	%rs4546, %rs4545, -15360;
	and.b16  	%rs4547, %rs4546, 32767;
	or.b16  	%rs4548, %rs4547, %rs4543;
	selp.b16 	%rs4549, 0, %rs4548, %p785;
	selp.b16 	%rs4445, 0, %rs4549, %p795;
	// begin inline asm
	{  cvt.f32.f16 %f605, %rs4445;}

	// end inline asm
	add.f32 	%f858, %f605, %f858;
	and.b16  	%rs4550, %rs12723, 32767;
	setp.eq.s16 	%p796, %rs4550, 0;
	xor.b16  	%rs4551, %rs4474, %rs12723;
	and.b16  	%rs4552, %rs4551, -32768;
	add.s16 	%rs4553, %rs4476, %rs4550;
	max.u16 	%rs4554, %rs4553, 15360;
	add.s16 	%rs4555, %rs4554, -15360;
	and.b16  	%rs4556, %rs4555, 32767;
	or.b16  	%rs4557, %rs4556, %rs4552;
	selp.b16 	%rs4558, 0, %rs4557, %p787;
	selp.b16 	%rs4446, 0, %rs4558, %p796;
	// begin inline asm
	{  cvt.f32.f16 %f606, %rs4446;}

	// end inline asm
	add.f32 	%f857, %f606, %f857;
	and.b16  	%rs4559, %rs12722, 32767;
	setp.eq.s16 	%p797, %rs4559, 0;
	xor.b16  	%rs4560, %rs4485, %rs12722;
	and.b16  	%rs4561, %rs4560, -32768;
	add.s16 	%rs4562, %rs4487, %rs4559;
	max.u16 	%rs4563, %rs4562, 15360;
	add.s16 	%rs4564, %rs4563, -15360;
	and.b16  	%rs4565, %rs4564, 32767;
	or.b16  	%rs4566, %rs4565, %rs4561;
	selp.b16 	%rs4567, 0, %rs4566, %p789;
	selp.b16 	%rs4447, 0, %rs4567, %p797;
	// begin inline asm
	{  cvt.f32.f16 %f607, %rs4447;}

	// end inline asm
	add.f32 	%f856, %f607, %f856;
	and.b16  	%rs4568, %rs12721, 32767;
	setp.eq.s16 	%p798, %rs4568, 0;
	xor.b16  	%rs4569, %rs4452, %rs12721;
	and.b16  	%rs4570, %rs4569, -32768;
	add.s16 	%rs4571, %rs4454, %rs4568;
	max.u16 	%rs4572, %rs4571, 15360;
	add.s16 	%rs4573, %rs4572, -15360;
	and.b16  	%rs4574, %rs4573, 32767;
	or.b16  	%rs4575, %rs4574, %rs4570;
	selp.b16 	%rs4576, 0, %rs4575, %p783;
	selp.b16 	%rs4448, 0, %rs4576, %p798;
	// begin inline asm
	{  cvt.f32.f16 %f608, %rs4448;}

	// end inline asm
	add.f32 	%f855, %f608, %f855;
	and.b16  	%rs4577, %rs12720, 32767;
	setp.eq.s16 	%p799, %rs4577, 0;
	xor.b16  	%rs4578, %rs4463, %rs12720;
	and.b16  	%rs4579, %rs4578, -32768;
	add.s16 	%rs4580, %rs4465, %rs4577;
	max.u16 	%rs4581, %rs4580, 15360;
	add.s16 	%rs4582, %rs4581, -15360;
	and.b16  	%rs4583, %rs4582, 32767;
	or.b16  	%rs4584, %rs4583, %rs4579;
	selp.b16 	%rs4585, 0, %rs4584, %p785;
	selp.b16 	%rs4449, 0, %rs4585, %p799;
	// begin inline asm
	{  cvt.f32.f16 %f609, %rs4449;}

	// end inline asm
	add.f32 	%f854, %f609, %f854;
	and.b16  	%rs4586, %rs12719, 32767;
	setp.eq.s16 	%p800, %rs4586, 0;
	xor.b16  	%rs4587, %rs4474, %rs12719;
	and.b16  	%rs4588, %rs4587, -32768;
	add.s16 	%rs4589, %rs4476, %rs4586;
	max.u16 	%rs4590, %rs4589, 15360;
	add.s16 	%rs4591, %rs4590, -15360;
	and.b16  	%rs4592, %rs4591, 32767;
	or.b16  	%rs4593, %rs4592, %rs4588;
	selp.b16 	%rs4594, 0, %rs4593, %p787;
	selp.b16 	%rs4450, 0, %rs4594, %p800;
	// begin inline asm
	{  cvt.f32.f16 %f610, %rs4450;}

	// end inline asm
	add.f32 	%f853, %f610, %f853;
	and.b16  	%rs4595, %rs12718, 32767;
	setp.eq.s16 	%p801, %rs4595, 0;
	xor.b16  	%rs4596, %rs4485, %rs12718;
	and.b16  	%rs4597, %rs4596, -32768;
	add.s16 	%rs4598, %rs4487, %rs4595;
	max.u16 	%rs4599, %rs4598, 15360;
	add.s16 	%rs4600, %rs4599, -15360;
	and.b16  	%rs4601, %rs4600, 32767;
	or.b16  	%rs4602, %rs4601, %rs4597;
	selp.b16 	%rs4603, 0, %rs4602, %p789;
	selp.b16 	%rs4451, 0, %rs4603, %p801;
	// begin inline asm
	{  cvt.f32.f16 %f611, %rs4451;}

	// end inline asm
	add.f32 	%f852, %f611, %f852;
	mov.b32 	%r156, 0;
	mov.u16 	%rs12718, %rs1749;
	mov.u16 	%rs12719, %rs1749;
	mov.u16 	%rs12720, %rs1749;
	mov.u16 	%rs12721, %rs1749;
	mov.u16 	%rs12722, %rs1749;
	mov.u16 	%rs12723, %rs1749;
	mov.u16 	%rs12724, %rs1749;
	mov.u16 	%rs12725, %rs1749;
	mov.u16 	%rs12726, %rs1749;
	mov.u16 	%rs12727, %rs1749;
	mov.u16 	%rs12728, %rs1749;
	mov.u16 	%rs12729, %rs1749;
	mov.u16 	%rs12730, %rs1749;
	mov.u16 	%rs12731, %rs1749;
	mov.u16 	%rs12732, %rs1749;
	mov.u16 	%rs12733, %rs1749;
$L__BB2_998:
	ld.shared.u16 	%rs1312, [%r14+8];
	and.b16  	%rs1313, %rs1312, 32767;
	ld.shared.u16 	%rs1314, [%r15+512];
	setp.eq.s16 	%p802, %rs1756, 0;
	@%p802 bra 	$L__BB2_1001;
	setp.ne.s16 	%p803, %rs1756, 1;
	@%p803 bra 	$L__BB2_1002;
	setp.eq.s16 	%p804, %rs1313, 0;
	and.b16  	%rs4605, %rs1314, 32767;
	setp.eq.s16 	%p805, %rs4605, 0;
	and.b16  	%rs4606, %rs1314, 3072;
	setp.eq.s16 	%p806, %rs4606, 0;
	xor.b16  	%rs4607, %rs1314, %rs1312;
	and.b16  	%rs4608, %rs4607, -32768;
	selp.b16 	%rs4609, 0, %rs4605, %p806;
	add.s16 	%rs4610, %rs4609, %rs1313;
	max.u16 	%rs4611, %rs4610, 981;
	add.s16 	%rs4612, %rs4611, -981;
	and.b16  	%rs4613, %rs4612, 32767;
	or.b16  	%rs4614, %rs4613, %rs4608;
	selp.b16 	%rs4615, 0, %rs4614, %p805;
	selp.b16 	%rs12734, 0, %rs4615, %p804;
	bra.uni 	$L__BB2_1003;
$L__BB2_1001:
	// begin inline asm
	{mul.f16 %rs12734,%rs1312,%rs1314;
}
	// end inline asm
	bra.uni 	$L__BB2_1003;
$L__BB2_1002:
	setp.eq.s16 	%p807, %rs1313, 0;
	and.b16  	%rs4619, %rs1314, 32767;
	setp.eq.s16 	%p808, %rs4619, 0;
	and.b16  	%rs4620, %rs1314, 1024;
	setp.eq.s16 	%p809, %rs4620, 0;
	and.b16  	%rs4621, %rs1314, 1792;
	setp.eq.s16 	%p810, %rs4621, 256;
	setp.eq.s16 	%p811, %rs4621, 768;
	xor.b16  	%rs4622, %rs1314, %rs1312;
	selp.b16 	%rs4623, 512, 0, %p811;
	selp.b16 	%rs4624, %rs4623, %rs4619, %p809;
	and.b16  	%rs4625, %rs4622, -32768;
	add.s16 	%rs4626, %rs4624, %rs1313;
	setp.lt.u16 	%p812, %rs4626, 970;
	selp.b16 	%rs4628, 31798, 54, %p810;
	add.s16 	%rs4629, %rs4628, %rs4626;
	and.b16  	%rs4630, %rs4629, 32767;
	selp.b16 	%rs4631, 0, %rs4630, %p812;
	selp.b16 	%rs4632, %rs4631, %rs4630, %p810;
	or.b16  	%rs4633, %rs4632, %rs4625;
	selp.b16 	%rs4634, 0, %rs4633, %p808;
	selp.b16 	%rs12734, 0, %rs4634, %p807;
$L__BB2_1003:
	// begin inline asm
	{add.f16 %rs12765,%rs12734,%rs12733;
}
	// end inline asm
	ld.shared.u16 	%rs1320, [%r15+514];
	@%p748 bra 	$L__BB2_1006;
	setp.ne.s16 	%p814, %rs1790, 1;
	@%p814 bra 	$L__BB2_1007;
	setp.eq.s16 	%p815, %rs1313, 0;
	and.b16  	%rs4639, %rs1320, 32767;
	setp.eq.s16 	%p816, %rs4639, 0;
	and.b16  	%rs4640, %rs1320, 3072;
	setp.eq.s16 	%p817, %rs4640, 0;
	xor.b16  	%rs4641, %rs1320, %rs1312;
	and.b16  	%rs4642, %rs4641, -32768;
	selp.b16 	%rs4643, 0, %rs4639, %p817;
	add.s16 	%rs4644, %rs4643, %rs1313;
	max.u16 	%rs4645, %rs4644, 981;
	add.s16 	%rs4646, %rs4645, -981;
	and.b16  	%rs4647, %rs4646, 32767;
	or.b16  	%rs4648, %rs4647, %rs4642;
	selp.b16 	%rs4649, 0, %rs4648, %p816;
	selp.b16 	%rs12735, 0, %rs4649, %p815;
	bra.uni 	$L__BB2_1008;
$L__BB2_1006:
	// begin inline asm
	{mul.f16 %rs12735,%rs1312,%rs1320;
}
	// end inline asm
	bra.uni 	$L__BB2_1008;
$L__BB2_1007:
	setp.eq.s16 	%p818, %rs1313, 0;
	and.b16  	%rs4653, %rs1320, 32767;
	setp.eq.s16 	%p819, %rs4653, 0;
	and.b16  	%rs4654, %rs1320, 1024;
	setp.eq.s16 	%p820, %rs4654, 0;
	and.b16  	%rs4655, %rs1320, 1792;
	setp.eq.s16 	%p821, %rs4655, 256;
	setp.eq.s16 	%p822, %rs4655, 768;
	xor.b16  	%rs4656, %rs1320, %rs1312;
	selp.b16 	%rs4657, 512, 0, %p822;
	selp.b16 	%rs4658, %rs4657, %rs4653, %p820;
	and.b16  	%rs4659, %rs4656, -32768;
	add.s16 	%rs4660, %rs4658, %rs1313;
	setp.lt.u16 	%p823, %rs4660, 970;
	selp.b16 	%rs4662, 31798, 54, %p821;
	add.s16 	%rs4663, %rs4662, %rs4660;
	and.b16  	%rs4664, %rs4663, 32767;
	selp.b16 	%rs4665, 0, %rs4664, %p823;
	selp.b16 	%rs4666, %rs4665, %rs4664, %p821;
	or.b16  	%rs4667, %rs4666, %rs4659;
	selp.b16 	%rs4668, 0, %rs4667, %p819;
	selp.b16 	%rs12735, 0, %rs4668, %p818;
$L__BB2_1008:
	// begin inline asm
	{add.f16 %rs12764,%rs12735,%rs12732;
}
	// end inline asm
	ld.shared.u16 	%rs1326, [%r15+516];
	@%p759 bra 	$L__BB2_1011;
	setp.ne.s16 	%p825, %rs1824, 1;
	@%p825 bra 	$L__BB2_1012;
	setp.eq.s16 	%p826, %rs1313, 0;
	and.b16  	%rs4673, %rs1326, 32767;
	setp.eq.s16 	%p827, %rs4673, 0;
	and.b16  	%rs4674, %rs1326, 3072;
	setp.eq.s16 	%p828, %rs4674, 0;
	xor.b16  	%rs4675, %rs1326, %rs1312;
	and.b16  	%rs4676, %rs4675, -32768;
	selp.b16 	%rs4677, 0, %rs4673, %p828;
	add.s16 	%rs4678, %rs4677, %rs1313;
	max.u16 	%rs4679, %rs4678, 981;
	add.s16 	%rs4680, %rs4679, -981;
	and.b16  	%rs4681, %rs4680, 32767;
	or.b16  	%rs4682, %rs4681, %rs4676;
	selp.b16 	%rs4683, 0, %rs4682, %p827;
	selp.b16 	%rs12736, 0, %rs4683, %p826;
	bra.uni 	$L__BB2_1013;
$L__BB2_1011:
	// begin inline asm
	{mul.f16 %rs12736,%rs1312,%rs1326;
}
	// end inline asm
	bra.uni 	$L__BB2_1013;
$L__BB2_1012:
	setp.eq.s16 	%p829, %rs1313, 0;
	and.b16  	%rs4687, %rs1326, 32767;
	setp.eq.s16 	%p830, %rs4687, 0;
	and.b16  	%rs4688, %rs1326, 1024;
	setp.eq.s16 	%p831, %rs4688, 0;
	and.b16  	%rs4689, %rs1326, 1792;
	setp.eq.s16 	%p832, %rs4689, 256;
	setp.eq.s16 	%p833, %rs4689, 768;
	xor.b16  	%rs4690, %rs1326, %rs1312;
	selp.b16 	%rs4691, 512, 0, %p833;
	selp.b16 	%rs4692, %rs4691, %rs4687, %p831;
	and.b16  	%rs4693, %rs4690, -32768;
	add.s16 	%rs4694, %rs4692, %rs1313;
	setp.lt.u16 	%p834, %rs4694, 970;
	selp.b16 	%rs4696, 31798, 54, %p832;
	add.s16 	%rs4697, %rs4696, %rs4694;
	and.b16  	%rs4698, %rs4697, 32767;
	selp.b16 	%rs4699, 0, %rs4698, %p834;
	selp.b16 	%rs4700, %rs4699, %rs4698, %p832;
	or.b16  	%rs4701, %rs4700, %rs4693;
	selp.b16 	%rs4702, 0, %rs4701, %p830;
	selp.b16 	%rs12736, 0, %rs4702, %p829;
$L__BB2_1013:
	// begin inline asm
	{add.f16 %rs12763,%rs12736,%rs12731;
}
	// end inline asm
	ld.shared.u16 	%rs1332, [%r15+518];
	setp.eq.s16 	%p835, %rs1858, 0;
	@%p835 bra 	$L__BB2_1016;
	setp.ne.s16 	%p836, %rs1858, 1;
	@%p836 bra 	$L__BB2_1017;
	setp.eq.s16 	%p837, %rs1313, 0;
	and.b16  	%rs4707, %rs1332, 32767;
	setp.eq.s16 	%p838, %rs4707, 0;
	and.b16  	%rs4708, %rs1332, 3072;
	setp.eq.s16 	%p839, %rs4708, 0;
	xor.b16  	%rs4709, %rs1332, %rs1312;
	and.b16  	%rs4710, %rs4709, -32768;
	selp.b16 	%rs4711, 0, %rs4707, %p839;
	add.s16 	%rs4712, %rs4711, %rs1313;
	max.u16 	%rs4713, %rs4712, 981;
	add.s16 	%rs4714, %rs4713, -981;
	and.b16  	%rs4715, %rs4714, 32767;
	or.b16  	%rs4716, %rs4715, %rs4710;
	selp.b16 	%rs4717, 0, %rs4716, %p838;
	selp.b16 	%rs12737, 0, %rs4717, %p837;
	bra.uni 	$L__BB2_1018;
$L__BB2_1016:
	// begin inline asm
	{mul.f16 %rs12737,%rs1312,%rs1332;
}
	// end inline asm
	bra.uni 	$L__BB2_1018;
$L__BB2_1017:
	setp.eq.s16 	%p840, %rs1313, 0;
	and.b16  	%rs4721, %rs1332, 32767;
	setp.eq.s16 	%p841, %rs4721, 0;
	and.b16  	%rs4722, %rs1332, 1024;
	setp.eq.s16 	%p842, %rs4722, 0;
	and.b16  	%rs4723, %rs1332, 1792;
	setp.eq.s16 	%p843, %rs4723, 256;
	setp.eq.s16 	%p844, %rs4723, 768;
	xor.b16  	%rs4724, %rs1332, %rs1312;
	selp.b16 	%rs4725, 512, 0, %p844;
	selp.b16 	%rs4726, %rs4725, %rs4721, %p842;
	and.b16  	%rs4727, %rs4724, -32768;
	add.s16 	%rs4728, %rs4726, %rs1313;
	setp.lt.u16 	%p845, %rs4728, 970;
	selp.b16 	%rs4730, 31798, 54, %p843;
	add.s16 	%rs4731, %rs4730, %rs4728;
	and.b16  	%rs4732, %rs4731, 32767;
	selp.b16 	%rs4733, 0, %rs4732, %p845;
	selp.b16 	%rs4734, %rs4733, %rs4732, %p843;
	or.b16  	%rs4735, %rs4734, %rs4727;
	selp.b16 	%rs4736, 0, %rs4735, %p841;
	selp.b16 	%rs12737, 0, %rs4736, %p840;
$L__BB2_1018:
	// begin inline asm
	{add.f16 %rs12762,%rs12737,%rs12730;
}
	// end inline asm
	ld.shared.u16 	%rs1338, [%r14+24];
	and.b16  	%rs1339, %rs1338, 32767;
	setp.eq.s16 	%p846, %rs1756, 0;
	@%p846 bra 	$L__BB2_1021;
	setp.ne.s16 	%p847, %rs1756, 1;
	@%p847 bra 	$L__BB2_1022;
	setp.eq.s16 	%p848, %rs1339, 0;
	and.b16  	%rs4741, %rs1314, 32767;
	setp.eq.s16 	%p849, %rs4741, 0;
	and.b16  	%rs4742, %rs1314, 3072;
	setp.eq.s16 	%p850, %rs4742, 0;
	xor.b16  	%rs4743, %rs1314, %rs1338;
	and.b16  	%rs4744, %rs4743, -32768;
	selp.b16 	%rs4745, 0, %rs4741, %p850;
	add.s16 	%rs4746, %rs4745, %rs1339;
	max.u16 	%rs4747, %rs4746, 981;
	add.s16 	%rs4748, %rs4747, -981;
	and.b16  	%rs4749, %rs4748, 32767;
	or.b16  	%rs4750, %rs4749, %rs4744;
	selp.b16 	%rs4751, 0, %rs4750, %p849;
	selp.b16 	%rs12738, 0, %rs4751, %p848;
	bra.uni 	$L__BB2_1023;
$L__BB2_1021:
	// begin inline asm
	{mul.f16 %rs12738,%rs1338,%rs1314;
}
	// end inline asm
	bra.uni 	$L__BB2_1023;
$L__BB2_1022:
	setp.eq.s16 	%p851, %rs1339, 0;
	and.b16  	%rs4755, %rs1314, 32767;
	setp.eq.s16 	%p852, %rs4755, 0;
	and.b16  	%rs4756, %rs1314, 1024;
	setp.eq.s16 	%p853, %rs4756, 0;
	and.b16  	%rs4757, %rs1314, 1792;
	setp.eq.s16 	%p854, %rs4757, 256;
	setp.eq.s16 	%p855, %rs4757, 768;
	xor.b16  	%rs4758, %rs1314, %rs1338;
	selp.b16 	%rs4759, 512, 0, %p855;
	selp.b16 	%rs4760, %rs4759, %rs4755, %p853;
	and.b16  	%rs4761, %rs4758, -32768;
	add.s16 	%rs4762, %rs4760, %rs1339;
	setp.lt.u16 	%p856, %rs4762, 970;
	selp.b16 	%rs4764, 31798, 54, %p854;
	add.s16 	%rs4765, %rs4764, %rs4762;
	and.b16  	%rs4766, %rs4765, 32767;
	selp.b16 	%rs4767, 0, %rs4766, %p856;
	selp.b16 	%rs4768, %rs4767, %rs4766, %p854;
	or.b16  	%rs4769, %rs4768, %rs4761;
	selp.b16 	%rs4770, 0, %rs4769, %p852;
	selp.b16 	%rs12738, 0, %rs4770, %p851;
$L__BB2_1023:
	// begin inline asm
	{add.f16 %rs12761,%rs12738,%rs12729;
}
	// end inline asm
	setp.eq.s16 	%p857, %rs1790, 0;
	@%p857 bra 	$L__BB2_1026;
	setp.ne.s16 	%p858, %rs1790, 1;
	@%p858 bra 	$L__BB2_1027;
	setp.eq.s16 	%p859, %rs1339, 0;
	and.b16  	%rs4775, %rs1320, 32767;
	setp.eq.s16 	%p860, %rs4775, 0;
	and.b16  	%rs4776, %rs1320, 3072;
	setp.eq.s16 	%p861, %rs4776, 0;
	xor.b16  	%rs4777, %rs1320, %rs1338;
	and.b16  	%rs4778, %rs4777, -32768;
	selp.b16 	%rs4779, 0, %rs4775, %p861;
	add.s16 	%rs4780, %rs4779, %rs1339;
	max.u16 	%rs4781, %rs4780, 981;
	add.s16 	%rs4782, %rs4781, -981;
	and.b16  	%rs4783, %rs4782, 32767;
	or.b16  	%rs4784, %rs4783, %rs4778;
	selp.b16 	%rs4785, 0, %rs4784, %p860;
	selp.b16 	%rs12739, 0, %rs4785, %p859;
	bra.uni 	$L__BB2_1028;
$L__BB2_1026:
	// begin inline asm
	{mul.f16 %rs12739,%rs1338,%rs1320;
}
	// end inline asm
	bra.uni 	$L__BB2_1028;
$L__BB2_1027:
	setp.eq.s16 	%p862, %rs1339, 0;
	and.b16  	%rs4789, %rs1320, 32767;
	setp.eq.s16 	%p863, %rs4789, 0;
	and.b16  	%rs4790, %rs1320, 1024;
	setp.eq.s16 	%p864, %rs4790, 0;
	and.b16  	%rs4791, %rs1320, 1792;
	setp.eq.s16 	%p865, %rs4791, 256;
	setp.eq.s16 	%p866, %rs4791, 768;
	xor.b16  	%rs4792, %rs1320, %rs1338;
	selp.b16 	%rs4793, 512, 0, %p866;
	selp.b16 	%rs4794, %rs4793, %rs4789, %p864;
	and.b16  	%rs4795, %rs4792, -32768;
	add.s16 	%rs4796, %rs4794, %rs1339;
	setp.lt.u16 	%p867, %rs4796, 970;
	selp.b16 	%rs4798, 31798, 54, %p865;
	add.s16 	%rs4799, %rs4798, %rs4796;
	and.b16  	%rs4800, %rs4799, 32767;
	selp.b16 	%rs4801, 0, %rs4800, %p867;
	selp.b16 	%rs4802, %rs4801, %rs4800, %p865;
	or.b16  	%rs4803, %rs4802, %rs4795;
	selp.b16 	%rs4804, 0, %rs4803, %p863;
	selp.b16 	%rs12739, 0, %rs4804, %p862;
$L__BB2_1028:
	// begin inline asm
	{add.f16 %rs12760,%rs12739,%rs12728;
}
	// end inline asm
	setp.eq.s16 	%p868, %rs1824, 0;
	@%p868 bra 	$L__BB2_1031;
	setp.ne.s16 	%p869, %rs1824, 1;
	@%p869 bra 	$L__BB2_1032;
	setp.eq.s16 	%p870, %rs1339, 0;
	and.b16  	%rs4809, %rs1326, 32767;
	setp.eq.s16 	%p871, %rs4809, 0;
	and.b16  	%rs4810, %rs1326, 3072;
	setp.eq.s16 	%p872, %rs4810, 0;
	xor.b16  	%rs4811, %rs1326, %rs1338;
	and.b16  	%rs4812, %rs4811, -32768;
	selp.b16 	%rs4813, 0, %rs4809, %p872;
	add.s16 	%rs4814, %rs4813, %rs1339;
	max.u16 	%rs4815, %rs4814, 981;
	add.s16 	%rs4816, %rs4815, -981;
	and.b16  	%rs4817, %rs4816, 32767;
	or.b16  	%rs4818, %rs4817, %rs4812;
	selp.b16 	%rs4819, 0, %rs4818, %p871;
	selp.b16 	%rs12740, 0, %rs4819, %p870;
	bra.uni 	$L__BB2_1033;
$L__BB2_1031:
	// begin inline asm
	{mul.f16 %rs12740,%rs1338,%rs1326;
}
	// end inline asm
	bra.uni 	$L__BB2_1033;
$L__BB2_1032:
	setp.eq.s16 	%p873, %rs1339, 0;
	and.b16  	%rs4823, %rs1326, 32767;
	setp.eq.s16 	%p874, %rs4823, 0;
	and.b16  	%rs4824, %rs1326, 1024;
	setp.eq.s16 	%p875, %rs4824, 0;
	and.b16  	%rs4825, %rs1326, 1792;
	setp.eq.s16 	%p876, %rs4825, 256;
	setp.eq.s16 	%p877, %rs4825, 768;
	xor.b16  	%rs4826, %rs1326, %rs1338;
	selp.b16 	%rs4827, 512, 0, %p877;
	selp.b16 	%rs4828, %rs4827, %rs4823, %p875;
	and.b16  	%rs4829, %rs4826, -32768;
	add.s16 	%rs4830, %rs4828, %rs1339;
	setp.lt.u16 	%p878, %rs4830, 970;
	selp.b16 	%rs4832, 31798, 54, %p876;
	add.s16 	%rs4833, %rs4832, %rs4830;
	and.b16  	%rs4834, %rs4833, 32767;
	selp.b16 	%rs4835, 0, %rs4834, %p878;
	selp.b16 	%rs4836, %rs4835, %rs4834, %p876;
	or.b16  	%rs4837, %rs4836, %rs4829;
	selp.b16 	%rs4838, 0, %rs4837, %p874;
	selp.b16 	%rs12740, 0, %rs4838, %p873;
$L__BB2_1033:
	// begin inline asm
	{add.f16 %rs12759,%rs12740,%rs12727;
}
	// end inline asm
	@%p835 bra 	$L__BB2_1036;
	setp.ne.s16 	%p880, %rs1858, 1;
	@%p880 bra 	$L__BB2_1037;
	setp.eq.s16 	%p881, %rs1339, 0;
	and.b16  	%rs4843, %rs1332, 32767;
	setp.eq.s16 	%p882, %rs4843, 0;
	and.b16  	%rs4844, %rs1332, 3072;
	setp.eq.s16 	%p883, %rs4844, 0;
	xor.b16  	%rs4845, %rs1332, %rs1338;
	and.b16  	%rs4846, %rs4845, -32768;
	selp.b16 	%rs4847, 0, %rs4843, %p883;
	add.s16 	%rs4848, %rs4847, %rs1339;
	max.u16 	%rs4849, %rs4848, 981;
	add.s16 	%rs4850, %rs4849, -981;
	and.b16  	%rs4851, %rs4850, 32767;
	or.b16  	%rs4852, %rs4851, %rs4846;
	selp.b16 	%rs4853, 0, %rs4852, %p882;
	selp.b16 	%rs12741, 0, %rs4853, %p881;
	bra.uni 	$L__BB2_1038;
$L__BB2_1036:
	// begin inline asm
	{mul.f16 %rs12741,%rs1338,%rs1332;
}
	// end inline asm
	bra.uni 	$L__BB2_1038;
$L__BB2_1037:
	setp.eq.s16 	%p884, %rs1339, 0;
	and.b16  	%rs4857, %rs1332, 32767;
	setp.eq.s16 	%p885, %rs4857, 0;
	and.b16  	%rs4858, %rs1332, 1024;
	setp.eq.s16 	%p886, %rs4858, 0;
	and.b16  	%rs4859, %rs1332, 1792;
	setp.eq.s16 	%p887, %rs4859, 256;
	setp.eq.s16 	%p888, %rs4859, 768;
	xor.b16  	%rs4860, %rs1332, %rs1338;
	selp.b16 	%rs4861, 512, 0, %p888;
	selp.b16 	%rs4862, %rs4861, %rs4857, %p886;
	and.b16  	%rs4863, %rs4860, -32768;
	add.s16 	%rs4864, %rs4862, %rs1339;
	setp.lt.u16 	%p889, %rs4864, 970;
	selp.b16 	%rs4866, 31798, 54, %p887;
	add.s16 	%rs4867, %rs4866, %rs4864;
	and.b16  	%rs4868, %rs4867, 32767;
	selp.b16 	%rs4869, 0, %rs4868, %p889;
	selp.b16 	%rs4870, %rs4869, %rs4868, %p887;
	or.b16  	%rs4871, %rs4870, %rs4863;
	selp.b16 	%rs4872, 0, %rs4871, %p885;
	selp.b16 	%rs12741, 0, %rs4872, %p884;
$L__BB2_1038:
	// begin inline asm
	{add.f16 %rs12758,%rs12741,%rs12726;
}
	// end inline asm
	ld.shared.u16 	%rs1360, [%r14+40];
	and.b16  	%rs1361, %rs1360, 32767;
	@%p846 bra 	$L__BB2_1041;
	setp.ne.s16 	%p891, %rs1756, 1;
	@%p891 bra 	$L__BB2_1042;
	setp.eq.s16 	%p892, %rs1361, 0;
	and.b16  	%rs4877, %rs1314, 32767;
	setp.eq.s16 	%p893, %rs4877, 0;
	and.b16  	%rs4878, %rs1314, 3072;
	setp.eq.s16 	%p894, %rs4878, 0;
	xor.b16  	%rs4879, %rs1314, %rs1360;
	and.b16  	%rs4880, %rs4879, -32768;
	selp.b16 	%rs4881, 0, %rs4877, %p894;
	add.s16 	%rs4882, %rs4881, %rs1361;
	max.u16 	%rs4883, %rs4882, 981;
	add.s16 	%rs4884, %rs4883, -981;
	and.b16  	%rs4885, %rs4884, 32767;
	or.b16  	%rs4886, %rs4885, %rs4880;
	selp.b16 	%rs4887, 0, %rs4886, %p893;
	selp.b16 	%rs12742, 0, %rs4887, %p892;
	bra.uni 	$L__BB2_1043;
$L__BB2_1041:
	// begin inline asm
	{mul.f16 %rs12742,%rs1360,%rs1314;
}
	// end inline asm
	bra.uni 	$L__BB2_1043;
$L__BB2_1042:
	setp.eq.s16 	%p895, %rs1361, 0;
	and.b16  	%rs4891, %rs1314, 32767;
	setp.eq.s16 	%p896, %rs4891, 0;
	and.b16  	%rs4892, %rs1314, 1024;
	setp.eq.s16 	%p897, %rs4892, 0;
	and.b16  	%rs4893, %rs1314, 1792;
	setp.eq.s16 	%p898, %rs4893, 256;
	setp.eq.s16 	%p899, %rs4893, 768;
	xor.b16  	%rs4894, %rs1314, %rs1360;
	selp.b16 	%rs4895, 512, 0, %p899;
	selp.b16 	%rs4896, %rs4895, %rs4891, %p897;
	and.b16  	%rs4897, %rs4894, -32768;
	add.s16 	%rs4898, %rs4896, %rs1361;
	setp.lt.u16 	%p900, %rs4898, 970;
	selp.b16 	%rs4900, 31798, 54, %p898;
	add.s16 	%rs4901, %rs4900, %rs4898;
	and.b16  	%rs4902, %rs4901, 32767;
	selp.b16 	%rs4903, 0, %rs4902, %p900;
	selp.b16 	%rs4904, %rs4903, %rs4902, %p898;
	or.b16  	%rs4905, %rs4904, %rs4897;
	selp.b16 	%rs4906, 0, %rs4905, %p896;
	selp.b16 	%rs12742, 0, %rs4906, %p895;
$L__BB2_1043:
	// begin inline asm
	{add.f16 %rs12757,%rs12742,%rs12725;
}
	// end inline asm
	setp.eq.s16 	%p901, %rs1790, 0;
	@%p901 bra 	$L__BB2_1046;
	setp.ne.s16 	%p902, %rs1790, 1;
	@%p902 bra 	$L__BB2_1047;
	setp.eq.s16 	%p903, %rs1361, 0;
	and.b16  	%rs4911, %rs1320, 32767;
	setp.eq.s16 	%p904, %rs4911, 0;
	and.b16  	%rs4912, %rs1320, 3072;
	setp.eq.s16 	%p905, %rs4912, 0;
	xor.b16  	%rs4913, %rs1320, %rs1360;
	and.b16  	%rs4914, %rs4913, -32768;
	selp.b16 	%rs4915, 0, %rs4911, %p905;
	add.s16 	%rs4916, %rs4915, %rs1361;
	max.u16 	%rs4917, %rs4916, 981;
	add.s16 	%rs4918, %rs4917, -981;
	and.b16  	%rs4919, %rs4918, 32767;
	or.b16  	%rs4920, %rs4919, %rs4914;
	selp.b16 	%rs4921, 0, %rs4920, %p904;
	selp.b16 	%rs12743, 0, %rs4921, %p903;
	bra.uni 	$L__BB2_1048;
$L__BB2_1046:
	// begin inline asm
	{mul.f16 %rs12743,%rs1360,%rs1320;
}
	// end inline asm
	bra.uni 	$L__BB2_1048;
$L__BB2_1047:
	setp.eq.s16 	%p906, %rs1361, 0;
	and.b16  	%rs4925, %rs1320, 32767;
	setp.eq.s16 	%p907, %rs4925, 0;
	and.b16  	%rs4926, %rs1320, 1024;
	setp.eq.s16 	%p908, %rs4926, 0;
	and.b16  	%rs4927, %rs1320, 1792;
	setp.eq.s16 	%p909, %rs4927, 256;
	setp.eq.s16 	%p910, %rs4927, 768;
	xor.b16  	%rs4928, %rs1320, %rs1360;
	selp.b16 	%rs4929, 512, 0, %p910;
	selp.b16 	%rs4930, %rs4929, %rs4925, %p908;
	and.b16  	%rs4931, %rs4928, -32768;
	add.s16 	%rs4932, %rs4930, %rs1361;
	setp.lt.u16 	%p911, %rs4932, 970;
	selp.b16 	%rs4934, 31798, 54, %p909;
	add.s16 	%rs4935, %rs4934, %rs4932;
	and.b16  	%rs4936, %rs4935, 32767;
	selp.b16 	%rs4937, 0, %rs4936, %p911;
	selp.b16 	%rs4938, %rs4937, %rs4936, %p909;
	or.b16  	%rs4939, %rs4938, %rs4931;
	selp.b16 	%rs4940, 0, %rs4939, %p907;
	selp.b16 	%rs12743, 0, %rs4940, %p906;
$L__BB2_1048:
	// begin inline asm
	{add.f16 %rs12756,%rs12743,%rs12724;
}
	// end inline asm
	setp.eq.s16 	%p912, %rs1824, 0;
	@%p912 bra 	$L__BB2_1051;
	setp.ne.s16 	%p913, %rs1824, 1;
	@%p913 bra 	$L__BB2_1052;
	setp.eq.s16 	%p914, %rs1361, 0;
	and.b16  	%rs4945, %rs1326, 32767;
	setp.eq.s16 	%p915, %rs4945, 0;
	and.b16  	%rs4946, %rs1326, 3072;
	setp.eq.s16 	%p916, %rs4946, 0;
	xor.b16  	%rs4947, %rs1326, %rs1360;
	and.b16  	%rs4948, %rs4947, -32768;
	selp.b16 	%rs4949, 0, %rs4945, %p916;
	add.s16 	%rs4950, %rs4949, %rs1361;
	max.u16 	%rs4951, %rs4950, 981;
	add.s16 	%rs4952, %rs4951, -981;
	and.b16  	%rs4953, %rs4952, 32767;
	or.b16  	%rs4954, %rs4953, %rs4948;
	selp.b16 	%rs4955, 0, %rs4954, %p915;
	selp.b16 	%rs12744, 0, %rs4955, %p914;
	bra.uni 	$L__BB2_1053;
$L__BB2_1051:
	// begin inline asm
	{mul.f16 %rs12744,%rs1360,%rs1326;
}
	// end inline asm
	bra.uni 	$L__BB2_1053;
$L__BB2_1052:
	setp.eq.s16 	%p917, %rs1361, 0;
	and.b16  	%rs4959, %rs1326, 32767;
	setp.eq.s16 	%p918, %rs4959, 0;
	and.b16  	%rs4960, %rs1326, 1024;
	setp.eq.s16 	%p919, %rs4960, 0;
	and.b16  	%rs4961, %rs1326, 1792;
	setp.eq.s16 	%p920, %rs4961, 256;
	setp.eq.s16 	%p921, %rs4961, 768;
	xor.b16  	%rs4962, %rs1326, %rs1360;
	selp.b16 	%rs4963, 512, 0, %p921;
	selp.b16 	%rs4964, %rs4963, %rs4959, %p919;
	and.b16  	%rs4965, %rs4962, -32768;
	add.s16 	%rs4966, %rs4964, %rs1361;
	setp.lt.u16 	%p922, %rs4966, 970;
	selp.b16 	%rs4968, 31798, 54, %p920;
	add.s16 	%rs4969, %rs4968, %rs4966;
	and.b16  	%rs4970, %rs4969, 32767;
	selp.b16 	%rs4971, 0, %rs4970, %p922;
	selp.b16 	%rs4972, %rs4971, %rs4970, %p920;
	or.b16  	%rs4973, %rs4972, %rs4965;
	selp.b16 	%rs4974, 0, %rs4973, %p918;
	selp.b16 	%rs12744, 0, %rs4974, %p917;
$L__BB2_1053:
	// begin inline asm
	{add.f16 %rs12755,%rs12744,%rs12723;
}
	// end inline asm
	setp.eq.s16 	%p923, %rs1858, 0;
	@%p923 bra 	$L__BB2_1056;
	setp.ne.s16 	%p924, %rs1858, 1;
	@%p924 bra 	$L__BB2_1057;
	setp.eq.s16 	%p925, %rs1361, 0;
	and.b16  	%rs4979, %rs1332, 32767;
	setp.eq.s16 	%p926, %rs4979, 0;
	and.b16  	%rs4980, %rs1332, 3072;
	setp.eq.s16 	%p927, %rs4980, 0;
	xor.b16  	%rs4981, %rs1332, %rs1360;
	and.b16  	%rs4982, %rs4981, -32768;
	selp.b16 	%rs4983, 0, %rs4979, %p927;
	add.s16 	%rs4984, %rs4983, %rs1361;
	max.u16 	%rs4985, %rs4984, 981;
	add.s16 	%rs4986, %rs4985, -981;
	and.b16  	%rs4987, %rs4986, 32767;
	or.b16  	%rs4988, %rs4987, %rs4982;
	selp.b16 	%rs4989, 0, %rs4988, %p926;
	selp.b16 	%rs12745, 0, %rs4989, %p925;
	bra.uni 	$L__BB2_1058;
$L__BB2_1056:
	// begin inline asm
	{mul.f16 %rs12745,%rs1360,%rs1332;
}
	// end inline asm
	bra.uni 	$L__BB2_1058;
$L__BB2_1057:
	setp.eq.s16 	%p928, %rs1361, 0;
	and.b16  	%rs4993, %rs1332, 32767;
	setp.eq.s16 	%p929, %rs4993, 0;
	and.b16  	%rs4994, %rs1332, 1024;
	setp.eq.s16 	%p930, %rs4994, 0;
	and.b16  	%rs4995, %rs1332, 1792;
	setp.eq.s16 	%p931, %rs4995, 256;
	setp.eq.s16 	%p932, %rs4995, 768;
	xor.b16  	%rs4996, %rs1332, %rs1360;
	selp.b16 	%rs4997, 512, 0, %p932;
	selp.b16 	%rs4998, %rs4997, %rs4993, %p930;
	and.b16  	%rs4999, %rs4996, -32768;
	add.s16 	%rs5000, %rs4998, %rs1361;
	setp.lt.u16 	%p933, %rs5000, 970;
	selp.b16 	%rs5002, 31798, 54, %p931;
	add.s16 	%rs5003, %rs5002, %rs5000;
	and.b16  	%rs5004, %rs5003, 32767;
	selp.b16 	%rs5005, 0, %rs5004, %p933;
	selp.b16 	%rs5006, %rs5005, %rs5004, %p931;
	or.b16  	%rs5007, %rs5006, %rs4999;
	selp.b16 	%rs5008, 0, %rs5007, %p929;
	selp.b16 	%rs12745, 0, %rs5008, %p928;
$L__BB2_1058:
	// begin inline asm
	{add.f16 %rs12754,%rs12745,%rs12722;
}
	// end inline asm
	ld.shared.u16 	%rs1382, [%r14+56];
	and.b16  	%rs1383, %rs1382, 32767;
	setp.eq.s16 	%p934, %rs1756, 0;
	@%p934 bra 	$L__BB2_1061;
	setp.ne.s16 	%p935, %rs1756, 1;
	@%p935 bra 	$L__BB2_1062;
	setp.eq.s16 	%p936, %rs1383, 0;
	and.b16  	%rs5013, %rs1314, 32767;
	setp.eq.s16 	%p937, %rs5013, 0;
	and.b16  	%rs5014, %rs1314, 3072;
	setp.eq.s16 	%p938, %rs5014, 0;
	xor.b16  	%rs5015, %rs1314, %rs1382;
	and.b16  	%rs5016, %rs5015, -32768;
	selp.b16 	%rs5017, 0, %rs5013, %p938;
	add.s16 	%rs5018, %rs5017, %rs1383;
	max.u16 	%rs5019, %rs5018, 981;
	add.s16 	%rs5020, %rs5019, -981;
	and.b16  	%rs5021, %rs5020, 32767;
	or.b16  	%rs5022, %rs5021, %rs5016;
	selp.b16 	%rs5023, 0, %rs5022, %p937;
	selp.b16 	%rs12746, 0, %rs5023, %p936;
	bra.uni 	$L__BB2_1063;
$L__BB2_1061:
	// begin inline asm
	{mul.f16 %rs12746,%rs1382,%rs1314;
}
	// end inline asm
	bra.uni 	$L__BB2_1063;
$L__BB2_1062:
	setp.eq.s16 	%p939, %rs1383, 0;
	and.b16  	%rs5027, %rs1314, 32767;
	setp.eq.s16 	%p940, %rs5027, 0;
	and.b16  	%rs5028, %rs1314, 1024;
	setp.eq.s16 	%p941, %rs5028, 0;
	and.b16  	%rs5029, %rs1314, 1792;
	setp.eq.s16 	%p942, %rs5029, 256;
	setp.eq.s16 	%p943, %rs5029, 768;
	xor.b16  	%rs5030, %rs1314, %rs1382;
	selp.b16 	%rs5031, 512, 0, %p943;
	selp.b16 	%rs5032, %rs5031, %rs5027, %p941;
	and.b16  	%rs5033, %rs5030, -32768;
	add.s16 	%rs5034, %rs5032, %rs1383;
	setp.lt.u16 	%p944, %rs5034, 970;
	selp.b16 	%rs5036, 31798, 54, %p942;
	add.s16 	%rs5037, %rs5036, %rs5034;
	and.b16  	%rs5038, %rs5037, 32767;
	selp.b16 	%rs5039, 0, %rs5038, %p944;
	selp.b16 	%rs5040, %rs5039, %rs5038, %p942;
	or.b16  	%rs5041, %rs5040, %rs5033;
	selp.b16 	%rs5042, 0, %rs5041, %p940;
	selp.b16 	%rs12746, 0, %rs5042, %p939;
$L__BB2_1063:
	// begin inline asm
	{add.f16 %rs12753,%rs12746,%rs12721;
}
	// end inline asm
	@%p901 bra 	$L__BB2_1066;
	setp.ne.s16 	%p946, %rs1790, 1;
	@%p946 bra 	$L__BB2_1067;
	setp.eq.s16 	%p947, %rs1383, 0;
	and.b16  	%rs5047, %rs1320, 32767;
	setp.eq.s16 	%p948, %rs5047, 0;
	and.b16  	%rs5048, %rs1320, 3072;
	setp.eq.s16 	%p949, %rs5048, 0;
	xor.b16  	%rs5049, %rs1320, %rs1382;
	and.b16  	%rs5050, %rs5049, -32768;
	selp.b16 	%rs5051, 0, %rs5047, %p949;
	add.s16 	%rs5052, %rs5051, %rs1383;
	max.u16 	%rs5053, %rs5052, 981;
	add.s16 	%rs5054, %rs5053, -981;
	and.b16  	%rs5055, %rs5054, 32767;
	or.b16  	%rs5056, %rs5055, %rs5050;
	selp.b16 	%rs5057, 0, %rs5056, %p948;
	selp.b16 	%rs12747, 0, %rs5057, %p947;
	bra.uni 	$L__BB2_1068;
$L__BB2_1066:
	// begin inline asm
	{mul.f16 %rs12747,%rs1382,%rs1320;
}
	// end inline asm
	bra.uni 	$L__BB2_1068;
$L__BB2_1067:
	setp.eq.s16 	%p950, %rs1383, 0;
	and.b16  	%rs5061, %rs1320, 32767;
	setp.eq.s16 	%p951, %rs5061, 0;
	and.b16  	%rs5062, %rs1320, 1024;
	setp.eq.s16 	%p952, %rs5062, 0;
	and.b16  	%rs5063, %rs1320, 1792;
	setp.eq.s16 	%p953, %rs5063, 256;
	setp.eq.s16 	%p954, %rs5063, 768;
	xor.b16  	%rs5064, %rs1320, %rs1382;
	selp.b16 	%rs5065, 512, 0, %p954;
	selp.b16 	%rs5066, %rs5065, %rs5061, %p952;
	and.b16  	%rs5067, %rs5064, -32768;
	add.s16 	%rs5068, %rs5066, %rs1383;
	setp.lt.u16 	%p955, %rs5068, 970;
	selp.b16 	%rs5070, 31798, 54, %p953;
	add.s16 	%rs5071, %rs5070, %rs5068;
	and.b16  	%rs5072, %rs5071, 32767;
	selp.b16 	%rs5073, 0, %rs5072, %p955;
	selp.b16 	%rs5074, %rs5073, %rs5072, %p953;
	or.b16  	%rs5075, %rs5074, %rs5067;
	selp.b16 	%rs5076, 0, %rs5075, %p951;
	selp.b16 	%rs12747, 0, %rs5076, %p950;
$L__BB2_1068:
	// begin inline asm
	{add.f16 %rs12752,%rs12747,%rs12720;
}
	// end inline asm
	@%p912 bra 	$L__BB2_1071;
	setp.ne.s16 	%p957, %rs1824, 1;
	@%p957 bra 	$L__BB2_1072;
	setp.eq.s16 	%p958, %rs1383, 0;
	and.b16  	%rs5081, %rs1326, 32767;
	setp.eq.s16 	%p959, %rs5081, 0;
	and.b16  	%rs5082, %rs1326, 3072;
	setp.eq.s16 	%p960, %rs5082, 0;
	xor.b16  	%rs5083, %rs1326, %rs1382;
	and.b16  	%rs5084, %rs5083, -32768;
	selp.b16 	%rs5085, 0, %rs5081, %p960;
	add.s16 	%rs5086, %rs5085, %rs1383;
	max.u16 	%rs5087, %rs5086, 981;
	add.s16 	%rs5088, %rs5087, -981;
	and.b16  	%rs5089, %rs5088, 32767;
	or.b16  	%rs5090, %rs5089, %rs5084;
	selp.b16 	%rs5091, 0, %rs5090, %p959;
	selp.b16 	%rs12748, 0, %rs5091, %p958;
	bra.uni 	$L__BB2_1073;
$L__BB2_1071:
	// begin inline asm
	{mul.f16 %rs12748,%rs1382,%rs1326;
}
	// end inline asm
	bra.uni 	$L__BB2_1073;
$L__BB2_1072:
	setp.eq.s16 	%p961, %rs1383, 0;
	and.b16  	%rs5095, %rs1326, 32767;
	setp.eq.s16 	%p962, %rs5095, 0;
	and.b16  	%rs5096, %rs1326, 1024;
	setp.eq.s16 	%p963, %rs5096, 0;
	and.b16  	%rs5097, %rs1326, 1792;
	setp.eq.s16 	%p964, %rs5097, 256;
	setp.eq.s16 	%p965, %rs5097, 768;
	xor.b16  	%rs5098, %rs1326, %rs1382;
	selp.b16 	%rs5099, 512, 0, %p965;
	selp.b16 	%rs5100, %rs5099, %rs5095, %p963;
	and.b16  	%rs5101, %rs5098, -32768;
	add.s16 	%rs5102, %rs5100, %rs1383;
	setp.lt.u16 	%p966, %rs5102, 970;
	selp.b16 	%rs5104, 31798, 54, %p964;
	add.s16 	%rs5105, %rs5104, %rs5102;
	and.b16  	%rs5106, %rs5105, 32767;
	selp.b16 	%rs5107, 0, %rs5106, %p966;
	selp.b16 	%rs5108, %rs5107, %rs5106, %p964;
	or.b16  	%rs5109, %rs5108, %rs5101;
	selp.b16 	%rs5110, 0, %rs5109, %p962;
	selp.b16 	%rs12748, 0, %rs5110, %p961;
$L__BB2_1073:
	// begin inline asm
	{add.f16 %rs12751,%rs12748,%rs12719;
}
	// end inline asm
	setp.eq.s16 	%p967, %rs1858, 0;
	@%p967 bra 	$L__BB2_1076;
	setp.ne.s16 	%p968, %rs1858, 1;
	@%p968 bra 	$L__BB2_1077;
	setp.eq.s16 	%p969, %rs1383, 0;
	and.b16  	%rs5115, %rs1332, 32767;
	setp.eq.s16 	%p970, %rs5115, 0;
	and.b16  	%rs5116, %rs1332, 3072;
	setp.eq.s16 	%p971, %rs5116, 0;
	xor.b16  	%rs5117, %rs1332, %rs1382;
	and.b16  	%rs5118, %rs5117, -32768;
	selp.b16 	%rs5119, 0, %rs5115, %p971;
	add.s16 	%rs5120, %rs5119, %rs1383;
	max.u16 	%rs5121, %rs5120, 981;
	add.s16 	%rs5122, %rs5121, -981;
	and.b16  	%rs5123, %rs5122, 32767;
	or.b16  	%rs5124, %rs5123, %rs5118;
	selp.b16 	%rs5125, 0, %rs5124, %p970;
	selp.b16 	%rs12749, 0, %rs5125, %p969;
	bra.uni 	$L__BB2_1078;
$L__BB2_1076:
	// begin inline asm
	{mul.f16 %rs12749,%rs1382,%rs1332;
}
	// end inline asm
	bra.uni 	$L__BB2_1078;
$L__BB2_1077:
	setp.eq.s16 	%p972, %rs1383, 0;
	and.b16  	%rs5129, %rs1332, 32767;
	setp.eq.s16 	%p973, %rs5129, 0;
	and.b16  	%rs5130, %rs1332, 1024;
	setp.eq.s16 	%p974, %rs5130, 0;
	and.b16  	%rs5131, %rs1332, 1792;
	setp.eq.s16 	%p975, %rs5131, 256;
	setp.eq.s16 	%p976, %rs5131, 768;
	xor.b16  	%rs5132, %rs1332, %rs1382;
	selp.b16 	%rs5133, 512, 0, %p976;
	selp.b16 	%rs5134, %rs5133, %rs5129, %p974;
	and.b16  	%rs5135, %rs5132, -32768;
	add.s16 	%rs5136, %rs5134, %rs1383;
	setp.lt.u16 	%p977, %rs5136, 970;
	selp.b16 	%rs5138, 31798, 54, %p975;
	add.s16 	%rs5139, %rs5138, %rs5136;
	and.b16  	%rs5140, %rs5139, 32767;
	selp.b16 	%rs5141, 0, %rs5140, %p977;
	selp.b16 	%rs5142, %rs5141, %rs5140, %p975;
	or.b16  	%rs5143, %rs5142, %rs5135;
	selp.b16 	%rs5144, 0, %rs5143, %p973;
	selp.b16 	%rs12749, 0, %rs5144, %p972;
$L__BB2_1078:
	// begin inline asm
	{add.f16 %rs12750,%rs12749,%rs12718;
}
	// end inline asm
	add.s32 	%r157, %r156, 1;
	setp.ne.s32 	%p978, %r157, 128;
	@%p978 bra 	$L__BB2_1080;
	ld.shared.u16 	%rs5164, [%r17];
	and.b16  	%rs5165, %rs12765, 32767;
	setp.eq.s16 	%p979, %rs5165, 0;
	and.b16  	%rs5166, %rs5164, 32767;
	setp.eq.s16 	%p980, %rs5166, 0;
	xor.b16  	%rs5167, %rs5164, %rs12765;
	and.b16  	%rs5168, %rs5167, -32768;
	add.s16 	%rs5169, %rs5166, %rs5165;
	max.u16 	%rs5170, %rs5169, 15360;
	add.s16 	%rs5171, %rs5170, -15360;
	and.b16  	%rs5172, %rs5171, 32767;
	or.b16  	%rs5173, %rs5172, %rs5168;
	selp.b16 	%rs5174, 0, %rs5173, %p980;
	selp.b16 	%rs5148, 0, %rs5174, %p979;
	// begin inline asm
	{  cvt.f32.f16 %f612, %rs5148;}

	// end inline asm
	add.f32 	%f867, %f612, %f867;
	ld.shared.u16 	%rs5175, [%r17+2];
	and.b16  	%rs5176, %rs12764, 32767;
	setp.eq.s16 	%p981, %rs5176, 0;
	and.b16  	%rs5177, %rs5175, 32767;
	setp.eq.s16 	%p982, %rs5177, 0;
	xor.b16  	%rs5178, %rs5175, %rs12764;
	and.b16  	%rs5179, %rs5178, -32768;
	add.s16 	%rs5180, %rs5177, %rs5176;
	max.u16 	%rs5181, %rs5180, 15360;
	add.s16 	%rs5182, %rs5181, -15360;
	and.b16  	%rs5183, %rs5182, 32767;
	or.b16  	%rs5184, %rs5183, %rs5179;
	selp.b16 	%rs5185, 0, %rs5184, %p982;
	selp.b16 	%rs5149, 0, %rs5185, %p981;
	// begin inline asm
	{  cvt.f32.f16 %f613, %rs5149;}

	// end inline asm
	add.f32 	%f866, %f613, %f866;
	ld.shared.u16 	%rs5186, [%r17+4];
	and.b16  	%rs5187, %rs12763, 32767;
	setp.eq.s16 	%p983, %rs5187, 0;
	and.b16  	%rs5188, %rs5186, 32767;
	setp.eq.s16 	%p984, %rs5188, 0;
	xor.b16  	%rs5189, %rs5186, %rs12763;
	and.b16  	%rs5190, %rs5189, -32768;
	add.s16 	%rs5191, %rs5188, %rs5187;
	max.u16 	%rs5192, %rs5191, 15360;
	add.s16 	%rs5193, %rs5192, -15360;
	and.b16  	%rs5194, %rs5193, 32767;
	or.b16  	%rs5195, %rs5194, %rs5190;
	selp.b16 	%rs5196, 0, %rs5195, %p984;
	selp.b16 	%rs5150, 0, %rs5196, %p983;
	// begin inline asm
	{  cvt.f32.f16 %f614, %rs5150;}

	// end inline asm
	add.f32 	%f865, %f614, %f865;
	ld.shared.u16 	%rs5197, [%r17+6];
	and.b16  	%rs5198, %rs12762, 32767;
	setp.eq.s16 	%p985, %rs5198, 0;
	and.b16  	%rs5199, %rs5197, 32767;
	setp.eq.s16 	%p986, %rs5199, 0;
	xor.b16  	%rs5200, %rs5197, %rs12762;
	and.b16  	%rs5201, %rs5200, -32768;
	add.s16 	%rs5202, %rs5199, %rs5198;
	max.u16 	%rs5203, %rs5202, 15360;
	add.s16 	%rs5204, %rs5203, -15360;
	and.b16  	%rs5205, %rs5204, 32767;
	or.b16  	%rs5206, %rs5205, %rs5201;
	selp.b16 	%rs5207, 0, %rs5206, %p986;
	selp.b16 	%rs5151, 0, %rs5207, %p985;
	// begin inline asm
	{  cvt.f32.f16 %f615, %rs5151;}

	// end inline asm
	add.f32 	%f864, %f615, %f864;
	and.b16  	%rs5208, %rs12761, 32767;
	setp.eq.s16 	%p987, %rs5208, 0;
	xor.b16  	%rs5209, %rs5164, %rs12761;
	and.b16  	%rs5210, %rs5209, -32768;
	add.s16 	%rs5211, %rs5166, %rs5208;
	max.u16 	%rs5212, %rs5211, 15360;
	add.s16 	%rs5213, %rs5212, -15360;
	and.b16  	%rs5214, %rs5213, 32767;
	or.b16  	%rs5215, %rs5214, %rs5210;
	selp.b16 	%rs5216, 0, %rs5215, %p980;
	selp.b16 	%rs5152, 0, %rs5216, %p987;
	// begin inline asm
	{  cvt.f32.f16 %f616, %rs5152;}

	// end inline asm
	add.f32 	%f863, %f616, %f863;
	and.b16  	%rs5217, %rs12760, 32767;
	setp.eq.s16 	%p988, %rs5217, 0;
	xor.b16  	%rs5218, %rs5175, %rs12760;
	and.b16  	%rs5219, %rs5218, -32768;
	add.s16 	%rs5220, %rs5177, %rs5217;
	max.u16 	%rs5221, %rs5220, 15360;
	add.s16 	%rs5222, %rs5221, -15360;
	and.b16  	%rs5223, %rs5222, 32767;
	or.b16  	%rs5224, %rs5223, %rs5219;
	selp.b16 	%rs5225, 0, %rs5224, %p982;
	selp.b16 	%rs5153, 0, %rs5225, %p988;
	// begin inline asm
	{  cvt.f32.f16 %f617, %rs5153;}

	// end inline asm
	add.f32 	%f862, %f617, %f862;
	and.b16  	%rs5226, %rs12759, 32767;
	setp.eq.s16 	%p989, %rs5226, 0;
	xor.b16  	%rs5227, %rs5186, %rs12759;
	and.b16  	%rs5228, %rs5227, -32768;
	add.s16 	%rs5229, %rs5188, %rs5226;
	max.u16 	%rs5230, %rs5229, 15360;
	add.s16 	%rs5231, %rs5230, -15360;
	and.b16  	%rs5232, %rs5231, 32767;
	or.b16  	%rs5233, %rs5232, %rs5228;
	selp.b16 	%rs5234, 0, %rs5233, %p984;
	selp.b16 	%rs5154, 0, %rs5234, %p989;
	// begin inline asm
	{  cvt.f32.f16 %f618, %rs5154;}

	// end inline asm
	add.f32 	%f861, %f618, %f861;
	and.b16  	%rs5235, %rs12758, 32767;
	setp.eq.s16 	%p990, %rs5235, 0;
	xor.b16  	%rs5236, %rs5197, %rs12758;
	and.b16  	%rs5237, %rs5236, -32768;
	add.s16 	%rs5238, %rs5199, %rs5235;
	max.u16 	%rs5239, %rs5238, 15360;
	add.s16 	%rs5240, %rs5239, -15360;
	and.b16  	%rs5241, %rs5240, 32767;
	or.b16  	%rs5242, %rs5241, %rs5237;
	selp.b16 	%rs5243, 0, %rs5242, %p986;
	selp.b16 	%rs5155, 0, %rs5243, %p990;
	// begin inline asm
	{  cvt.f32.f16 %f619, %rs5155;}

	// end inline asm
	add.f32 	%f860, %f619, %f860;
	and.b16  	%rs5244, %rs12757, 32767;
	setp.eq.s16 	%p991, %rs5244, 0;
	xor.b16  	%rs5245, %rs5164, %rs12757;
	and.b16  	%rs5246, %rs5245, -32768;
	add.s16 	%rs5247, %rs5166, %rs5244;
	max.u16 	%rs5248, %rs5247, 15360;
	add.s16 	%rs5249, %rs5248, -15360;
	and.b16  	%rs5250, %rs5249, 32767;
	or.b16  	%rs5251, %rs5250, %rs5246;
	selp.b16 	%rs5252, 0, %rs5251, %p980;
	selp.b16 	%rs5156, 0, %rs5252, %p991;
	// begin inline asm
	{  cvt.f32.f16 %f620, %rs5156;}

	// end inline asm
	add.f32 	%f859, %f620, %f859;
	and.b16  	%rs5253, %rs12756, 32767;
	setp.eq.s16 	%p992, %rs5253, 0;
	xor.b16  	%rs5254, %rs5175, %rs12756;
	and.b16  	%rs5255, %rs5254, -32768;
	add.s16 	%rs5256, %rs5177, %rs5253;
	max.u16 	%rs5257, %rs5256, 15360;
	add.s16 	%rs5258, %rs5257, -15360;
	and.b16  	%rs5259, %rs5258, 32767;
	or.b16  	%rs5260, %rs5259, %rs5255;
	selp.b16 	%rs5261, 0, %rs5260, %p982;
	selp.b16 	%rs5157, 0, %rs5261, %p992;
	// begin inline asm
	{  cvt.f32.f16 %f621, %rs5157;}

	// end inline asm
	add.f32 	%f858, %f621, %f858;
	and.b16  	%rs5262, %rs12755, 32767;
	setp.eq.s16 	%p993, %rs5262, 0;
	xor.b16  	%rs5263, %rs5186, %rs12755;
	and.b16  	%rs5264, %rs5263, -32768;
	add.s16 	%rs5265, %rs5188, %rs5262;
	max.u16 	%rs5266, %rs5265, 15360;
	add.s16 	%rs5267, %rs5266, -15360;
	and.b16  	%rs5268, %rs5267, 32767;
	or.b16  	%rs5269, %rs5268, %rs5264;
	selp.b16 	%rs5270, 0, %rs5269, %p984;
	selp.b16 	%rs5158, 0, %rs5270, %p993;
	// begin inline asm
	{  cvt.f32.f16 %f622, %rs5158;}

	// end inline asm
	add.f32 	%f857, %f622, %f857;
	and.b16  	%rs5271, %rs12754, 32767;
	setp.eq.s16 	%p994, %rs5271, 0;
	xor.b16  	%rs5272, %rs5197, %rs12754;
	and.b16  	%rs5273, %rs5272, -32768;
	add.s16 	%rs5274, %rs5199, %rs5271;
	max.u16 	%rs5275, %rs5274, 15360;
	add.s16 	%rs5276, %rs5275, -15360;
	and.b16  	%rs5277, %rs5276, 32767;
	or.b16  	%rs5278, %rs5277, %rs5273;
	selp.b16 	%rs5279, 0, %rs5278, %p986;
	selp.b16 	%rs5159, 0, %rs5279, %p994;
	// begin inline asm
	{  cvt.f32.f16 %f623, %rs5159;}

	// end inline asm
	add.f32 	%f856, %f623, %f856;
	and.b16  	%rs5280, %rs12753, 32767;
	setp.eq.s16 	%p995, %rs5280, 0;
	xor.b16  	%rs5281, %rs5164, %rs12753;
	and.b16  	%rs5282, %rs5281, -32768;
	add.s16 	%rs5283, %rs5166, %rs5280;
	max.u16 	%rs5284, %rs5283, 15360;
	add.s16 	%rs5285, %rs5284, -15360;
	and.b16  	%rs5286, %rs5285, 32767;
	or.b16  	%rs5287, %rs5286, %rs5282;
	selp.b16 	%rs5288, 0, %rs5287, %p980;
	selp.b16 	%rs5160, 0, %rs5288, %p995;
	// begin inline asm
	{  cvt.f32.f16 %f624, %rs5160;}

	// end inline asm
	add.f32 	%f855, %f624, %f855;
	and.b16  	%rs5289, %rs12752, 32767;
	setp.eq.s16 	%p996, %rs5289, 0;
	xor.b16  	%rs5290, %rs5175, %rs12752;
	and.b16  	%rs5291, %rs5290, -32768;
	add.s16 	%rs5292, %rs5177, %rs5289;
	max.u16 	%rs5293, %rs5292, 15360;
	add.s16 	%rs5294, %rs5293, -15360;
	and.b16  	%rs5295, %rs5294, 32767;
	or.b16  	%rs5296, %rs5295, %rs5291;
	selp.b16 	%rs5297, 0, %rs5296, %p982;
	selp.b16 	%rs5161, 0, %rs5297, %p996;
	// begin inline asm
	{  cvt.f32.f16 %f625, %rs5161;}

	// end inline asm
	add.f32 	%f854, %f625, %f854;
	and.b16  	%rs5298, %rs12751, 32767;
	setp.eq.s16 	%p997, %rs5298, 0;
	xor.b16  	%rs5299, %rs5186, %rs12751;
	and.b16  	%rs5300, %rs5299, -32768;
	add.s16 	%rs5301, %rs5188, %rs5298;
	max.u16 	%rs5302, %rs5301, 15360;
	add.s16 	%rs5303, %rs5302, -15360;
	and.b16  	%rs5304, %rs5303, 32767;
	or.b16  	%rs5305, %rs5304, %rs5300;
	selp.b16 	%rs5306, 0, %rs5305, %p984;
	selp.b16 	%rs5162, 0, %rs5306, %p997;
	// begin inline asm
	{  cvt.f32.f16 %f626, %rs5162;}

	// end inline asm
	add.f32 	%f853, %f626, %f853;
	and.b16  	%rs5307, %rs12750, 32767;
	setp.eq.s16 	%p998, %rs5307, 0;
	xor.b16  	%rs5308, %rs5197, %rs12750;
	and.b16  	%rs5309, %rs5308, -32768;
	add.s16 	%rs5310, %rs5199, %rs5307;
	max.u16 	%rs5311, %rs5310, 15360;
	add.s16 	%rs5312, %rs5311, -15360;
	and.b16  	%rs5313, %rs5312, 32767;
	or.b16  	%rs5314, %rs5313, %rs5309;
	selp.b16 	%rs5315, 0, %rs5314, %p986;
	selp.b16 	%rs5163, 0, %rs5315, %p998;
	// begin inline asm
	{  cvt.f32.f16 %f627, %rs5163;}

	// end inline asm
	add.f32 	%f852, %f627, %f852;
	mov.b32 	%r157, 0;
	mov.u16 	%rs12750, %rs1749;
	mov.u16 	%rs12751, %rs1749;
	mov.u16 	%rs12752, %rs1749;
	mov.u16 	%rs12753, %rs1749;
	mov.u16 	%rs12754, %rs1749;
	mov.u16 	%rs12755, %rs1749;
	mov.u16 	%rs12756, %rs1749;
	mov.u16 	%rs12757, %rs1749;
	mov.u16 	%rs12758, %rs1749;
	mov.u16 	%rs12759, %rs1749;
	mov.u16 	%rs12760, %rs1749;
	mov.u16 	%rs12761, %rs1749;
	mov.u16 	%rs12762, %rs1749;
	mov.u16 	%rs12763, %rs1749;
	mov.u16 	%rs12764, %rs1749;
	mov.u16 	%rs12765, %rs1749;
$L__BB2_1080:
	ld.shared.u16 	%rs1420, [%r14+10];
	and.b16  	%rs1421, %rs1420, 32767;
	ld.shared.u16 	%rs1422, [%r15+640];
	setp.eq.s16 	%p999, %rs1756, 0;
	@%p999 bra 	$L__BB2_1083;
	setp.ne.s16 	%p1000, %rs1756, 1;
	@%p1000 bra 	$L__BB2_1084;
	setp.eq.s16 	%p1001, %rs1421, 0;
	and.b16  	%rs5317, %rs1422, 32767;
	setp.eq.s16 	%p1002, %rs5317, 0;
	and.b16  	%rs5318, %rs1422, 3072;
	setp.eq.s16 	%p1003, %rs5318, 0;
	xor.b16  	%rs5319, %rs1422, %rs1420;
	and.b16  	%rs5320, %rs5319, -32768;
	selp.b16 	%rs5321, 0, %rs5317, %p1003;
	add.s16 	%rs5322, %rs5321, %rs1421;
	max.u16 	%rs5323, %rs5322, 981;
	add.s16 	%rs5324, %rs5323, -981;
	and.b16  	%rs5325, %rs5324, 32767;
	or.b16  	%rs5326, %rs5325, %rs5320;
	selp.b16 	%rs5327, 0, %rs5326, %p1002;
	selp.b16 	%rs12766, 0, %rs5327, %p1001;
	bra.uni 	$L__BB2_1085;
$L__BB2_1083:
	// begin inline asm
	{mul.f16 %rs12766,%rs1420,%rs1422;
}
	// end inline asm
	bra.uni 	$L__BB2_1085;
$L__BB2_1084:
	setp.eq.s16 	%p1004, %rs1421, 0;
	and.b16  	%rs5331, %rs1422, 32767;
	setp.eq.s16 	%p1005, %rs5331, 0;
	and.b16  	%rs5332, %rs1422, 1024;
	setp.eq.s16 	%p1006, %rs5332, 0;
	and.b16  	%rs5333, %rs1422, 1792;
	setp.eq.s16 	%p1007, %rs5333, 256;
	setp.eq.s16 	%p1008, %rs5333, 768;
	xor.b16  	%rs5334, %rs1422, %rs1420;
	selp.b16 	%rs5335, 512, 0, %p1008;
	selp.b16 	%rs5336, %rs5335, %rs5331, %p1006;
	and.b16  	%rs5337, %rs5334, -32768;
	add.s16 	%rs5338, %rs5336, %rs1421;
	setp.lt.u16 	%p1009, %rs5338, 970;
	selp.b16 	%rs5340, 31798, 54, %p1007;
	add.s16 	%rs5341, %rs5340, %rs5338;
	and.b16  	%rs5342, %rs5341, 32767;
	selp.b16 	%rs5343, 0, %rs5342, %p1009;
	selp.b16 	%rs5344, %rs5343, %rs5342, %p1007;
	or.b16  	%rs5345, %rs5344, %rs5337;
	selp.b16 	%rs5346, 0, %rs5345, %p1005;
	selp.b16 	%rs12766, 0, %rs5346, %p1004;
$L__BB2_1085:
	// begin inline asm
	{add.f16 %rs12797,%rs12766,%rs12765;
}
	// end inline asm
	ld.shared.u16 	%rs1428, [%r15+642];
	setp.eq.s16 	%p1010, %rs1790, 0;
	@%p1010 bra 	$L__BB2_1088;
	setp.ne.s16 	%p1011, %rs1790, 1;
	@%p1011 bra 	$L__BB2_1089;
	setp.eq.s16 	%p1012, %rs1421, 0;
	and.b16  	%rs5351, %rs1428, 32767;
	setp.eq.s16 	%p1013, %rs5351, 0;
	and.b16  	%rs5352, %rs1428, 3072;
	setp.eq.s16 	%p1014, %rs5352, 0;
	xor.b16  	%rs5353, %rs1428, %rs1420;
	and.b16  	%rs5354, %rs5353, -32768;
	selp.b16 	%rs5355, 0, %rs5351, %p1014;
	add.s16 	%rs5356, %rs5355, %rs1421;
	max.u16 	%rs5357, %rs5356, 981;
	add.s16 	%rs5358, %rs5357, -981;
	and.b16  	%rs5359, %rs5358, 32767;
	or.b16  	%rs5360, %rs5359, %rs5354;
	selp.b16 	%rs5361, 0, %rs5360, %p1013;
	selp.b16 	%rs12767, 0, %rs5361, %p1012;
	bra.uni 	$L__BB2_1090;
$L__BB2_1088:
	// begin inline asm
	{mul.f16 %rs12767,%rs1420,%rs1428;
}
	// end inline asm
	bra.uni 	$L__BB2_1090;
$L__BB2_1089:
	setp.eq.s16 	%p1015, %rs1421, 0;
	and.b16  	%rs5365, %rs1428, 32767;
	setp.eq.s16 	%p1016, %rs5365, 0;
	and.b16  	%rs5366, %rs1428, 1024;
	setp.eq.s16 	%p1017, %rs5366, 0;
	and.b16  	%rs5367, %rs1428, 1792;
	setp.eq.s16 	%p1018, %rs5367, 256;
	setp.eq.s16 	%p1019, %rs5367, 768;
	xor.b16  	%rs5368, %rs1428, %rs1420;
	selp.b16 	%rs5369, 512, 0, %p1019;
	selp.b16 	%rs5370, %rs5369, %rs5365, %p1017;
	and.b16  	%rs5371, %rs5368, -32768;
	add.s16 	%rs5372, %rs5370, %rs1421;
	setp.lt.u16 	%p1020, %rs5372, 970;
	selp.b16 	%rs5374, 31798, 54, %p1018;
	add.s16 	%rs5375, %rs5374, %rs5372;
	and.b16  	%rs5376, %rs5375, 32767;
	selp.b16 	%rs5377, 0, %rs5376, %p1020;
	selp.b16 	%rs5378, %rs5377, %rs5376, %p1018;
	or.b16  	%rs5379, %rs5378, %rs5371;
	selp.b16 	%rs5380, 0, %rs5379, %p1016;
	selp.b16 	%rs12767, 0, %rs5380, %p1015;
$L__BB2_1090:
	// begin inline asm
	{add.f16 %rs12796,%rs12767,%rs12764;
}
	// end inline asm
	ld.shared.u16 	%rs1434, [%r15+644];
	setp.eq.s16 	%p1021, %rs1824, 0;
	@%p1021 bra 	$L__BB2_1093;
	setp.ne.s16 	%p1022, %rs1824, 1;
	@%p1022 bra 	$L__BB2_1094;
	setp.eq.s16 	%p1023, %rs1421, 0;
	and.b16  	%rs5385, %rs1434, 32767;
	setp.eq.s16 	%p1024, %rs5385, 0;
	and.b16  	%rs5386, %rs1434, 3072;
	setp.eq.s16 	%p1025, %rs5386, 0;
	xor.b16  	%rs5387, %rs1434, %rs1420;
	and.b16  	%rs5388, %rs5387, -32768;
	selp.b16 	%rs5389, 0, %rs5385, %p1025;
	add.s16 	%rs5390, %rs5389, %rs1421;
	max.u16 	%rs5391, %rs5390, 981;
	add.s16 	%rs5392, %rs5391, -981;
	and.b16  	%rs5393, %rs5392, 32767;
	or.b16  	%rs5394, %rs5393, %rs5388;
	selp.b16 	%rs5395, 0, %rs5394, %p1024;
	selp.b16 	%rs12768, 0, %rs5395, %p1023;
	bra.uni 	$L__BB2_1095;
$L__BB2_1093:
	// begin inline asm
	{mul.f16 %rs12768,%rs1420,%rs1434;
}
	// end inline asm
	bra.uni 	$L__BB2_1095;
$L__BB2_1094:
	setp.eq.s16 	%p1026, %rs1421, 0;
	and.b16  	%rs5399, %rs1434, 32767;
	setp.eq.s16 	%p1027, %rs5399, 0;
	and.b16  	%rs5400, %rs1434, 1024;
	setp.eq.s16 	%p1028, %rs5400, 0;
	and.b16  	%rs5401, %rs1434, 1792;
	setp.eq.s16 	%p1029, %rs5401, 256;
	setp.eq.s16 	%p1030, %rs5401, 768;
	xor.b16  	%rs5402, %rs1434, %rs1420;
	selp.b16 	%rs5403, 512, 0, %p1030;
	selp.b16 	%rs5404, %rs5403, %rs5399, %p1028;
	and.b16  	%rs5405, %rs5402, -32768;
	add.s16 	%rs5406, %rs5404, %rs1421;
	setp.lt.u16 	%p1031, %rs5406, 970;
	selp.b16 	%rs5408, 31798, 54, %p1029;
	add.s16 	%rs5409, %rs5408, %rs5406;
	and.b16  	%rs5410, %rs5409, 32767;
	selp.b16 	%rs5411, 0, %rs5410, %p1031;
	selp.b16 	%rs5412, %rs5411, %rs5410, %p1029;
	or.b16  	%rs5413, %rs5412, %rs5405;
	selp.b16 	%rs5414, 0, %rs5413, %p1027;
	selp.b16 	%rs12768, 0, %rs5414, %p1026;
$L__BB2_1095:
	// begin inline asm
	{add.f16 %rs12795,%rs12768,%rs12763;
}
	// end inline asm
	ld.shared.u16 	%rs1440, [%r15+646];
	@%p967 bra 	$L__BB2_1098;
	setp.ne.s16 	%p1033, %rs1858, 1;
	@%p1033 bra 	$L__BB2_1099;
	setp.eq.s16 	%p1034, %rs1421, 0;
	and.b16  	%rs5419, %rs1440, 32767;
	setp.eq.s16 	%p1035, %rs5419, 0;
	and.b16  	%rs5420, %rs1440, 3072;
	setp.eq.s16 	%p1036, %rs5420, 0;
	xor.b16  	%rs5421, %rs1440, %rs1420;
	and.b16  	%rs5422, %rs5421, -32768;
	selp.b16 	%rs5423, 0, %rs5419, %p1036;
	add.s16 	%rs5424, %rs5423, %rs1421;
	max.u16 	%rs5425, %rs5424, 981;
	add.s16 	%rs5426, %rs5425, -981;
	and.b16  	%rs5427, %rs5426, 32767;
	or.b16  	%rs5428, %rs5427, %rs5422;
	selp.b16 	%rs5429, 0, %rs5428, %p1035;
	selp.b16 	%rs12769, 0, %rs5429, %p1034;
	bra.uni 	$L__BB2_1100;
$L__BB2_1098:
	// begin inline asm
	{mul.f16 %rs12769,%rs1420,%rs1440;
}
	// end inline asm
	bra.uni 	$L__BB2_1100;
$L__BB2_1099:
	setp.eq.s16 	%p1037, %rs1421, 0;
	and.b16  	%rs5433, %rs1440, 32767;
	setp.eq.s16 	%p1038, %rs5433, 0;
	and.b16  	%rs5434, %rs1440, 1024;
	setp.eq.s16 	%p1039, %rs5434, 0;
	and.b16  	%rs5435, %rs1440, 1792;
	setp.eq.s16 	%p1040, %rs5435, 256;
	setp.eq.s16 	%p1041, %rs5435, 768;
	xor.b16  	%rs5436, %rs1440, %rs1420;
	selp.b16 	%rs5437, 512, 0, %p1041;
	selp.b16 	%rs5438, %rs5437, %rs5433, %p1039;
	and.b16  	%rs5439, %rs5436, -32768;
	add.s16 	%rs5440, %rs5438, %rs1421;
	setp.lt.u16 	%p1042, %rs5440, 970;
	selp.b16 	%rs5442, 31798, 54, %p1040;
	add.s16 	%rs5443, %rs5442, %rs5440;
	and.b16  	%rs5444, %rs5443, 32767;
	selp.b16 	%rs5445, 0, %rs5444, %p1042;
	selp.b16 	%rs5446, %rs5445, %rs5444, %p1040;
	or.b16  	%rs5447, %rs5446, %rs5439;
	selp.b16 	%rs5448, 0, %rs5447, %p1038;
	selp.b16 	%rs12769, 0, %rs5448, %p1037;
$L__BB2_1100:
	// begin inline asm
	{add.f16 %rs12794,%rs12769,%rs12762;
}
	// end inline asm
	ld.shared.u16 	%rs1446, [%r14+26];
	and.b16  	%rs1447, %rs1446, 32767;
	@%p999 bra 	$L__BB2_1103;
	setp.ne.s16 	%p1044, %rs1756, 1;
	@%p1044 bra 	$L__BB2_1104;
	setp.eq.s16 	%p1045, %rs1447, 0;
	and.b16  	%rs5453, %rs1422, 32767;
	setp.eq.s16 	%p1046, %rs5453, 0;
	and.b16  	%rs5454, %rs1422, 3072;
	setp.eq.s16 	%p1047, %rs5454, 0;
	xor.b16  	%rs5455, %rs1422, %rs1446;
	and.b16  	%rs5456, %rs5455, -32768;
	selp.b16 	%rs5457, 0, %rs5453, %p1047;
	add.s16 	%rs5458, %rs5457, %rs1447;
	max.u16 	%rs5459, %rs5458, 981;
	add.s16 	%rs5460, %rs5459, -981;
	and.b16  	%rs5461, %rs5460, 32767;
	or.b16  	%rs5462, %rs5461, %rs5456;
	selp.b16 	%rs5463, 0, %rs5462, %p1046;
	selp.b16 	%rs12770, 0, %rs5463, %p1045;
	bra.uni 	$L__BB2_1105;
$L__BB2_1103:
	// begin inline asm
	{mul.f16 %rs12770,%rs1446,%rs1422;
}
	// end inline asm
	bra.uni 	$L__BB2_1105;
$L__BB2_1104:
	setp.eq.s16 	%p1048, %rs1447, 0;
	and.b16  	%rs5467, %rs1422, 32767;
	setp.eq.s16 	%p1049, %rs5467, 0;
	and.b16  	%rs5468, %rs1422, 1024;
	setp.eq.s16 	%p1050, %rs5468, 0;
	and.b16  	%rs5469, %rs1422, 1792;
	setp.eq.s16 	%p1051, %rs5469, 256;
	setp.eq.s16 	%p1052, %rs5469, 768;
	xor.b16  	%rs5470, %rs1422, %rs1446;
	selp.b16 	%rs5471, 512, 0, %p1052;
	selp.b16 	%rs5472, %rs5471, %rs5467, %p1050;
	and.b16  	%rs5473, %rs5470, -32768;
	add.s16 	%rs5474, %rs5472, %rs1447;
	setp.lt.u16 	%p1053, %rs5474, 970;
	selp.b16 	%rs5476, 31798, 54, %p1051;
	add.s16 	%rs5477, %rs5476, %rs5474;
	and.b16  	%rs5478, %rs5477, 32767;
	selp.b16 	%rs5479, 0, %rs5478, %p1053;
	selp.b16 	%rs5480, %rs5479, %rs5478, %p1051;
	or.b16  	%rs5481, %rs5480, %rs5473;
	selp.b16 	%rs5482, 0, %rs5481, %p1049;
	selp.b16 	%rs12770, 0, %rs5482, %p1048;
$L__BB2_1105:
	// begin inline asm
	{add.f16 %rs12793,%rs12770,%rs12761;
}
	// end inline asm
	setp.eq.s16 	%p1054, %rs1790, 0;
	@%p1054 bra 	$L__BB2_1108;
	setp.ne.s16 	%p1055, %rs1790, 1;
	@%p1055 bra 	$L__BB2_1109;
	setp.eq.s16 	%p1056, %rs1447, 0;
	and.b16  	%rs5487, %rs1428, 32767;
	setp.eq.s16 	%p1057, %rs5487, 0;
	and.b16  	%rs5488, %rs1428, 3072;
	setp.eq.s16 	%p1058, %rs5488, 0;
	xor.b16  	%rs5489, %rs1428, %rs1446;
	and.b16  	%rs5490, %rs5489, -32768;
	selp.b16 	%rs5491, 0, %rs5487, %p1058;
	add.s16 	%rs5492, %rs5491, %rs1447;
	max.u16 	%rs5493, %rs5492, 981;
	add.s16 	%rs5494, %rs5493, -981;
	and.b16  	%rs5495, %rs5494, 32767;
	or.b16  	%rs5496, %rs5495, %rs5490;
	selp.b16 	%rs5497, 0, %rs5496, %p1057;
	selp.b16 	%rs12771, 0, %rs5497, %p1056;
	bra.uni 	$L__BB2_1110;
$L__BB2_1108:
	// begin inline asm
	{mul.f16 %rs12771,%rs1446,%rs1428;
}
	// end inline asm
	bra.uni 	$L__BB2_1110;
$L__BB2_1109:
	setp.eq.s16 	%p1059, %rs1447, 0;
	and.b16  	%rs5501, %rs1428, 32767;
	setp.eq.s16 	%p1060, %rs5501, 0;
	and.b16  	%rs5502, %rs1428, 1024;
	setp.eq.s16 	%p1061, %rs5502, 0;
	and.b16  	%rs5503, %rs1428, 1792;
	setp.eq.s16 	%p1062, %rs5503, 256;
	setp.eq.s16 	%p1063, %rs5503, 768;
	xor.b16  	%rs5504, %rs1428, %rs1446;
	selp.b16 	%rs5505, 512, 0, %p1063;
	selp.b16 	%rs5506, %rs5505, %rs5501, %p1061;
	and.b16  	%rs5507, %rs5504, -32768;
	add.s16 	%rs5508, %rs5506, %rs1447;
	setp.lt.u16 	%p1064, %rs5508, 970;
	selp.b16 	%rs5510, 31798, 54, %p1062;
	add.s16 	%rs5511, %rs5510, %rs5508;
	and.b16  	%rs5512, %rs5511, 32767;
	selp.b16 	%rs5513, 0, %rs5512, %p1064;
	selp.b16 	%rs5514, %rs5513, %rs5512, %p1062;
	or.b16  	%rs5515, %rs5514, %rs5507;
	selp.b16 	%rs5516, 0, %rs5515, %p1060;
	selp.b16 	%rs12771, 0, %rs5516, %p1059;
$L__BB2_1110:
	// begin inline asm
	{add.f16 %rs12792,%rs12771,%rs12760;
}
	// end inline asm
	setp.eq.s16 	%p1065, %rs1824, 0;
	@%p1065 bra 	$L__BB2_1113;
	setp.ne.s16 	%p1066, %rs1824, 1;
	@%p1066 bra 	$L__BB2_1114;
	setp.eq.s16 	%p1067, %rs1447, 0;
	and.b16  	%rs5521, %rs1434, 32767;
	setp.eq.s16 	%p1068, %rs5521, 0;
	and.b16  	%rs5522, %rs1434, 3072;
	setp.eq.s16 	%p1069, %rs5522, 0;
	xor.b16  	%rs5523, %rs1434, %rs1446;
	and.b16  	%rs5524, %rs5523, -32768;
	selp.b16 	%rs5525, 0, %rs5521, %p1069;
	add.s16 	%rs5526, %rs5525, %rs1447;
	max.u16 	%rs5527, %rs5526, 981;
	add.s16 	%rs5528, %rs5527, -981;
	and.b16  	%rs5529, %rs5528, 32767;
	or.b16  	%rs5530, %rs5529, %rs5524;
	selp.b16 	%rs5531, 0, %rs5530, %p1068;
	selp.b16 	%rs12772, 0, %rs5531, %p1067;
	bra.uni 	$L__BB2_1115;
$L__BB2_1113:
	// begin inline asm
	{mul.f16 %rs12772,%rs1446,%rs1434;
}
	// end inline asm
	bra.uni 	$L__BB2_1115;
$L__BB2_1114:
	setp.eq.s16 	%p1070, %rs1447, 0;
	and.b16  	%rs5535, %rs1434, 32767;
	setp.eq.s16 	%p1071, %rs5535, 0;
	and.b16  	%rs5536, %rs1434, 1024;
	setp.eq.s16 	%p1072, %rs5536, 0;
	and.b16  	%rs5537, %rs1434, 1792;
	setp.eq.s16 	%p1073, %rs5537, 256;
	setp.eq.s16 	%p1074, %rs5537, 768;
	xor.b16  	%rs5538, %rs1434, %rs1446;
	selp.b16 	%rs5539, 512, 0, %p1074;
	selp.b16 	%rs5540, %rs5539, %rs5535, %p1072;
	and.b16  	%rs5541, %rs5538, -32768;
	add.s16 	%rs5542, %rs5540, %rs1447;
	setp.lt.u16 	%p1075, %rs5542, 970;
	selp.b16 	%rs5544, 31798, 54, %p1073;
	add.s16 	%rs5545, %rs5544, %rs5542;
	and.b16  	%rs5546, %rs5545, 32767;
	selp.b16 	%rs5547, 0, %rs5546, %p1075;
	selp.b16 	%rs5548, %rs5547, %rs5546, %p1073;
	or.b16  	%rs5549, %rs5548, %rs5541;
	selp.b16 	%rs5550, 0, %rs5549, %p1071;
	selp.b16 	%rs12772, 0, %rs5550, %p1070;
$L__BB2_1115:
	// begin inline asm
	{add.f16 %rs12791,%rs12772,%rs12759;
}
	// end inline asm
	setp.eq.s16 	%p1076, %rs1858, 0;
	@%p1076 bra 	$L__BB2_1118;
	setp.ne.s16 	%p1077, %rs1858, 1;
	@%p1077 bra 	$L__BB2_1119;
	setp.eq.s16 	%p1078, %rs1447, 0;
	and.b16  	%rs5555, %rs1440, 32767;
	setp.eq.s16 	%p1079, %rs5555, 0;
	and.b16  	%rs5556, %rs1440, 3072;
	setp.eq.s16 	%p1080, %rs5556, 0;
	xor.b16  	%rs5557, %rs1440, %rs1446;
	and.b16  	%rs5558, %rs5557, -32768;
	selp.b16 	%rs5559, 0, %rs5555, %p1080;
	add.s16 	%rs5560, %rs5559, %rs1447;
	max.u16 	%rs5561, %rs5560, 981;
	add.s16 	%rs5562, %rs5561, -981;
	and.b16  	%rs5563, %rs5562, 32767;
	or.b16  	%rs5564, %rs5563, %rs5558;
	selp.b16 	%rs5565, 0, %rs5564, %p1079;
	selp.b16 	%rs12773, 0, %rs5565, %p1078;
	bra.uni 	$L__BB2_1120;
$L__BB2_1118:
	// begin inline asm
	{mul.f16 %rs12773,%rs1446,%rs1440;
}
	// end inline asm
	bra.uni 	$L__BB2_1120;
$L__BB2_1119:
	setp.eq.s16 	%p1081, %rs1447, 0;
	and.b16  	%rs5569, %rs1440, 32767;
	setp.eq.s16 	%p1082, %rs5569, 0;
	and.b16  	%rs5570, %rs1440, 1024;
	setp.eq.s16 	%p1083, %rs5570, 0;
	and.b16  	%rs5571, %rs1440, 1792;
	setp.eq.s16 	%p1084, %rs5571, 256;
	setp.eq.s16 	%p1085, %rs5571, 768;
	xor.b16  	%rs5572, %rs1440, %rs1446;
	selp.b16 	%rs5573, 512, 0, %p1085;
	selp.b16 	%rs5574, %rs5573, %rs5569, %p1083;
	and.b16  	%rs5575, %rs5572, -32768;
	add.s16 	%rs5576, %rs5574, %rs1447;
	setp.lt.u16 	%p1086, %rs5576, 970;
	selp.b16 	%rs5578, 31798, 54, %p1084;
	add.s16 	%rs5579, %rs5578, %rs5576;
	and.b16  	%rs5580, %rs5579, 32767;
	selp.b16 	%rs5581, 0, %rs5580, %p1086;
	selp.b16 	%rs5582, %rs5581, %rs5580, %p1084;
	or.b16  	%rs5583, %rs5582, %rs5575;
	selp.b16 	%rs5584, 0, %rs5583, %p1082;
	selp.b16 	%rs12773, 0, %rs5584, %p1081;
$L__BB2_1120:
	// begin inline asm
	{add.f16 %rs12790,%rs12773,%rs12758;
}
	// end inline asm
	ld.shared.u16 	%rs1468, [%r14+42];
	and.b16  	%rs1469, %rs1468, 32767;
	setp.eq.s16 	%p1087, %rs1756, 0;
	@%p1087 bra 	$L__BB2_1123;
	setp.ne.s16 	%p1088, %rs1756, 1;
	@%p1088 bra 	$L__BB2_1124;
	setp.eq.s16 	%p1089, %rs1469, 0;
	and.b16  	%rs5589, %rs1422, 32767;
	setp.eq.s16 	%p1090, %rs5589, 0;
	and.b16  	%rs5590, %rs1422, 3072;
	setp.eq.s16 	%p1091, %rs5590, 0;
	xor.b16  	%rs5591, %rs1422, %rs1468;
	and.b16  	%rs5592, %rs5591, -32768;
	selp.b16 	%rs5593, 0, %rs5589, %p1091;
	add.s16 	%rs5594, %rs5593, %rs1469;
	max.u16 	%rs5595, %rs5594, 981;
	add.s16 	%rs5596, %rs5595, -981;
	and.b16  	%rs5597, %rs5596, 32767;
	or.b16  	%rs5598, %rs5597, %rs5592;
	selp.b16 	%rs5599, 0, %rs5598, %p1090;
	selp.b16 	%rs12774, 0, %rs5599, %p1089;
	bra.uni 	$L__BB2_1125;
$L__BB2_1123:
	// begin inline asm
	{mul.f16 %rs12774,%rs1468,%rs1422;
}
	// end inline asm
	bra.uni 	$L__BB2_1125;
$L__BB2_1124:
	setp.eq.s16 	%p1092, %rs1469, 0;
	and.b16  	%rs5603, %rs1422, 32767;
	setp.eq.s16 	%p1093, %rs5603, 0;
	and.b16  	%rs5604, %rs1422, 1024;
	setp.eq.s16 	%p1094, %rs5604, 0;
	and.b16  	%rs5605, %rs1422, 1792;
	setp.eq.s16 	%p1095, %rs5605, 256;
	setp.eq.s16 	%p1096, %rs5605, 768;
	xor.b16  	%rs5606, %rs1422, %rs1468;
	selp.b16 	%rs5607, 512, 0, %p1096;
	selp.b16 	%rs5608, %rs5607, %rs5603, %p1094;
	and.b16  	%rs5609, %rs5606, -32768;
	add.s16 	%rs5610, %rs5608, %rs1469;
	setp.lt.u16 	%p1097, %rs5610, 970;
	selp.b16 	%rs5612, 31798, 54, %p1095;
	add.s16 	%rs5613, %rs5612, %rs5610;
	and.b16  	%rs5614, %rs5613, 32767;
	selp.b16 	%rs5615, 0, %rs5614, %p1097;
	selp.b16 	%rs5616, %rs5615, %rs5614, %p1095;
	or.b16  	%rs5617, %rs5616, %rs5609;
	selp.b16 	%rs5618, 0, %rs5617, %p1093;
	selp.b16 	%rs12774, 0, %rs5618, %p1092;
$L__BB2_1125:
	// begin inline asm
	{add.f16 %rs12789,%rs12774,%rs12757;
}
	// end inline asm
	@%p1054 bra 	$L__BB2_1128;
	setp.ne.s16 	%p1099, %rs1790, 1;
	@%p1099 bra 	$L__BB2_1129;
	setp.eq.s16 	%p1100, %rs1469, 0;
	and.b16  	%rs5623, %rs1428, 32767;
	setp.eq.s16 	%p1101, %rs5623, 0;
	and.b16  	%rs5624, %rs1428, 3072;
	setp.eq.s16 	%p1102, %rs5624, 0;
	xor.b16  	%rs5625, %rs1428, %rs1468;
	and.b16  	%rs5626, %rs5625, -32768;
	selp.b16 	%rs5627, 0, %rs5623, %p1102;
	add.s16 	%rs5628, %rs5627, %rs1469;
	max.u16 	%rs5629, %rs5628, 981;
	add.s16 	%rs5630, %rs5629, -981;
	and.b16  	%rs5631, %rs5630, 32767;
	or.b16  	%rs5632, %rs5631, %rs5626;
	selp.b16 	%rs5633, 0, %rs5632, %p1101;
	selp.b16 	%rs12775, 0, %rs5633, %p1100;
	bra.uni 	$L__BB2_1130;
$L__BB2_1128:
	// begin inline asm
	{mul.f16 %rs12775,%rs1468,%rs1428;
}
	// end inline asm
	bra.uni 	$L__BB2_1130;
$L__BB2_1129:
	setp.eq.s16 	%p1103, %rs1469, 0;
	and.b16  	%rs5637, %rs1428, 32767;
	setp.eq.s16 	%p1104, %rs5637, 0;
	and.b16  	%rs5638, %rs1428, 1024;
	setp.eq.s16 	%p1105, %rs5638, 0;
	and.b16  	%rs5639, %rs1428, 1792;
	setp.eq.s16 	%p1106, %rs5639, 256;
	setp.eq.s16 	%p1107, %rs5639, 768;
	xor.b16  	%rs5640, %rs1428, %rs1468;
	selp.b16 	%rs5641, 512, 0, %p1107;
	selp.b16 	%rs5642, %rs5641, %rs5637, %p1105;
	and.b16  	%rs5643, %rs5640, -32768;
	add.s16 	%rs5644, %rs5642, %rs1469;
	setp.lt.u16 	%p1108, %rs5644, 970;
	selp.b16 	%rs5646, 31798, 54, %p1106;
	add.s16 	%rs5647, %rs5646, %rs5644;
	and.b16  	%rs5648, %rs5647, 32767;
	selp.b16 	%rs5649, 0, %rs5648, %p1108;
	selp.b16 	%rs5650, %rs5649, %rs5648, %p1106;
	or.b16  	%rs5651, %rs5650, %rs5643;
	selp.b16 	%rs5652, 0, %rs5651, %p1104;
	selp.b16 	%rs12775, 0, %rs5652, %p1103;
$L__BB2_1130:
	// begin inline asm
	{add.f16 %rs12788,%rs12775,%rs12756;
}
	// end inline asm
	@%p1065 bra 	$L__BB2_1133;
	setp.ne.s16 	%p1110, %rs1824, 1;
	@%p1110 bra 	$L__BB2_1134;
	setp.eq.s16 	%p1111, %rs1469, 0;
	and.b16  	%rs5657, %rs1434, 32767;
	setp.eq.s16 	%p1112, %rs5657, 0;
	and.b16  	%rs5658, %rs1434, 3072;
	setp.eq.s16 	%p1113, %rs5658, 0;
	xor.b16  	%rs5659, %rs1434, %rs1468;
	and.b16  	%rs5660, %rs5659, -32768;
	selp.b16 	%rs5661, 0, %rs5657, %p1113;
	add.s16 	%rs5662, %rs5661, %rs1469;
	max.u16 	%rs5663, %rs5662, 981;
	add.s16 	%rs5664, %rs5663, -981;
	and.b16  	%rs5665, %rs5664, 32767;
	or.b16  	%rs5666, %rs5665, %rs5660;
	selp.b16 	%rs5667, 0, %rs5666, %p1112;
	selp.b16 	%rs12776, 0, %rs5667, %p1111;
	bra.uni 	$L__BB2_1135;
$L__BB2_1133:
	// begin inline asm
	{mul.f16 %rs12776,%rs1468,%rs1434;
}
	// end inline asm
	bra.uni 	$L__BB2_1135;
$L__BB2_1134:
	setp.eq.s16 	%p1114, %rs1469, 0;
	and.b16  	%rs5671, %rs1434, 32767;
	setp.eq.s16 	%p1115, %rs5671, 0;
	and.b16  	%rs5672, %rs1434, 1024;
	setp.eq.s16 	%p1116, %rs5672, 0;
	and.b16  	%rs5673, %rs1434, 1792;
	setp.eq.s16 	%p1117, %rs5673, 256;
	setp.eq.s16 	%p1118, %rs5673, 768;
	xor.b16  	%rs5674, %rs1434, %rs1468;
	selp.b16 	%rs5675, 512, 0, %p1118;
	selp.b16 	%rs5676, %rs5675, %rs5671, %p1116;
	and.b16  	%rs5677, %rs5674, -32768;
	add.s16 	%rs5678, %rs5676, %rs1469;
	setp.lt.u16 	%p1119, %rs5678, 970;
	selp.b16 	%rs5680, 31798, 54, %p1117;
	add.s16 	%rs5681, %rs5680, %rs5678;
	and.b16  	%rs5682, %rs5681, 32767;
	selp.b16 	%rs5683, 0, %rs5682, %p1119;
	selp.b16 	%rs5684, %rs5683, %rs5682, %p1117;
	or.b16  	%rs5685, %rs5684, %rs5677;
	selp.b16 	%rs5686, 0, %rs5685, %p1115;
	selp.b16 	%rs12776, 0, %rs5686, %p1114;
$L__BB2_1135:
	// begin inline asm
	{add.f16 %rs12787,%rs12776,%rs12755;
}
	// end inline asm
	setp.eq.s16 	%p1120, %rs1858, 0;
	@%p1120 bra 	$L__BB2_1138;
	setp.ne.s16 	%p1121, %rs1858, 1;
	@%p1121 bra 	$L__BB2_1139;
	setp.eq.s16 	%p1122, %rs1469, 0;
	and.b16  	%rs5691, %rs1440, 32767;
	setp.eq.s16 	%p1123, %rs5691, 0;
	and.b16  	%rs5692, %rs1440, 3072;
	setp.eq.s16 	%p1124, %rs5692, 0;
	xor.b16  	%rs5693, %rs1440, %rs1468;
	and.b16  	%rs5694, %rs5693, -32768;
	selp.b16 	%rs5695, 0, %rs5691, %p1124;
	add.s16 	%rs5696, %rs5695, %rs1469;
	max.u16 	%rs5697, %rs5696, 981;
	add.s16 	%rs5698, %rs5697, -981;
	and.b16  	%rs5699, %rs5698, 32767;
	or.b16  	%rs5700, %rs5699, %rs5694;
	selp.b16 	%rs5701, 0, %rs5700, %p1123;
	selp.b16 	%rs12777, 0, %rs5701, %p1122;
	bra.uni 	$L__BB2_1140;
$L__BB2_1138:
	// begin inline asm
	{mul.f16 %rs12777,%rs1468,%rs1440;
}
	// end inline asm
	bra.uni 	$L__BB2_1140;
$L__BB2_1139:
	setp.eq.s16 	%p1125, %rs1469, 0;
	and.b16  	%rs5705, %rs1440, 32767;
	setp.eq.s16 	%p1126, %rs5705, 0;
	and.b16  	%rs5706, %rs1440, 1024;
	setp.eq.s16 	%p1127, %rs5706, 0;
	and.b16  	%rs5707, %rs1440, 1792;
	setp.eq.s16 	%p1128, %rs5707, 256;
	setp.eq.s16 	%p1129, %rs5707, 768;
	xor.b16  	%rs5708, %rs1440, %rs1468;
	selp.b16 	%rs5709, 512, 0, %p1129;
	selp.b16 	%rs5710, %rs5709, %rs5705, %p1127;
	and.b16  	%rs5711, %rs5708, -32768;
	add.s16 	%rs5712, %rs5710, %rs1469;
	setp.lt.u16 	%p1130, %rs5712, 970;
	selp.b16 	%rs5714, 31798, 54, %p1128;
	add.s16 	%rs5715, %rs5714, %rs5712;
	and.b16  	%rs5716, %rs5715, 32767;
	selp.b16 	%rs5717, 0, %rs5716, %p1130;
	selp.b16 	%rs5718, %rs5717, %rs5716, %p1128;
	or.b16  	%rs5719, %rs5718, %rs5711;
	selp.b16 	%rs5720, 0, %rs5719, %p1126;
	selp.b16 	%rs12777, 0, %rs5720, %p1125;
$L__BB2_1140:
	// begin inline asm
	{add.f16 %rs12786,%rs12777,%rs12754;
}
	// end inline asm
	ld.shared.u16 	%rs1490, [%r14+58];
	and.b16  	%rs1491, %rs1490, 32767;
	setp.eq.s16 	%p1131, %rs1756, 0;
	@%p1131 bra 	$L__BB2_1143;
	setp.ne.s16 	%p1132, %rs1756, 1;
	@%p1132 bra 	$L__BB2_1144;
	setp.eq.s16 	%p1133, %rs1491, 0;
	and.b16  	%rs5725, %rs1422, 32767;
	setp.eq.s16 	%p1134, %rs5725, 0;
	and.b16  	%rs5726, %rs1422, 3072;
	setp.eq.s16 	%p1135, %rs5726, 0;
	xor.b16  	%rs5727, %rs1422, %rs1490;
	and.b16  	%rs5728, %rs5727, -32768;
	selp.b16 	%rs5729, 0, %rs5725, %p1135;
	add.s16 	%rs5730, %rs5729, %rs1491;
	max.u16 	%rs5731, %rs5730, 981;
	add.s16 	%rs5732, %rs5731, -981;
	and.b16  	%rs5733, %rs5732, 32767;
	or.b16  	%rs5734, %rs5733, %rs5728;
	selp.b16 	%rs5735, 0, %rs5734, %p1134;
	selp.b16 	%rs12778, 0, %rs5735, %p1133;
	bra.uni 	$L__BB2_1145;
$L__BB2_1143:
	// begin inline asm
	{mul.f16 %rs12778,%rs1490,%rs1422;
}
	// end inline asm
	bra.uni 	$L__BB2_1145;
$L__BB2_1144:
	setp.eq.s16 	%p1136, %rs1491, 0;
	and.b16  	%rs5739, %rs1422, 32767;
	setp.eq.s16 	%p1137, %rs5739, 0;
	and.b16  	%rs5740, %rs1422, 1024;
	setp.eq.s16 	%p1138, %rs5740, 0;
	and.b16  	%rs5741, %rs1422, 1792;
	setp.eq.s16 	%p1139, %rs5741, 256;
	setp.eq.s16 	%p1140, %rs5741, 768;
	xor.b16  	%rs5742, %rs1422, %rs1490;
	selp.b16 	%rs5743, 512, 0, %p1140;
	selp.b16 	%rs5744, %rs5743, %rs5739, %p1138;
	and.b16  	%rs5745, %rs5742, -32768;
	add.s16 	%rs5746, %rs5744, %rs1491;
	setp.lt.u16 	%p1141, %rs5746, 970;
	selp.b16 	%rs5748, 31798, 54, %p1139;
	add.s16 	%rs5749, %rs5748, %rs5746;
	and.b16  	%rs5750, %rs5749, 32767;
	selp.b16 	%rs5751, 0, %rs5750, %p1141;
	selp.b16 	%rs5752, %rs5751, %rs5750, %p1139;
	or.b16  	%rs5753, %rs5752, %rs5745;
	selp.b16 	%rs5754, 0, %rs5753, %p1137;
	selp.b16 	%rs12778, 0, %rs5754, %p1136;
$L__BB2_1145:
	// begin inline asm
	{add.f16 %rs12785,%rs12778,%rs12753;
}
	// end inline asm
	setp.eq.s16 	%p1142, %rs1790, 0;
	@%p1142 bra 	$L__BB2_1148;
	setp.ne.s16 	%p1143, %rs1790, 1;
	@%p1143 bra 	$L__BB2_1149;
	setp.eq.s16 	%p1144, %rs1491, 0;
	and.b16  	%rs5759, %rs1428, 32767;
	setp.eq.s16 	%p1145, %rs5759, 0;
	and.b16  	%rs5760, %rs1428, 3072;
	setp.eq.s16 	%p1146, %rs5760, 0;
	xor.b16  	%rs5761, %rs1428, %rs1490;
	and.b16  	%rs5762, %rs5761, -32768;
	selp.b16 	%rs5763, 0, %rs5759, %p1146;
	add.s16 	%rs5764, %rs5763, %rs1491;
	max.u16 	%rs5765, %rs5764, 981;
	add.s16 	%rs5766, %rs5765, -981;
	and.b16  	%rs5767, %rs5766, 32767;
	or.b16  	%rs5768, %rs5767, %rs5762;
	selp.b16 	%rs5769, 0, %rs5768, %p1145;
	selp.b16 	%rs12779, 0, %rs5769, %p1144;
	bra.uni 	$L__BB2_1150;
$L__BB2_1148:
	// begin inline asm
	{mul.f16 %rs12779,%rs1490,%rs1428;
}
	// end inline asm
	bra.uni 	$L__BB2_1150;
$L__BB2_1149:
	setp.eq.s16 	%p1147, %rs1491, 0;
	and.b16  	%rs5773, %rs1428, 32767;
	setp.eq.s16 	%p1148, %rs5773, 0;
	and.b16  	%rs5774, %rs1428, 1024;
	setp.eq.s16 	%p1149, %rs5774, 0;
	and.b16  	%rs5775, %rs1428, 1792;
	setp.eq.s16 	%p1150, %rs5775, 256;
	setp.eq.s16 	%p1151, %rs5775, 768;
	xor.b16  	%rs5776, %rs1428, %rs1490;
	selp.b16 	%rs5777, 512, 0, %p1151;
	selp.b16 	%rs5778, %rs5777, %rs5773, %p1149;
	and.b16  	%rs5779, %rs5776, -32768;
	add.s16 	%rs5780, %rs5778, %rs1491;
	setp.lt.u16 	%p1152, %rs5780, 970;
	selp.b16 	%rs5782, 31798, 54, %p1150;
	add.s16 	%rs5783, %rs5782, %rs5780;
	and.b16  	%rs5784, %rs5783, 32767;
	selp.b16 	%rs5785, 0, %rs5784, %p1152;
	selp.b16 	%rs5786, %rs5785, %rs5784, %p1150;
	or.b16  	%rs5787, %rs5786, %rs5779;
	selp.b16 	%rs5788, 0, %rs5787, %p1148;
	selp.b16 	%rs12779, 0, %rs5788, %p1147;
$L__BB2_1150:
	// begin inline asm
	{add.f16 %rs12784,%rs12779,%rs12752;
}
	// end inline asm
	setp.eq.s16 	%p1153, %rs1824, 0;
	@%p1153 bra 	$L__BB2_1153;
	setp.ne.s16 	%p1154, %rs1824, 1;
	@%p1154 bra 	$L__BB2_1154;
	setp.eq.s16 	%p1155, %rs1491, 0;
	and.b16  	%rs5793, %rs1434, 32767;
	setp.eq.s16 	%p1156, %rs5793, 0;
	and.b16  	%rs5794, %rs1434, 3072;
	setp.eq.s16 	%p1157, %rs5794, 0;
	xor.b16  	%rs5795, %rs1434, %rs1490;
	and.b16  	%rs5796, %rs5795, -32768;
	selp.b16 	%rs5797, 0, %rs5793, %p1157;
	add.s16 	%rs5798, %rs5797, %rs1491;
	max.u16 	%rs5799, %rs5798, 981;
	add.s16 	%rs5800, %rs5799, -981;
	and.b16  	%rs5801, %rs5800, 32767;
	or.b16  	%rs5802, %rs5801, %rs5796;
	selp.b16 	%rs5803, 0, %rs5802, %p1156;
	selp.b16 	%rs12780, 0, %rs5803, %p1155;
	bra.uni 	$L__BB2_1155;
$L__BB2_1153:
	// begin inline asm
	{mul.f16 %rs12780,%rs1490,%rs1434;
}
	// end inline asm
	bra.uni 	$L__BB2_1155;
$L__BB2_1154:
	setp.eq.s16 	%p1158, %rs1491, 0;
	and.b16  	%rs5807, %rs1434, 32767;
	setp.eq.s16 	%p1159, %rs5807, 0;
	and.b16  	%rs5808, %rs1434, 1024;
	setp.eq.s16 	%p1160, %rs5808, 0;
	and.b16  	%rs5809, %rs1434, 1792;
	setp.eq.s16 	%p1161, %rs5809, 256;
	setp.eq.s16 	%p1162, %rs5809, 768;
	xor.b16  	%rs5810, %rs1434, %rs1490;
	selp.b16 	%rs5811, 512, 0, %p1162;
	selp.b16 	%rs5812, %rs5811, %rs5807, %p1160;
	and.b16  	%rs5813, %rs5810, -32768;
	add.s16 	%rs5814, %rs5812, %rs1491;
	setp.lt.u16 	%p1163, %rs5814, 970;
	selp.b16 	%rs5816, 31798, 54, %p1161;
	add.s16 	%rs5817, %rs5816, %rs5814;
	and.b16  	%rs5818, %rs5817, 32767;
	selp.b16 	%rs5819, 0, %rs5818, %p1163;
	selp.b16 	%rs5820, %rs5819, %rs5818, %p1161;
	or.b16  	%rs5821, %rs5820, %rs5813;
	selp.b16 	%rs5822, 0, %rs5821, %p1159;
	selp.b16 	%rs12780, 0, %rs5822, %p1158;
$L__BB2_1155:
	// begin inline asm
	{add.f16 %rs12783,%rs12780,%rs12751;
}
	// end inline asm
	@%p1120 bra 	$L__BB2_1158;
	setp.ne.s16 	%p1165, %rs1858, 1;
	@%p1165 bra 	$L__BB2_1159;
	setp.eq.s16 	%p1166, %rs1491, 0;
	and.b16  	%rs5827, %rs1440, 32767;
	setp.eq.s16 	%p1167, %rs5827, 0;
	and.b16  	%rs5828, %rs1440, 3072;
	setp.eq.s16 	%p1168, %rs5828, 0;
	xor.b16  	%rs5829, %rs1440, %rs1490;
	and.b16  	%rs5830, %rs5829, -32768;
	selp.b16 	%rs5831, 0, %rs5827, %p1168;
	add.s16 	%rs5832, %rs5831, %rs1491;
	max.u16 	%rs5833, %rs5832, 981;
	add.s16 	%rs5834, %rs5833, -981;
	and.b16  	%rs5835, %rs5834, 32767;
	or.b16  	%rs5836, %rs5835, %rs5830;
	selp.b16 	%rs5837, 0, %rs5836, %p1167;
	selp.b16 	%rs12781, 0, %rs5837, %p1166;
	bra.uni 	$L__BB2_1160;
$L__BB2_1158:
	// begin inline asm
	{mul.f16 %rs12781,%rs1490,%rs1440;
}
	// end inline asm
	bra.uni 	$L__BB2_1160;
$L__BB2_1159:
	setp.eq.s16 	%p1169, %rs1491, 0;
	and.b16  	%rs5841, %rs1440, 32767;
	setp.eq.s16 	%p1170, %rs5841, 0;
	and.b16  	%rs5842, %rs1440, 1024;
	setp.eq.s16 	%p1171, %rs5842, 0;
	and.b16  	%rs5843, %rs1440, 1792;
	setp.eq.s16 	%p1172, %rs5843, 256;
	setp.eq.s16 	%p1173, %rs5843, 768;
	xor.b16  	%rs5844, %rs1440, %rs1490;
	selp.b16 	%rs5845, 512, 0, %p1173;
	selp.b16 	%rs5846, %rs5845, %rs5841, %p1171;
	and.b16  	%rs5847, %rs5844, -32768;
	add.s16 	%rs5848, %rs5846, %rs1491;
	setp.lt.u16 	%p1174, %rs5848, 970;
	selp.b16 	%rs5850, 31798, 54, %p1172;
	add.s16 	%rs5851, %rs5850, %rs5848;
	and.b16  	%rs5852, %rs5851, 32767;
	selp.b16 	%rs5853, 0, %rs5852, %p1174;
	selp.b16 	%rs5854, %rs5853, %rs5852, %p1172;
	or.b16  	%rs5855, %rs5854, %rs5847;
	selp.b16 	%rs5856, 0, %rs5855, %p1170;
	selp.b16 	%rs12781, 0, %rs5856, %p1169;
$L__BB2_1160:
	// begin inline asm
	{add.f16 %rs12782,%rs12781,%rs12750;
}
	// end inline asm
	add.s32 	%r158, %r157, 1;
	setp.ne.s32 	%p1175, %r158, 128;
	@%p1175 bra 	$L__BB2_1162;
	ld.shared.u16 	%rs5876, [%r17];
	and.b16  	%rs5877, %rs12797, 32767;
	setp.eq.s16 	%p1176, %rs5877, 0;
	and.b16  	%rs5878, %rs5876, 32767;
	setp.eq.s16 	%p1177, %rs5878, 0;
	xor.b16  	%rs5879, %rs5876, %rs12797;
	and.b16  	%rs5880, %rs5879, -32768;
	add.s16 	%rs5881, %rs5878, %rs5877;
	max.u16 	%rs5882, %rs5881, 15360;
	add.s16 	%rs5883, %rs5882, -15360;
	and.b16  	%rs5884, %rs5883, 32767;
	or.b16  	%rs5885, %rs5884, %rs5880;
	selp.b16 	%rs5886, 0, %rs5885, %p1177;
	selp.b16 	%rs5860, 0, %rs5886, %p1176;
	// begin inline asm
	{  cvt.f32.f16 %f628, %rs5860;}

	// end inline asm
	add.f32 	%f867, %f628, %f867;
	ld.shared.u16 	%rs5887, [%r17+2];
	and.b16  	%rs5888, %rs12796, 32767;
	setp.eq.s16 	%p1178, %rs5888, 0;
	and.b16  	%rs5889, %rs5887, 32767;
	setp.eq.s16 	%p1179, %rs5889, 0;
	xor.b16  	%rs5890, %rs5887, %rs12796;
	and.b16  	%rs5891, %rs5890, -32768;
	add.s16 	%rs5892, %rs5889, %rs5888;
	max.u16 	%rs5893, %rs5892, 15360;
	add.s16 	%rs5894, %rs5893, -15360;
	and.b16  	%rs5895, %rs5894, 32767;
	or.b16  	%rs5896, %rs5895, %rs5891;
	selp.b16 	%rs5897, 0, %rs5896, %p1179;
	selp.b16 	%rs5861, 0, %rs5897, %p1178;
	// begin inline asm
	{  cvt.f32.f16 %f629, %rs5861;}

	// end inline asm
	add.f32 	%f866, %f629, %f866;
	ld.shared.u16 	%rs5898, [%r17+4];
	and.b16  	%rs5899, %rs12795, 32767;
	setp.eq.s16 	%p1180, %rs5899, 0;
	and.b16  	%rs5900, %rs5898, 32767;
	setp.eq.s16 	%p1181, %rs5900, 0;
	xor.b16  	%rs5901, %rs5898, %rs12795;
	and.b16  	%rs5902, %rs5901, -32768;
	add.s16 	%rs5903, %rs5900, %rs5899;
	max.u16 	%rs5904, %rs5903, 15360;
	add.s16 	%rs5905, %rs5904, -15360;
	and.b16  	%rs5906, %rs5905, 32767;
	or.b16  	%rs5907, %rs5906, %rs5902;
	selp.b16 	%rs5908, 0, %rs5907, %p1181;
	selp.b16 	%rs5862, 0, %rs5908, %p1180;
	// begin inline asm
	{  cvt.f32.f16 %f630, %rs5862;}

	// end inline asm
	add.f32 	%f865, %f630, %f865;
	ld.shared.u16 	%rs5909, [%r17+6];
	and.b16  	%rs5910, %rs12794, 32767;
	setp.eq.s16 	%p1182, %rs5910, 0;
	and.b16  	%rs5911, %rs5909, 32767;
	setp.eq.s16 	%p1183, %rs5911, 0;
	xor.b16  	%rs5912, %rs5909, %rs12794;
	and.b16  	%rs5913, %rs5912, -32768;
	add.s16 	%rs5914, %rs5911, %rs5910;
	max.u16 	%rs5915, %rs5914, 15360;
	add.s16 	%rs5916, %rs5915, -15360;
	and.b16  	%rs5917, %rs5916, 32767;
	or.b16  	%rs5918, %rs5917, %rs5913;
	selp.b16 	%rs5919, 0, %rs5918, %p1183;
	selp.b16 	%rs5863, 0, %rs5919, %p1182;
	// begin inline asm
	{  cvt.f32.f16 %f631, %rs5863;}

	// end inline asm
	add.f32 	%f864, %f631, %f864;
	and.b16  	%rs5920, %rs12793, 32767;
	setp.eq.s16 	%p1184, %rs5920, 0;
	xor.b16  	%rs5921, %rs5876, %rs12793;
	and.b16  	%rs5922, %rs5921, -32768;
	add.s16 	%rs5923, %rs5878, %rs5920;
	max.u16 	%rs5924, %rs5923, 15360;
	add.s16 	%rs5925, %rs5924, -15360;
	and.b16  	%rs5926, %rs5925, 32767;
	or.b16  	%rs5927, %rs5926, %rs5922;
	selp.b16 	%rs5928, 0, %rs5927, %p1177;
	selp.b16 	%rs5864, 0, %rs5928, %p1184;
	// begin inline asm
	{  cvt.f32.f16 %f632, %rs5864;}

	// end inline asm
	add.f32 	%f863, %f632, %f863;
	and.b16  	%rs5929, %rs12792, 32767;
	setp.eq.s16 	%p1185, %rs5929, 0;
	xor.b16  	%rs5930, %rs5887, %rs12792;
	and.b16  	%rs5931, %rs5930, -32768;
	add.s16 	%rs5932, %rs5889, %rs5929;
	max.u16 	%rs5933, %rs5932, 15360;
	add.s16 	%rs5934, %rs5933, -15360;
	and.b16  	%rs5935, %rs5934, 32767;
	or.b16  	%rs5936, %rs5935, %rs5931;
	selp.b16 	%rs5937, 0, %rs5936, %p1179;
	selp.b16 	%rs5865, 0, %rs5937, %p1185;
	// begin inline asm
	{  cvt.f32.f16 %f633, %rs5865;}

	// end inline asm
	add.f32 	%f862, %f633, %f862;
	and.b16  	%rs5938, %rs12791, 32767;
	setp.eq.s16 	%p1186, %rs5938, 0;
	xor.b16  	%rs5939, %rs5898, %rs12791;
	and.b16  	%rs5940, %rs5939, -32768;
	add.s16 	%rs5941, %rs5900, %rs5938;
	max.u16 	%rs5942, %rs5941, 15360;
	add.s16 	%rs5943, %rs5942, -15360;
	and.b16  	%rs5944, %rs5943, 32767;
	or.b16  	%rs5945, %rs5944, %rs5940;
	selp.b16 	%rs5946, 0, %rs5945, %p1181;
	selp.b16 	%rs5866, 0, %rs5946, %p1186;
	// begin inline asm
	{  cvt.f32.f16 %f634, %rs5866;}

	// end inline asm
	add.f32 	%f861, %f634, %f861;
	and.b16  	%rs5947, %rs12790, 32767;
	setp.eq.s16 	%p1187, %rs5947, 0;
	xor.b16  	%rs5948, %rs5909, %rs12790;
	and.b16  	%rs5949, %rs5948, -32768;
	add.s16 	%rs5950, %rs5911, %rs5947;
	max.u16 	%rs5951, %rs5950, 15360;
	add.s16 	%rs5952, %rs5951, -15360;
	and.b16  	%rs5953, %rs5952, 32767;
	or.b16  	%rs5954, %rs5953, %rs5949;
	selp.b16 	%rs5955, 0, %rs5954, %p1183;
	selp.b16 	%rs5867, 0, %rs5955, %p1187;
	// begin inline asm
	{  cvt.f32.f16 %f635, %rs5867;}

	// end inline asm
	add.f32 	%f860, %f635, %f860;
	and.b16  	%rs5956, %rs12789, 32767;
	setp.eq.s16 	%p1188, %rs5956, 0;
	xor.b16  	%rs5957, %rs5876, %rs12789;
	and.b16  	%rs5958, %rs5957, -32768;
	add.s16 	%rs5959, %rs5878, %rs5956;
	max.u16 	%rs5960, %rs5959, 15360;
	add.s16 	%rs5961, %rs5960, -15360;
	and.b16  	%rs5962, %rs5961, 32767;
	or.b16  	%rs5963, %rs5962, %rs5958;
	selp.b16 	%rs5964, 0, %rs5963, %p1177;
	selp.b16 	%rs5868, 0, %rs5964, %p1188;
	// begin inline asm
	{  cvt.f32.f16 %f636, %rs5868;}

	// end inline asm
	add.f32 	%f859, %f636, %f859;
	and.b16  	%rs5965, %rs12788, 32767;
	setp.eq.s16 	%p1189, %rs5965, 0;
	xor.b16  	%rs5966, %rs5887, %rs12788;
	and.b16  	%rs5967, %rs5966, -32768;
	add.s16 	%rs5968, %rs5889, %rs5965;
	max.u16 	%rs5969, %rs5968, 15360;
	add.s16 	%rs5970, %rs5969, -15360;
	and.b16  	%rs5971, %rs5970, 32767;
	or.b16  	%rs5972, %rs5971, %rs5967;
	selp.b16 	%rs5973, 0, %rs5972, %p1179;
	selp.b16 	%rs5869, 0, %rs5973, %p1189;
	// begin inline asm
	{  cvt.f32.f16 %f637, %rs5869;}

	// end inline asm
	add.f32 	%f858, %f637, %f858;
	and.b16  	%rs5974, %rs12787, 32767;
	setp.eq.s16 	%p1190, %rs5974, 0;
	xor.b16  	%rs5975, %rs5898, %rs12787;
	and.b16  	%rs5976, %rs5975, -32768;
	add.s16 	%rs5977, %rs5900, %rs5974;
	max.u16 	%rs5978, %rs5977, 15360;
	add.s16 	%rs5979, %rs5978, -15360;
	and.b16  	%rs5980, %rs5979, 32767;
	or.b16  	%rs5981, %rs5980, %rs5976;
	selp.b16 	%rs5982, 0, %rs5981, %p1181;
	selp.b16 	%rs5870, 0, %rs5982, %p1190;
	// begin inline asm
	{  cvt.f32.f16 %f638, %rs5870;}

	// end inline asm
	add.f32 	%f857, %f638, %f857;
	and.b16  	%rs5983, %rs12786, 32767;
	setp.eq.s16 	%p1191, %rs5983, 0;
	xor.b16  	%rs5984, %rs5909, %rs12786;
	and.b16  	%rs5985, %rs5984, -32768;
	add.s16 	%rs5986, %rs5911, %rs5983;
	max.u16 	%rs5987, %rs5986, 15360;
	add.s16 	%rs5988, %rs5987, -15360;
	and.b16  	%rs5989, %rs5988, 32767;
	or.b16  	%rs5990, %rs5989, %rs5985;
	selp.b16 	%rs5991, 0, %rs5990, %p1183;
	selp.b16 	%rs5871, 0, %rs5991, %p1191;
	// begin inline asm
	{  cvt.f32.f16 %f639, %rs5871;}

	// end inline asm
	add.f32 	%f856, %f639, %f856;
	and.b16  	%rs5992, %rs12785, 32767;
	setp.eq.s16 	%p1192, %rs5992, 0;
	xor.b16  	%rs5993, %rs5876, %rs12785;
	and.b16  	%rs5994, %rs5993, -32768;
	add.s16 	%rs5995, %rs5878, %rs5992;
	max.u16 	%rs5996, %rs5995, 15360;
	add.s16 	%rs5997, %rs5996, -15360;
	and.b16  	%rs5998, %rs5997, 32767;
	or.b16  	%rs5999, %rs5998, %rs5994;
	selp.b16 	%rs6000, 0, %rs5999, %p1177;
	selp.b16 	%rs5872, 0, %rs6000, %p1192;
	// begin inline asm
	{  cvt.f32.f16 %f640, %rs5872;}

	// end inline asm
	add.f32 	%f855, %f640, %f855;
	and.b16  	%rs6001, %rs12784, 32767;
	setp.eq.s16 	%p1193, %rs6001, 0;
	xor.b16  	%rs6002, %rs5887, %rs12784;
	and.b16  	%rs6003, %rs6002, -32768;
	add.s16 	%rs6004, %rs5889, %rs6001;
	max.u16 	%rs6005, %rs6004, 15360;
	add.s16 	%rs6006, %rs6005, -15360;
	and.b16  	%rs6007, %rs6006, 32767;
	or.b16  	%rs6008, %rs6007, %rs6003;
	selp.b16 	%rs6009, 0, %rs6008, %p1179;
	selp.b16 	%rs5873, 0, %rs6009, %p1193;
	// begin inline asm
	{  cvt.f32.f16 %f641, %rs5873;}

	// end inline asm
	add.f32 	%f854, %f641, %f854;
	and.b16  	%rs6010, %rs12783, 32767;
	setp.eq.s16 	%p1194, %rs6010, 0;
	xor.b16  	%rs6011, %rs5898, %rs12783;
	and.b16  	%rs6012, %rs6011, -32768;
	add.s16 	%rs6013, %rs5900, %rs6010;
	max.u16 	%rs6014, %rs6013, 15360;
	add.s16 	%rs6015, %rs6014, -15360;
	and.b16  	%rs6016, %rs6015, 32767;
	or.b16  	%rs6017, %rs6016, %rs6012;
	selp.b16 	%rs6018, 0, %rs6017, %p1181;
	selp.b16 	%rs5874, 0, %rs6018, %p1194;
	// begin inline asm
	{  cvt.f32.f16 %f642, %rs5874;}

	// end inline asm
	add.f32 	%f853, %f642, %f853;
	and.b16  	%rs6019, %rs12782, 32767;
	setp.eq.s16 	%p1195, %rs6019, 0;
	xor.b16  	%rs6020, %rs5909, %rs12782;
	and.b16  	%rs6021, %rs6020, -32768;
	add.s16 	%rs6022, %rs5911, %rs6019;
	max.u16 	%rs6023, %rs6022, 15360;
	add.s16 	%rs6024, %rs6023, -15360;
	and.b16  	%rs6025, %rs6024, 32767;
	or.b16  	%rs6026, %rs6025, %rs6021;
	selp.b16 	%rs6027, 0, %rs6026, %p1183;
	selp.b16 	%rs5875, 0, %rs6027, %p1195;
	// begin inline asm
	{  cvt.f32.f16 %f643, %rs5875;}

	// end inline asm
	add.f32 	%f852, %f643, %f852;
	mov.b32 	%r158, 0;
	mov.u16 	%rs12782, %rs1749;
	mov.u16 	%rs12783, %rs1749;
	mov.u16 	%rs12784, %rs1749;
	mov.u16 	%rs12785, %rs1749;
	mov.u16 	%rs12786, %rs1749;
	mov.u16 	%rs12787, %rs1749;
	mov.u16 	%rs12788, %rs1749;
	mov.u16 	%rs12789, %rs1749;
	mov.u16 	%rs12790, %rs1749;
	mov.u16 	%rs12791, %rs1749;
	mov.u16 	%rs12792, %rs1749;
	mov.u16 	%rs12793, %rs1749;
	mov.u16 	%rs12794, %rs1749;
	mov.u16 	%rs12795, %rs1749;
	mov.u16 	%rs12796, %rs1749;
	mov.u16 	%rs12797, %rs1749;
$L__BB2_1162:
	ld.shared.u16 	%rs1528, [%r14+12];
	and.b16  	%rs1529, %rs1528, 32767;
	ld.shared.u16 	%rs1530, [%r15+768];
	@%p1131 bra 	$L__BB2_1165;
	setp.ne.s16 	%p1197, %rs1756, 1;
	@%p1197 bra 	$L__BB2_1166;
	setp.eq.s16 	%p1198, %rs1529, 0;
	and.b16  	%rs6029, %rs1530, 32767;
	setp.eq.s16 	%p1199, %rs6029, 0;
	and.b16  	%rs6030, %rs1530, 3072;
	setp.eq.s16 	%p1200, %rs6030, 0;
	xor.b16  	%rs6031, %rs1530, %rs1528;
	and.b16  	%rs6032, %rs6031, -32768;
	selp.b16 	%rs6033, 0, %rs6029, %p1200;
	add.s16 	%rs6034, %rs6033, %rs1529;
	max.u16 	%rs6035, %rs6034, 981;
	add.s16 	%rs6036, %rs6035, -981;
	and.b16  	%rs6037, %rs6036, 32767;
	or.b16  	%rs6038, %rs6037, %rs6032;
	selp.b16 	%rs6039, 0, %rs6038, %p1199;
	selp.b16 	%rs12798, 0, %rs6039, %p1198;
	bra.uni 	$L__BB2_1167;
$L__BB2_1165:
	// begin inline asm
	{mul.f16 %rs12798,%rs1528,%rs1530;
}
	// end inline asm
	bra.uni 	$L__BB2_1167;
$L__BB2_1166:
	setp.eq.s16 	%p1201, %rs1529, 0;
	and.b16  	%rs6043, %rs1530, 32767;
	setp.eq.s16 	%p1202, %rs6043, 0;
	and.b16  	%rs6044, %rs1530, 1024;
	setp.eq.s16 	%p1203, %rs6044, 0;
	and.b16  	%rs6045, %rs1530, 1792;
	setp.eq.s16 	%p1204, %rs6045, 256;
	setp.eq.s16 	%p1205, %rs6045, 768;
	xor.b16  	%rs6046, %rs1530, %rs1528;
	selp.b16 	%rs6047, 512, 0, %p1205;
	selp.b16 	%rs6048, %rs6047, %rs6043, %p1203;
	and.b16  	%rs6049, %rs6046, -32768;
	add.s16 	%rs6050, %rs6048, %rs1529;
	setp.lt.u16 	%p1206, %rs6050, 970;
	selp.b16 	%rs6052, 31798, 54, %p1204;
	add.s16 	%rs6053, %rs6052, %rs6050;
	and.b16  	%rs6054, %rs6053, 32767;
	selp.b16 	%rs6055, 0, %rs6054, %p1206;
	selp.b16 	%rs6056, %rs6055, %rs6054, %p1204;
	or.b16  	%rs6057, %rs6056, %rs6049;
	selp.b16 	%rs6058, 0, %rs6057, %p1202;
	selp.b16 	%rs12798, 0, %rs6058, %p1201;
$L__BB2_1167:
	// begin inline asm
	{add.f16 %rs12829,%rs12798,%rs12797;
}
	// end inline asm
	ld.shared.u16 	%rs1536, [%r15+770];
	setp.eq.s16 	%p1207, %rs1790, 0;
	@%p1207 bra 	$L__BB2_1170;
	setp.ne.s16 	%p1208, %rs1790, 1;
	@%p1208 bra 	$L__BB2_1171;
	setp.eq.s16 	%p1209, %rs1529, 0;
	and.b16  	%rs6063, %rs1536, 32767;
	setp.eq.s16 	%p1210, %rs6063, 0;
	and.b16  	%rs6064, %rs1536, 3072;
	setp.eq.s16 	%p1211, %rs6064, 0;
	xor.b16  	%rs6065, %rs1536, %rs1528;
	and.b16  	%rs6066, %rs6065, -32768;
	selp.b16 	%rs6067, 0, %rs6063, %p1211;
	add.s16 	%rs6068, %rs6067, %rs1529;
	max.u16 	%rs6069, %rs6068, 981;
	add.s16 	%rs6070, %rs6069, -981;
	and.b16  	%rs6071, %rs6070, 32767;
	or.b16  	%rs6072, %rs6071, %rs6066;
	selp.b16 	%rs6073, 0, %rs6072, %p1210;
	selp.b16 	%rs12799, 0, %rs6073, %p1209;
	bra.uni 	$L__BB2_1172;
$L__BB2_1170:
	// begin inline asm
	{mul.f16 %rs12799,%rs1528,%rs1536;
}
	// end inline asm
	bra.uni 	$L__BB2_1172;
$L__BB2_1171:
	setp.eq.s16 	%p1212, %rs1529, 0;
	and.b16  	%rs6077, %rs1536, 32767;
	setp.eq.s16 	%p1213, %rs6077, 0;
	and.b16  	%rs6078, %rs1536, 1024;
	setp.eq.s16 	%p1214, %rs6078, 0;
	and.b16  	%rs6079, %rs1536, 1792;
	setp.eq.s16 	%p1215, %rs6079, 256;
	setp.eq.s16 	%p1216, %rs6079, 768;
	xor.b16  	%rs6080, %rs1536, %rs1528;
	selp.b16 	%rs6081, 512, 0, %p1216;
	selp.b16 	%rs6082, %rs6081, %rs6077, %p1214;
	and.b16  	%rs6083, %rs6080, -32768;
	add.s16 	%rs6084, %rs6082, %rs1529;
	setp.lt.u16 	%p1217, %rs6084, 970;
	selp.b16 	%rs6086, 31798, 54, %p1215;
	add.s16 	%rs6087, %rs6086, %rs6084;
	and.b16  	%rs6088, %rs6087, 32767;
	selp.b16 	%rs6089, 0, %rs6088, %p1217;
	selp.b16 	%rs6090, %rs6089, %rs6088, %p1215;
	or.b16  	%rs6091, %rs6090, %rs6083;
	selp.b16 	%rs6092, 0, %rs6091, %p1213;
	selp.b16 	%rs12799, 0, %rs6092, %p1212;
$L__BB2_1172:
	// begin inline asm
	{add.f16 %rs12828,%rs12799,%rs12796;
}
	// end inline asm
	ld.shared.u16 	%rs1542, [%r15+772];
	setp.eq.s16 	%p1218, %rs1824, 0;
	@%p1218 bra 	$L__BB2_1175;
	setp.ne.s16 	%p1219, %rs1824, 1;
	@%p1219 bra 	$L__BB2_1176;
	setp.eq.s16 	%p1220, %rs1529, 0;
	and.b16  	%rs6097, %rs1542, 32767;
	setp.eq.s16 	%p1221, %rs6097, 0;
	and.b16  	%rs6098, %rs1542, 3072;
	setp.eq.s16 	%p1222, %rs6098, 0;
	xor.b16  	%rs6099, %rs1542, %rs1528;
	and.b16  	%rs6100, %rs6099, -32768;
	selp.b16 	%rs6101, 0, %rs6097, %p1222;
	add.s16 	%rs6102, %rs6101, %rs1529;
	max.u16 	%rs6103, %rs6102, 981;
	add.s16 	%rs6104, %rs6103, -981;
	and.b16  	%rs6105, %rs6104, 32767;
	or.b16  	%rs6106, %rs6105, %rs6100;
	selp.b16 	%rs6107, 0, %rs6106, %p1221;
	selp.b16 	%rs12800, 0, %rs6107, %p1220;
	bra.uni 	$L__BB2_1177;
$L__BB2_1175:
	// begin inline asm
	{mul.f16 %rs12800,%rs1528,%rs1542;
}
	// end inline asm
	bra.uni 	$L__BB2_1177;
$L__BB2_1176:
	setp.eq.s16 	%p1223, %rs1529, 0;
	and.b16  	%rs6111, %rs1542, 32767;
	setp.eq.s16 	%p1224, %rs6111, 0;
	and.b16  	%rs6112, %rs1542, 1024;
	setp.eq.s16 	%p1225, %rs6112, 0;
	and.b16  	%rs6113, %rs1542, 1792;
	setp.eq.s16 	%p1226, %rs6113, 256;
	setp.eq.s16 	%p1227, %rs6113, 768;
	xor.b16  	%rs6114, %rs1542, %rs1528;
	selp.b16 	%rs6115, 512, 0, %p1227;
	selp.b16 	%rs6116, %rs6115, %rs6111, %p1225;
	and.b16  	%rs6117, %rs6114, -32768;
	add.s16 	%rs6118, %rs6116, %rs1529;
	setp.lt.u16 	%p1228, %rs6118, 970;
	selp.b16 	%rs6120, 31798, 54, %p1226;
	add.s16 	%rs6121, %rs6120, %rs6118;
	and.b16  	%rs6122, %rs6121, 32767;
	selp.b16 	%rs6123, 0, %rs6122, %p1228;
	selp.b16 	%rs6124, %rs6123, %rs6122, %p1226;
	or.b16  	%rs6125, %rs6124, %rs6117;
	selp.b16 	%rs6126, 0, %rs6125, %p1224;
	selp.b16 	%rs12800, 0, %rs6126, %p1223;
$L__BB2_1177:
	// begin inline asm
	{add.f16 %rs12827,%rs12800,%rs12795;
}
	// end inline asm
	ld.shared.u16 	%rs1548, [%r15+774];
	setp.eq.s16 	%p1229, %rs1858, 0;
	@%p1229 bra 	$L__BB2_1180;
	setp.ne.s16 	%p1230, %rs1858, 1;
	@%p1230 bra 	$L__BB2_1181;
	setp.eq.s16 	%p1231, %rs1529, 0;
	and.b16  	%rs6131, %rs1548, 32767;
	setp.eq.s16 	%p1232, %rs6131, 0;
	and.b16  	%rs6132, %rs1548, 3072;
	setp.eq.s16 	%p1233, %rs6132, 0;
	xor.b16  	%rs6133, %rs1548, %rs1528;
	and.b16  	%rs6134, %rs6133, -32768;
	selp.b16 	%rs6135, 0, %rs6131, %p1233;
	add.s16 	%rs6136, %rs6135, %rs1529;
	max.u16 	%rs6137, %rs6136, 981;
	add.s16 	%rs6138, %rs6137, -981;
	and.b16  	%rs6139, %rs6138, 32767;
	or.b16  	%rs6140, %rs6139, %rs6134;
	selp.b16 	%rs6141, 0, %rs6140, %p1232;
	selp.b16 	%rs12801, 0, %rs6141, %p1231;
	bra.uni 	$L__BB2_1182;
$L__BB2_1180:
	// begin inline asm
	{mul.f16 %rs12801,%rs1528,%rs1548;
}
	// end inline asm
	bra.uni 	$L__BB2_1182;
$L__BB2_1181:
	setp.eq.s16 	%p1234, %rs1529, 0;
	and.b16  	%rs6145, %rs1548, 32767;
	setp.eq.s16 	%p1235, %rs6145, 0;
	and.b16  	%rs6146, %rs1548, 1024;
	setp.eq.s16 	%p1236, %rs6146, 0;
	and.b16  	%rs6147, %rs1548, 1792;
	setp.eq.s16 	%p1237, %rs6147, 256;
	setp.eq.s16 	%p1238, %rs6147, 768;
	xor.b16  	%rs6148, %rs1548, %rs1528;
	selp.b16 	%rs6149, 512, 0, %p1238;
	selp.b16 	%rs6150, %rs6149, %rs6145, %p1236;
	and.b16  	%rs6151, %rs6148, -32768;
	add.s16 	%rs6152, %rs6150, %rs1529;
	setp.lt.u16 	%p1239, %rs6152, 970;
	selp.b16 	%rs6154, 31798, 54, %p1237;
	add.s16 	%rs6155, %rs6154, %rs6152;
	and.b16  	%rs6156, %rs6155, 32767;
	selp.b16 	%rs6157, 0, %rs6156, %p1239;
	selp.b16 	%rs6158, %rs6157, %rs6156, %p1237;
	or.b16  	%rs6159, %rs6158, %rs6151;
	selp.b16 	%rs6160, 0, %rs6159, %p1235;
	selp.b16 	%rs12801, 0, %rs6160, %p1234;
$L__BB2_1182:
	// begin inline asm
	{add.f16 %rs12826,%rs12801,%rs12794;
}
	// end inline asm
	ld.shared.u16 	%rs1554, [%r14+28];
	and.b16  	%rs1555, %rs1554, 32767;
	ld.shared.u8 	%rs6164, [%r16];
	setp.eq.s16 	%p1240, %rs6164, 0;
	@%p1240 bra 	$L__BB2_1185;
	setp.ne.s16 	%p1241, %rs6164, 1;
	@%p1241 bra 	$L__BB2_1186;
	setp.eq.s16 	%p1242, %rs1555, 0;
	and.b16  	%rs6165, %rs1530, 32767;
	setp.eq.s16 	%p1243, %rs6165, 0;
	and.b16  	%rs6166, %rs1530, 3072;
	setp.eq.s16 	%p1244, %rs6166, 0;
	xor.b16  	%rs6167, %rs1530, %rs1554;
	and.b16  	%rs6168, %rs6167, -32768;
	selp.b16 	%rs6169, 0, %rs6165, %p1244;
	add.s16 	%rs6170, %rs6169, %rs1555;
	max.u16 	%rs6171, %rs6170, 981;
	add.s16 	%rs6172, %rs6171, -981;
	and.b16  	%rs6173, %rs6172, 32767;
	or.b16  	%rs6174, %rs6173, %rs6168;
	selp.b16 	%rs6175, 0, %rs6174, %p1243;
	selp.b16 	%rs12802, 0, %rs6175, %p1242;
	bra.uni 	$L__BB2_1187;
$L__BB2_1185:
	// begin inline asm
	{mul.f16 %rs12802,%rs1554,%rs1530;
}
	// end inline asm
	bra.uni 	$L__BB2_1187;
$L__BB2_1186:
	setp.eq.s16 	%p1245, %rs1555, 0;
	and.b16  	%rs6179, %rs1530, 32767;
	setp.eq.s16 	%p1246, %rs6179, 0;
	and.b16  	%rs6180, %rs1530, 1024;
	setp.eq.s16 	%p1247, %rs6180, 0;
	and.b16  	%rs6181, %rs1530, 1792;
	setp.eq.s16 	%p1248, %rs6181, 256;
	setp.eq.s16 	%p1249, %rs6181, 768;
	xor.b16  	%rs6182, %rs1530, %rs1554;
	selp.b16 	%rs6183, 512, 0, %p1249;
	selp.b16 	%rs6184, %rs6183, %rs6179, %p1247;
	and.b16  	%rs6185, %rs6182, -32768;
	add.s16 	%rs6186, %rs6184, %rs1555;
	setp.lt.u16 	%p1250, %rs6186, 970;
	selp.b16 	%rs6188, 31798, 54, %p1248;
	add.s16 	%rs6189, %rs6188, %rs6186;
	and.b16  	%rs6190, %rs6189, 32767;
	selp.b16 	%rs6191, 0, %rs6190, %p1250;
	selp.b16 	%rs6192, %rs6191, %rs6190, %p1248;
	or.b16  	%rs6193, %rs6192, %rs6185;
	selp.b16 	%rs6194, 0, %rs6193, %p1246;
	selp.b16 	%rs12802, 0, %rs6194, %p1245;
$L__BB2_1187:
	// begin inline asm
	{add.f16 %rs12825,%rs12802,%rs12793;
}
	// end inline asm
	ld.shared.u8 	%rs6198, [%r16+1];
	setp.eq.s16 	%p1251, %rs6198, 0;
	@%p1251 bra 	$L__BB2_1190;
	setp.ne.s16 	%p1252, %rs6198, 1;
	@%p1252 bra 	$L__BB2_1191;
	setp.eq.s16 	%p1253, %rs1555, 0;
	and.b16  	%rs6199, %rs1536, 32767;
	setp.eq.s16 	%p1254, %rs6199, 0;
	and.b16  	%rs6200, %rs1536, 3072;
	setp.eq.s16 	%p1255, %rs6200, 0;
	xor.b16  	%rs6201, %rs1536, %rs1554;
	and.b16  	%rs6202, %rs6201, -32768;
	selp.b16 	%rs6203, 0, %rs6199, %p1255;
	add.s16 	%rs6204, %rs6203, %rs1555;
	max.u16 	%rs6205, %rs6204, 981;
	add.s16 	%rs6206, %rs6205, -981;
	and.b16  	%rs6207, %rs6206, 32767;
	or.b16  	%rs6208, %rs6207, %rs6202;
	selp.b16 	%rs6209, 0, %rs6208, %p1254;
	selp.b16 	%rs12803, 0, %rs6209, %p1253;
	bra.uni 	$L__BB2_1192;
$L__BB2_1190:
	// begin inline asm
	{mul.f16 %rs12803,%rs1554,%rs1536;
}
	// end inline asm
	bra.uni 	$L__BB2_1192;
$L__BB2_1191:
	setp.eq.s16 	%p1256, %rs1555, 0;
	and.b16  	%rs6213, %rs1536, 32767;
	setp.eq.s16 	%p1257, %rs6213, 0;
	and.b16  	%rs6214, %rs1536, 1024;
	setp.eq.s16 	%p1258, %rs6214, 0;
	and.b16  	%rs6215, %rs1536, 1792;
	setp.eq.s16 	%p1259, %rs6215, 256;
	setp.eq.s16 	%p1260, %rs6215, 768;
	xor.b16  	%rs6216, %rs1536, %rs1554;
	selp.b16 	%rs6217, 512, 0, %p1260;
	selp.b16 	%rs6218, %rs6217, %rs6213, %p1258;
	and.b16  	%rs6219, %rs6216, -32768;
	add.s16 	%rs6220, %rs6218, %rs1555;
	setp.lt.u16 	%p1261, %rs6220, 970;
	selp.b16 	%rs6222, 31798, 54, %p1259;
	add.s16 	%rs6223, %rs6222, %rs6220;
	and.b16  	%rs6224, %rs6223, 32767;
	selp.b16 	%rs6225, 0, %rs6224, %p1261;
	selp.b16 	%rs6226, %rs6225, %rs6224, %p1259;
	or.b16  	%rs6227, %rs6226, %rs6219;
	selp.b16 	%rs6228, 0, %rs6227, %p1257;
	selp.b16 	%rs12803, 0, %rs6228, %p1256;
$L__BB2_1192:
	// begin inline asm
	{add.f16 %rs12824,%rs12803,%rs12792;
}
	// end inline asm
	ld.shared.u8 	%rs6232, [%r16+2];
	setp.eq.s16 	%p1262, %rs6232, 0;
	@%p1262 bra 	$L__BB2_1195;
	setp.ne.s16 	%p1263, %rs6232, 1;
	@%p1263 bra 	$L__BB2_1196;
	setp.eq.s16 	%p1264, %rs1555, 0;
	and.b16  	%rs6233, %rs1542, 32767;
	setp.eq.s16 	%p1265, %rs6233, 0;
	and.b16  	%rs6234, %rs1542, 3072;
	setp.eq.s16 	%p1266, %rs6234, 0;
	xor.b16  	%rs6235, %rs1542, %rs1554;
	and.b16  	%rs6236, %rs6235, -32768;
	selp.b16 	%rs6237, 0, %rs6233, %p1266;
	add.s16 	%rs6238, %rs6237, %rs1555;
	max.u16 	%rs6239, %rs6238, 981;
	add.s16 	%rs6240, %rs6239, -981;
	and.b16  	%rs6241, %rs6240, 32767;
	or.b16  	%rs6242, %rs6241, %rs6236;
	selp.b16 	%rs6243, 0, %rs6242, %p1265;
	selp.b16 	%rs12804, 0, %rs6243, %p1264;
	bra.uni 	$L__BB2_1197;
$L__BB2_1195:
	// begin inline asm
	{mul.f16 %rs12804,%rs1554,%rs1542;
}
	// end inline asm
	bra.uni 	$L__BB2_1197;
$L__BB2_1196:
	setp.eq.s16 	%p1267, %rs1555, 0;
	and.b16  	%rs6247, %rs1542, 32767;
	setp.eq.s16 	%p1268, %rs6247, 0;
	and.b16  	%rs6248, %rs1542, 1024;
	setp.eq.s16 	%p1269, %rs6248, 0;
	and.b16  	%rs6249, %rs1542, 1792;
	setp.eq.s16 	%p1270, %rs6249, 256;
	setp.eq.s16 	%p1271, %rs6249, 768;
	xor.b16  	%rs6250, %rs1542, %rs1554;
	selp.b16 	%rs6251, 512, 0, %p1271;
	selp.b16 	%rs6252, %rs6251, %rs6247, %p1269;
	and.b16  	%rs6253, %rs6250, -32768;
	add.s16 	%rs6254, %rs6252, %rs1555;
	setp.lt.u16 	%p1272, %rs6254, 970;
	selp.b16 	%rs6256, 31798, 54, %p1270;
	add.s16 	%rs6257, %rs6256, %rs6254;
	and.b16  	%rs6258, %rs6257, 32767;
	selp.b16 	%rs6259, 0, %rs6258, %p1272;
	selp.b16 	%rs6260, %rs6259, %rs6258, %p1270;
	or.b16  	%rs6261, %rs6260, %rs6253;
	selp.b16 	%rs6262, 0, %rs6261, %p1268;
	selp.b16 	%rs12804, 0, %rs6262, %p1267;
$L__BB2_1197:
	// begin inline asm
	{add.f16 %rs12823,%rs12804,%rs12791;
}
	// end inline asm
	ld.shared.u8 	%rs6266, [%r16+3];
	setp.eq.s16 	%p1273, %rs6266, 0;
	@%p1273 bra 	$L__BB2_1200;
	setp.ne.s16 	%p1274, %rs6266, 1;
	@%p1274 bra 	$L__BB2_1201;
	setp.eq.s16 	%p1275, %rs1555, 0;
	and.b16  	%rs6267, %rs1548, 32767;
	setp.eq.s16 	%p1276, %rs6267, 0;
	and.b16  	%rs6268, %rs1548, 3072;
	setp.eq.s16 	%p1277, %rs6268, 0;
	xor.b16  	%rs6269, %rs1548, %rs1554;
	and.b16  	%rs6270, %rs6269, -32768;
	selp.b16 	%rs6271, 0, %rs6267, %p1277;
	add.s16 	%rs6272, %rs6271, %rs1555;
	max.u16 	%rs6273, %rs6272, 981;
	add.s16 	%rs6274, %rs6273, -981;
	and.b16  	%rs6275, %rs6274, 32767;
	or.b16  	%rs6276, %rs6275, %rs6270;
	selp.b16 	%rs6277, 0, %rs6276, %p1276;
	selp.b16 	%rs12805, 0, %rs6277, %p1275;
	bra.uni 	$L__BB2_1202;
$L__BB2_1200:
	// begin inline asm
	{mul.f16 %rs12805,%rs1554,%rs1548;
}
	// end inline asm
	bra.uni 	$L__BB2_1202;
$L__BB2_1201:
	setp.eq.s16 	%p1278, %rs1555, 0;
	and.b16  	%rs6281, %rs1548, 32767;
	setp.eq.s16 	%p1279, %rs6281, 0;
	and.b16  	%rs6282, %rs1548, 1024;
	setp.eq.s16 	%p1280, %rs6282, 0;
	and.b16  	%rs6283, %rs1548, 1792;
	setp.eq.s16 	%p1281, %rs6283, 256;
	setp.eq.s16 	%p1282, %rs6283, 768;
	xor.b16  	%rs6284, %rs1548, %rs1554;
	selp.b16 	%rs6285, 512, 0, %p1282;
	selp.b16 	%rs6286, %rs6285, %rs6281, %p1280;
	and.b16  	%rs6287, %rs6284, -32768;
	add.s16 	%rs6288, %rs6286, %rs1555;
	setp.lt.u16 	%p1283, %rs6288, 970;
	selp.b16 	%rs6290, 31798, 54, %p1281;
	add.s16 	%rs6291, %rs6290, %rs6288;
	and.b16  	%rs6292, %rs6291, 32767;
	selp.b16 	%rs6293, 0, %rs6292, %p1283;
	selp.b16 	%rs6294, %rs6293, %rs6292, %p1281;
	or.b16  	%rs6295, %rs6294, %rs6287;
	selp.b16 	%rs6296, 0, %rs6295, %p1279;
	selp.b16 	%rs12805, 0, %rs6296, %p1278;
$L__BB2_1202:
	// begin inline asm
	{add.f16 %rs12822,%rs12805,%rs12790;
}
	// end inline asm
	ld.shared.u16 	%rs1580, [%r14+44];
	and.b16  	%rs1581, %rs1580, 32767;
	@%p1240 bra 	$L__BB2_1205;
	setp.ne.s16 	%p1285, %rs6164, 1;
	@%p1285 bra 	$L__BB2_1206;
	setp.eq.s16 	%p1286, %rs1581, 0;
	and.b16  	%rs6301, %rs1530, 32767;
	setp.eq.s16 	%p1287, %rs6301, 0;
	and.b16  	%rs6302, %rs1530, 3072;
	setp.eq.s16 	%p1288, %rs6302, 0;
	xor.b16  	%rs6303, %rs1530, %rs1580;
	and.b16  	%rs6304, %rs6303, -32768;
	selp.b16 	%rs6305, 0, %rs6301, %p1288;
	add.s16 	%rs6306, %rs6305, %rs1581;
	max.u16 	%rs6307, %rs6306, 981;
	add.s16 	%rs6308, %rs6307, -981;
	and.b16  	%rs6309, %rs6308, 32767;
	or.b16  	%rs6310, %rs6309, %rs6304;
	selp.b16 	%rs6311, 0, %rs6310, %p1287;
	selp.b16 	%rs12806, 0, %rs6311, %p1286;
	bra.uni 	$L__BB2_1207;
$L__BB2_1205:
	// begin inline asm
	{mul.f16 %rs12806,%rs1580,%rs1530;
}
	// end inline asm
	bra.uni 	$L__BB2_1207;
$L__BB2_1206:
	setp.eq.s16 	%p1289, %rs1581, 0;
	and.b16  	%rs6315, %rs1530, 32767;
	setp.eq.s16 	%p1290, %rs6315, 0;
	and.b16  	%rs6316, %rs1530, 1024;
	setp.eq.s16 	%p1291, %rs6316, 0;
	and.b16  	%rs6317, %rs1530, 1792;
	setp.eq.s16 	%p1292, %rs6317, 256;
	setp.eq.s16 	%p1293, %rs6317, 768;
	xor.b16  	%rs6318, %rs1530, %rs1580;
	selp.b16 	%rs6319, 512, 0, %p1293;
	selp.b16 	%rs6320, %rs6319, %rs6315, %p1291;
	and.b16  	%rs6321, %rs6318, -32768;
	add.s16 	%rs6322, %rs6320, %rs1581;
	setp.lt.u16 	%p1294, %rs6322, 970;
	selp.b16 	%rs6324, 31798, 54, %p1292;
	add.s16 	%rs6325, %rs6324, %rs6322;
	and.b16  	%rs6326, %rs6325, 32767;
	selp.b16 	%rs6327, 0, %rs6326, %p1294;
	selp.b16 	%rs6328, %rs6327, %rs6326, %p1292;
	or.b16  	%rs6329, %rs6328, %rs6321;
	selp.b16 	%rs6330, 0, %rs6329, %p1290;
	selp.b16 	%rs12806, 0, %rs6330, %p1289;
$L__BB2_1207:
	// begin inline asm
	{add.f16 %rs12821,%rs12806,%rs12789;
}
	// end inline asm
	@%p1251 bra 	$L__BB2_1210;
	setp.ne.s16 	%p1296, %rs6198, 1;
	@%p1296 bra 	$L__BB2_1211;
	setp.eq.s16 	%p1297, %rs1581, 0;
	and.b16  	%rs6335, %rs1536, 32767;
	setp.eq.s16 	%p1298, %rs6335, 0;
	and.b16  	%rs6336, %rs1536, 3072;
	setp.eq.s16 	%p1299, %rs6336, 0;
	xor.b16  	%rs6337, %rs1536, %rs1580;
	and.b16  	%rs6338, %rs6337, -32768;
	selp.b16 	%rs6339, 0, %rs6335, %p1299;
	add.s16 	%rs6340, %rs6339, %rs1581;
	max.u16 	%rs6341, %rs6340, 981;
	add.s16 	%rs6342, %rs6341, -981;
	and.b16  	%rs6343, %rs6342, 32767;
	or.b16  	%rs6344, %rs6343, %rs6338;
	selp.b16 	%rs6345, 0, %rs6344, %p1298;
	selp.b16 	%rs12807, 0, %rs6345, %p1297;
	bra.uni 	$L__BB2_1212;
$L__BB2_1210:
	// begin inline asm
	{mul.f16 %rs12807,%rs1580,%rs1536;
}
	// end inline asm
	bra.uni 	$L__BB2_1212;
$L__BB2_1211:
	setp.eq.s16 	%p1300, %rs1581, 0;
	and.b16  	%rs6349, %rs1536, 32767;
	setp.eq.s16 	%p1301, %rs6349, 0;
	and.b16  	%rs6350, %rs1536, 1024;
	setp.eq.s16 	%p1302, %rs6350, 0;
	and.b16  	%rs6351, %rs1536, 1792;
	setp.eq.s16 	%p1303, %rs6351, 256;
	setp.eq.s16 	%p1304, %rs6351, 768;
	xor.b16  	%rs6352, %rs1536, %rs1580;
	selp.b16 	%rs6353, 512, 0, %p1304;
	selp.b16 	%rs6354, %rs6353, %rs6349, %p1302;
	and.b16  	%rs6355, %rs6352, -32768;
	add.s16 	%rs6356, %rs6354, %rs1581;
	setp.lt.u16 	%p1305, %rs6356, 970;
	selp.b16 	%rs6358, 31798, 54, %p1303;
	add.s16 	%rs6359, %rs6358, %rs6356;
	and.b16  	%rs6360, %rs6359, 32767;
	selp.b16 	%rs6361, 0, %rs6360, %p1305;
	selp.b16 	%rs6362, %rs6361, %rs6360, %p1303;
	or.b16  	%rs6363, %rs6362, %rs6355;
	selp.b16 	%rs6364, 0, %rs6363, %p1301;
	selp.b16 	%rs12807, 0, %rs6364, %p1300;
$L__BB2_1212:
	// begin inline asm
	{add.f16 %rs12820,%rs12807,%rs12788;
}
	// end inline asm
	setp.eq.s16 	%p1306, %rs6232, 0;
	@%p1306 bra 	$L__BB2_1215;
	setp.ne.s16 	%p1307, %rs6232, 1;
	@%p1307 bra 	$L__BB2_1216;
	setp.eq.s16 	%p1308, %rs1581, 0;
	and.b16  	%rs6369, %rs1542, 32767;
	setp.eq.s16 	%p1309, %rs6369, 0;
	and.b16  	%rs6370, %rs1542, 3072;
	setp.eq.s16 	%p1310, %rs6370, 0;
	xor.b16  	%rs6371, %rs1542, %rs1580;
	and.b16  	%rs6372, %rs6371, -32768;
	selp.b16 	%rs6373, 0, %rs6369, %p1310;
	add.s16 	%rs6374, %rs6373, %rs1581;
	max.u16 	%rs6375, %rs6374, 981;
	add.s16 	%rs6376, %rs6375, -981;
	and.b16  	%rs6377, %rs6376, 32767;
	or.b16  	%rs6378, %rs6377, %rs6372;
	selp.b16 	%rs6379, 0, %rs6378, %p1309;
	selp.b16 	%rs12808, 0, %rs6379, %p1308;
	bra.uni 	$L__BB2_1217;
$L__BB2_1215:
	// begin inline asm
	{mul.f16 %rs12808,%rs1580,%rs1542;
}
	// end inline asm
	bra.uni 	$L__BB2_1217;
$L__BB2_1216:
	setp.eq.s16 	%p1311, %rs1581, 0;
	and.b16  	%rs6383, %rs1542, 32767;
	setp.eq.s16 	%p1312, %rs6383, 0;
	and.b16  	%rs6384, %rs1542, 1024;
	setp.eq.s16 	%p1313, %rs6384, 0;
	and.b16  	%rs6385, %rs1542, 1792;
	setp.eq.s16 	%p1314, %rs6385, 256;
	setp.eq.s16 	%p1315, %rs6385, 768;
	xor.b16  	%rs6386, %rs1542, %rs1580;
	selp.b16 	%rs6387, 512, 0, %p1315;
	selp.b16 	%rs6388, %rs6387, %rs6383, %p1313;
	and.b16  	%rs6389, %rs6386, -32768;
	add.s16 	%rs6390, %rs6388, %rs1581;
	setp.lt.u16 	%p1316, %rs6390, 970;
	selp.b16 	%rs6392, 31798, 54, %p1314;
	add.s16 	%rs6393, %rs6392, %rs6390;
	and.b16  	%rs6394, %rs6393, 32767;
	selp.b16 	%rs6395, 0, %rs6394, %p1316;
	selp.b16 	%rs6396, %rs6395, %rs6394, %p1314;
	or.b16  	%rs6397, %rs6396, %rs6389;
	selp.b16 	%rs6398, 0, %rs6397, %p1312;
	selp.b16 	%rs12808, 0, %rs6398, %p1311;
$L__BB2_1217:
	// begin inline asm
	{add.f16 %rs12819,%rs12808,%rs12787;
}
	// end inline asm
	setp.eq.s16 	%p1317, %rs6266, 0;
	@%p1317 bra 	$L__BB2_1220;
	setp.ne.s16 	%p1318, %rs6266, 1;
	@%p1318 bra 	$L__BB2_1221;
	setp.eq.s16 	%p1319, %rs1581, 0;
	and.b16  	%rs6403, %rs1548, 32767;
	setp.eq.s16 	%p1320, %rs6403, 0;
	and.b16  	%rs6404, %rs1548, 3072;
	setp.eq.s16 	%p1321, %rs6404, 0;
	xor.b16  	%rs6405, %rs1548, %rs1580;
	and.b16  	%rs6406, %rs6405, -32768;
	selp.b16 	%rs6407, 0, %rs6403, %p1321;
	add.s16 	%rs6408, %rs6407, %rs1581;
	max.u16 	%rs6409, %rs6408, 981;
	add.s16 	%rs6410, %rs6409, -981;
	and.b16  	%rs6411, %rs6410, 32767;
	or.b16  	%rs6412, %rs6411, %rs6406;
	selp.b16 	%rs6413, 0, %rs6412, %p1320;
	selp.b16 	%rs12809, 0, %rs6413, %p1319;
	bra.uni 	$L__BB2_1222;
$L__BB2_1220:
	// begin inline asm
	{mul.f16 %rs12809,%rs1580,%rs1548;
}
	// end inline asm
	bra.uni 	$L__BB2_1222;
$L__BB2_1221:
	setp.eq.s16 	%p1322, %rs1581, 0;
	and.b16  	%rs6417, %rs1548, 32767;
	setp.eq.s16 	%p1323, %rs6417, 0;
	and.b16  	%rs6418, %rs1548, 1024;
	setp.eq.s16 	%p1324, %rs6418, 0;
	and.b16  	%rs6419, %rs1548, 1792;
	setp.eq.s16 	%p1325, %rs6419, 256;
	setp.eq.s16 	%p1326, %rs6419, 768;
	xor.b16  	%rs6420, %rs1548, %rs1580;
	selp.b16 	%rs6421, 512, 0, %p1326;
	selp.b16 	%rs6422, %rs6421, %rs6417, %p1324;
	and.b16  	%rs6423, %rs6420, -32768;
	add.s16 	%rs6424, %rs6422, %rs1581;
	setp.lt.u16 	%p1327, %rs6424, 970;
	selp.b16 	%rs6426, 31798, 54, %p1325;
	add.s16 	%rs6427, %rs6426, %rs6424;
	and.b16  	%rs6428, %rs6427, 32767;
	selp.b16 	%rs6429, 0, %rs6428, %p1327;
	selp.b16 	%rs6430, %rs6429, %rs6428, %p1325;
	or.b16  	%rs6431, %rs6430, %rs6423;
	selp.b16 	%rs6432, 0, %rs6431, %p1323;
	selp.b16 	%rs12809, 0, %rs6432, %p1322;
$L__BB2_1222:
	// begin inline asm
	{add.f16 %rs12818,%rs12809,%rs12786;
}
	// end inline asm
	ld.shared.u16 	%rs1602, [%r14+60];
	and.b16  	%rs1603, %rs1602, 32767;
	setp.eq.s16 	%p1328, %rs6164, 0;
	@%p1328 bra 	$L__BB2_1225;
	setp.ne.s16 	%p1329, %rs6164, 1;
	@%p1329 bra 	$L__BB2_1226;
	setp.eq.s16 	%p1330, %rs1603, 0;
	and.b16  	%rs6437, %rs1530, 32767;
	setp.eq.s16 	%p1331, %rs6437, 0;
	and.b16  	%rs6438, %rs1530, 3072;
	setp.eq.s16 	%p1332, %rs6438, 0;
	xor.b16  	%rs6439, %rs1530, %rs1602;
	and.b16  	%rs6440, %rs6439, -32768;
	selp.b16 	%rs6441, 0, %rs6437, %p1332;
	add.s16 	%rs6442, %rs6441, %rs1603;
	max.u16 	%rs6443, %rs6442, 981;
	add.s16 	%rs6444, %rs6443, -981;
	and.b16  	%rs6445, %rs6444, 32767;
	or.b16  	%rs6446, %rs6445, %rs6440;
	selp.b16 	%rs6447, 0, %rs6446, %p1331;
	selp.b16 	%rs12810, 0, %rs6447, %p1330;
	bra.uni 	$L__BB2_1227;
$L__BB2_1225:
	// begin inline asm
	{mul.f16 %rs12810,%rs1602,%rs1530;
}
	// end inline asm
	bra.uni 	$L__BB2_1227;
$L__BB2_1226:
	setp.eq.s16 	%p1333, %rs1603, 0;
	and.b16  	%rs6451, %rs1530, 32767;
	setp.eq.s16 	%p1334, %rs6451, 0;
	and.b16  	%rs6452, %rs1530, 1024;
	setp.eq.s16 	%p1335, %rs6452, 0;
	and.b16  	%rs6453, %rs1530, 1792;
	setp.eq.s16 	%p1336, %rs6453, 256;
	setp.eq.s16 	%p1337, %rs6453, 768;
	xor.b16  	%rs6454, %rs1530, %rs1602;
	selp.b16 	%rs6455, 512, 0, %p1337;
	selp.b16 	%rs6456, %rs6455, %rs6451, %p1335;
	and.b16  	%rs6457, %rs6454, -32768;
	add.s16 	%rs6458, %rs6456, %rs1603;
	setp.lt.u16 	%p1338, %rs6458, 970;
	selp.b16 	%rs6460, 31798, 54, %p1336;
	add.s16 	%rs6461, %rs6460, %rs6458;
	and.b16  	%rs6462, %rs6461, 32767;
	selp.b16 	%rs6463, 0, %rs6462, %p1338;
	selp.b16 	%rs6464, %rs6463, %rs6462, %p1336;
	or.b16  	%rs6465, %rs6464, %rs6457;
	selp.b16 	%rs6466, 0, %rs6465, %p1334;
	selp.b16 	%rs12810, 0, %rs6466, %p1333;
$L__BB2_1227:
	// begin inline asm
	{add.f16 %rs12817,%rs12810,%rs12785;
}
	// end inline asm
	setp.eq.s16 	%p1339, %rs6198, 0;
	@%p1339 bra 	$L__BB2_1230;
	setp.ne.s16 	%p1340, %rs6198, 1;
	@%p1340 bra 	$L__BB2_1231;
	setp.eq.s16 	%p1341, %rs1603, 0;
	and.b16  	%rs6471, %rs1536, 32767;
	setp.eq.s16 	%p1342, %rs6471, 0;
	and.b16  	%rs6472, %rs1536, 3072;
	setp.eq.s16 	%p1343, %rs6472, 0;
	xor.b16  	%rs6473, %rs1536, %rs1602;
	and.b16  	%rs6474, %rs6473, -32768;
	selp.b16 	%rs6475, 0, %rs6471, %p1343;
	add.s16 	%rs6476, %rs6475, %rs1603;
	max.u16 	%rs6477, %rs6476, 981;
	add.s16 	%rs6478, %rs6477, -981;
	and.b16  	%rs6479, %rs6478, 32767;
	or.b16  	%rs6480, %rs6479, %rs6474;
	selp.b16 	%rs6481, 0, %rs6480, %p1342;
	selp.b16 	%rs12811, 0, %rs6481, %p1341;
	bra.uni 	$L__BB2_1232;
$L__BB2_1230:
	// begin inline asm
	{mul.f16 %rs12811,%rs1602,%rs1536;
}
	// end inline asm
	bra.uni 	$L__BB2_1232;
$L__BB2_1231:
	setp.eq.s16 	%p1344, %rs1603, 0;
	and.b16  	%rs6485, %rs1536, 32767;
	setp.eq.s16 	%p1345, %rs6485, 0;
	and.b16  	%rs6486, %rs1536, 1024;
	setp.eq.s16 	%p1346, %rs6486, 0;
	and.b16  	%rs6487, %rs1536, 1792;
	setp.eq.s16 	%p1347, %rs6487, 256;
	setp.eq.s16 	%p1348, %rs6487, 768;
	xor.b16  	%rs6488, %rs1536, %rs1602;
	selp.b16 	%rs6489, 512, 0, %p1348;
	selp.b16 	%rs6490, %rs6489, %rs6485, %p1346;
	and.b16  	%rs6491, %rs6488, -32768;
	add.s16 	%rs6492, %rs6490, %rs1603;
	setp.lt.u16 	%p1349, %rs6492, 970;
	selp.b16 	%rs6494, 31798, 54, %p1347;
	add.s16 	%rs6495, %rs6494, %rs6492;
	and.b16  	%rs6496, %rs6495, 32767;
	selp.b16 	%rs6497, 0, %rs6496, %p1349;
	selp.b16 	%rs6498, %rs6497, %rs6496, %p1347;
	or.b16  	%rs6499, %rs6498, %rs6491;
	selp.b16 	%rs6500, 0, %rs6499, %p1345;
	selp.b16 	%rs12811, 0, %rs6500, %p1344;
$L__BB2_1232:
	// begin inline asm
	{add.f16 %rs12816,%rs12811,%rs12784;
}
	// end inline asm
	@%p1306 bra 	$L__BB2_1235;
	setp.ne.s16 	%p1351, %rs6232, 1;
	@%p1351 bra 	$L__BB2_1236;
	setp.eq.s16 	%p1352, %rs1603, 0;
	and.b16  	%rs6505, %rs1542, 32767;
	setp.eq.s16 	%p1353, %rs6505, 0;
	and.b16  	%rs6506, %rs1542, 3072;
	setp.eq.s16 	%p1354, %rs6506, 0;
	xor.b16  	%rs6507, %rs1542, %rs1602;
	and.b16  	%rs6508, %rs6507, -32768;
	selp.b16 	%rs6509, 0, %rs6505, %p1354;
	add.s16 	%rs6510, %rs6509, %rs1603;
	max.u16 	%rs6511, %rs6510, 981;
	add.s16 	%rs6512, %rs6511, -981;
	and.b16  	%rs6513, %rs6512, 32767;
	or.b16  	%rs6514, %rs6513, %rs6508;
	selp.b16 	%rs6515, 0, %rs6514, %p1353;
	selp.b16 	%rs12812, 0, %rs6515, %p1352;
	bra.uni 	$L__BB2_1237;
$L__BB2_1235:
	// begin inline asm
	{mul.f16 %rs12812,%rs1602,%rs1542;
}
	// end inline asm
	bra.uni 	$L__BB2_1237;
$L__BB2_1236:
	setp.eq.s16 	%p1355, %rs1603, 0;
	and.b16  	%rs6519, %rs1542, 32767;
	setp.eq.s16 	%p1356, %rs6519, 0;
	and.b16  	%rs6520, %rs1542, 1024;
	setp.eq.s16 	%p1357, %rs6520, 0;
	and.b16  	%rs6521, %rs1542, 1792;
	setp.eq.s16 	%p1358, %rs6521, 256;
	setp.eq.s16 	%p1359, %rs6521, 768;
	xor.b16  	%rs6522, %rs1542, %rs1602;
	selp.b16 	%rs6523, 512, 0, %p1359;
	selp.b16 	%rs6524, %rs6523, %rs6519, %p1357;
	and.b16  	%rs6525, %rs6522, -32768;
	add.s16 	%rs6526, %rs6524, %rs1603;
	setp.lt.u16 	%p1360, %rs6526, 970;
	selp.b16 	%rs6528, 31798, 54, %p1358;
	add.s16 	%rs6529, %rs6528, %rs6526;
	and.b16  	%rs6530, %rs6529, 32767;
	selp.b16 	%rs6531, 0, %rs6530, %p1360;
	selp.b16 	%rs6532, %rs6531, %rs6530, %p1358;
	or.b16  	%rs6533, %rs6532, %rs6525;
	selp.b16 	%rs6534, 0, %rs6533, %p1356;
	selp.b16 	%rs12812, 0, %rs6534, %p1355;
$L__BB2_1237:
	// begin inline asm
	{add.f16 %rs12815,%rs12812,%rs12783;
}
	// end inline asm
	@%p1317 bra 	$L__BB2_1240;
	setp.ne.s16 	%p1362, %rs6266, 1;
	@%p1362 bra 	$L__BB2_1241;
	setp.eq.s16 	%p1363, %rs1603, 0;
	and.b16  	%rs6539, %rs1548, 32767;
	setp.eq.s16 	%p1364, %rs6539, 0;
	and.b16  	%rs6540, %rs1548, 3072;
	setp.eq.s16 	%p1365, %rs6540, 0;
	xor.b16  	%rs6541, %rs1548, %rs1602;
	and.b16  	%rs6542, %rs6541, -32768;
	selp.b16 	%rs6543, 0, %rs6539, %p1365;
	add.s16 	%rs6544, %rs6543, %rs1603;
	max.u16 	%rs6545, %rs6544, 981;
	add.s16 	%rs6546, %rs6545, -981;
	and.b16  	%rs6547, %rs6546, 32767;
	or.b16  	%rs6548, %rs6547, %rs6542;
	selp.b16 	%rs6549, 0, %rs6548, %p1364;
	selp.b16 	%rs12813, 0, %rs6549, %p1363;
	bra.uni 	$L__BB2_1242;
$L__BB2_1240:
	// begin inline asm
	{mul.f16 %rs12813,%rs1602,%rs1548;
}
	// end inline asm
	bra.uni 	$L__BB2_1242;
$L__BB2_1241:
	setp.eq.s16 	%p1366, %rs1603, 0;
	and.b16  	%rs6553, %rs1548, 32767;
	setp.eq.s16 	%p1367, %rs6553, 0;
	and.b16  	%rs6554, %rs1548, 1024;
	setp.eq.s16 	%p1368, %rs6554, 0;
	and.b16  	%rs6555, %rs1548, 1792;
	setp.eq.s16 	%p1369, %rs6555, 256;
	setp.eq.s16 	%p1370, %rs6555, 768;
	xor.b16  	%rs6556, %rs1548, %rs1602;
	selp.b16 	%rs6557, 512, 0, %p1370;
	selp.b16 	%rs6558, %rs6557, %rs6553, %p1368;
	and.b16  	%rs6559, %rs6556, -32768;
	add.s16 	%rs6560, %rs6558, %rs1603;
	setp.lt.u16 	%p1371, %rs6560, 970;
	selp.b16 	%rs6562, 31798, 54, %p1369;
	add.s16 	%rs6563, %rs6562, %rs6560;
	and.b16  	%rs6564, %rs6563, 32767;
	selp.b16 	%rs6565, 0, %rs6564, %p1371;
	selp.b16 	%rs6566, %rs6565, %rs6564, %p1369;
	or.b16  	%rs6567, %rs6566, %rs6559;
	selp.b16 	%rs6568, 0, %rs6567, %p1367;
	selp.b16 	%rs12813, 0, %rs6568, %p1366;
$L__BB2_1242:
	// begin inline asm
	{add.f16 %rs12814,%rs12813,%rs12782;
}
	// end inline asm
	add.s32 	%r159, %r158, 1;
	setp.ne.s32 	%p1372, %r159, 128;
	@%p1372 bra 	$L__BB2_1244;
	ld.shared.u16 	%rs6588, [%r17];
	and.b16  	%rs6589, %rs12829, 32767;
	setp.eq.s16 	%p1373, %rs6589, 0;
	and.b16  	%rs6590, %rs6588, 32767;
	setp.eq.s16 	%p1374, %rs6590, 0;
	xor.b16  	%rs6591, %rs6588, %rs12829;
	and.b16  	%rs6592, %rs6591, -32768;
	add.s16 	%rs6593, %rs6590, %rs6589;
	max.u16 	%rs6594, %rs6593, 15360;
	add.s16 	%rs6595, %rs6594, -15360;
	and.b16  	%rs6596, %rs6595, 32767;
	or.b16  	%rs6597, %rs6596, %rs6592;
	selp.b16 	%rs6598, 0, %rs6597, %p1374;
	selp.b16 	%rs6572, 0, %rs6598, %p1373;
	// begin inline asm
	{  cvt.f32.f16 %f644, %rs6572;}

	// end inline asm
	add.f32 	%f867, %f644, %f867;
	ld.shared.u16 	%rs6599, [%r17+2];
	and.b16  	%rs6600, %rs12828, 32767;
	setp.eq.s16 	%p1375, %rs6600, 0;
	and.b16  	%rs6601, %rs6599, 32767;
	setp.eq.s16 	%p1376, %rs6601, 0;
	xor.b16  	%rs6602, %rs6599, %rs12828;
	and.b16  	%rs6603, %rs6602, -32768;
	add.s16 	%rs6604, %rs6601, %rs6600;
	max.u16 	%rs6605, %rs6604, 15360;
	add.s16 	%rs6606, %rs6605, -15360;
	and.b16  	%rs6607, %rs6606, 32767;
	or.b16  	%rs6608, %rs6607, %rs6603;
	selp.b16 	%rs6609, 0, %rs6608, %p1376;
	selp.b16 	%rs6573, 0, %rs6609, %p1375;
	// begin inline asm
	{  cvt.f32.f16 %f645, %rs6573;}

	// end inline asm
	add.f32 	%f866, %f645, %f866;
	ld.shared.u16 	%rs6610, [%r17+4];
	and.b16  	%rs6611, %rs12827, 32767;
	setp.eq.s16 	%p1377, %rs6611, 0;
	and.b16  	%rs6612, %rs6610, 32767;
	setp.eq.s16 	%p1378, %rs6612, 0;
	xor.b16  	%rs6613, %rs6610, %rs12827;
	and.b16  	%rs6614, %rs6613, -32768;
	add.s16 	%rs6615, %rs6612, %rs6611;
	max.u16 	%rs6616, %rs6615, 15360;
	add.s16 	%rs6617, %rs6616, -15360;
	and.b16  	%rs6618, %rs6617, 32767;
	or.b16  	%rs6619, %rs6618, %rs6614;
	selp.b16 	%rs6620, 0, %rs6619, %p1378;
	selp.b16 	%rs6574, 0, %rs6620, %p1377;
	// begin inline asm
	{  cvt.f32.f16 %f646, %rs6574;}

	// end inline asm
	add.f32 	%f865, %f646, %f865;
	ld.shared.u16 	%rs6621, [%r17+6];
	and.b16  	%rs6622, %rs12826, 32767;
	setp.eq.s16 	%p1379, %rs6622, 0;
	and.b16  	%rs6623, %rs6621, 32767;
	setp.eq.s16 	%p1380, %rs6623, 0;
	xor.b16  	%rs6624, %rs6621, %rs12826;
	and.b16  	%rs6625, %rs6624, -32768;
	add.s16 	%rs6626, %rs6623, %rs6622;
	max.u16 	%rs6627, %rs6626, 15360;
	add.s16 	%rs6628, %rs6627, -15360;
	and.b16  	%rs6629, %rs6628, 32767;
	or.b16  	%rs6630, %rs6629, %rs6625;
	selp.b16 	%rs6631, 0, %rs6630, %p1380;
	selp.b16 	%rs6575, 0, %rs6631, %p1379;
	// begin inline asm
	{  cvt.f32.f16 %f647, %rs6575;}

	// end inline asm
	add.f32 	%f864, %f647, %f864;
	and.b16  	%rs6632, %rs12825, 32767;
	setp.eq.s16 	%p1381, %rs6632, 0;
	xor.b16  	%rs6633, %rs6588, %rs12825;
	and.b16  	%rs6634, %rs6633, -32768;
	add.s16 	%rs6635, %rs6590, %rs6632;
	max.u16 	%rs6636, %rs6635, 15360;
	add.s16 	%rs6637, %rs6636, -15360;
	and.b16  	%rs6638, %rs6637, 32767;
	or.b16  	%rs6639, %rs6638, %rs6634;
	selp.b16 	%rs6640, 0, %rs6639, %p1374;
	selp.b16 	%rs6576, 0, %rs6640, %p1381;
	// begin inline asm
	{  cvt.f32.f16 %f648, %rs6576;}

	// end inline asm
	add.f32 	%f863, %f648, %f863;
	and.b16  	%rs6641, %rs12824, 32767;
	setp.eq.s16 	%p1382, %rs6641, 0;
	xor.b16  	%rs6642, %rs6599, %rs12824;
	and.b16  	%rs6643, %rs6642, -32768;
	add.s16 	%rs6644, %rs6601, %rs6641;
	max.u16 	%rs6645, %rs6644, 15360;
	add.s16 	%rs6646, %rs6645, -15360;
	and.b16  	%rs6647, %rs6646, 32767;
	or.b16  	%rs6648, %rs6647, %rs6643;
	selp.b16 	%rs6649, 0, %rs6648, %p1376;
	selp.b16 	%rs6577, 0, %rs6649, %p1382;
	// begin inline asm
	{  cvt.f32.f16 %f649, %rs6577;}

	// end inline asm
	add.f32 	%f862, %f649, %f862;
	and.b16  	%rs6650, %rs12823, 32767;
	setp.eq.s16 	%p1383, %rs6650, 0;
	xor.b16  	%rs6651, %rs6610, %rs12823;
	and.b16  	%rs6652, %rs6651, -32768;
	add.s16 	%rs6653, %rs6612, %rs6650;
	max.u16 	%rs6654, %rs6653, 15360;
	add.s16 	%rs6655, %rs6654, -15360;
	and.b16  	%rs6656, %rs6655, 32767;
	or.b16  	%rs6657, %rs6656, %rs6652;
	selp.b16 	%rs6658, 0, %rs6657, %p1378;
	selp.b16 	%rs6578, 0, %rs6658, %p1383;
	// begin inline asm
	{  cvt.f32.f16 %f650, %rs6578;}

	// end inline asm
	add.f32 	%f861, %f650, %f861;
	and.b16  	%rs6659, %rs12822, 32767;
	setp.eq.s16 	%p1384, %rs6659, 0;
	xor.b16  	%rs6660, %rs6621, %rs12822;
	and.b16  	%rs6661, %rs6660, -32768;
	add.s16 	%rs6662, %rs6623, %rs6659;
	max.u16 	%rs6663, %rs6662, 15360;
	add.s16 	%rs6664, %rs6663, -15360;
	and.b16  	%rs6665, %rs6664, 32767;
	or.b16  	%rs6666, %rs6665, %rs6661;
	selp.b16 	%rs6667, 0, %rs6666, %p1380;
	selp.b16 	%rs6579, 0, %rs6667, %p1384;
	// begin inline asm
	{  cvt.f32.f16 %f651, %rs6579;}

	// end inline asm
	add.f32 	%f860, %f651, %f860;
	and.b16  	%rs6668, %rs12821, 32767;
	setp.eq.s16 	%p1385, %rs6668, 0;
	xor.b16  	%rs6669, %rs6588, %rs12821;
	and.b16  	%rs6670, %rs6669, -32768;
	add.s16 	%rs6671, %rs6590, %rs6668;
	max.u16 	%rs6672, %rs6671, 15360;
	add.s16 	%rs6673, %rs6672, -15360;
	and.b16  	%rs6674, %rs6673, 32767;
	or.b16  	%rs6675, %rs6674, %rs6670;
	selp.b16 	%rs6676, 0, %rs6675, %p1374;
	selp.b16 	%rs6580, 0, %rs6676, %p1385;
	// begin inline asm
	{  cvt.f32.f16 %f652, %rs6580;}

	// end inline asm
	add.f32 	%f859, %f652, %f859;
	and.b16  	%rs6677, %rs12820, 32767;
	setp.eq.s16 	%p1386, %rs6677, 0;
	xor.b16  	%rs6678, %rs6599, %rs12820;
	and.b16  	%rs6679, %rs6678, -32768;
	add.s16 	%rs6680, %rs6601, %rs6677;
	max.u16 	%rs6681, %rs6680, 15360;
	add.s16 	%rs6682, %rs6681, -15360;
	and.b16  	%rs6683, %rs6682, 32767;
	or.b16  	%rs6684, %rs6683, %rs6679;
	selp.b16 	%rs6685, 0, %rs6684, %p1376;
	selp.b16 	%rs6581, 0, %rs6685, %p1386;
	// begin inline asm
	{  cvt.f32.f16 %f653, %rs6581;}

	// end inline asm
	add.f32 	%f858, %f653, %f858;
	and.b16  	%rs6686, %rs12819, 32767;
	setp.eq.s16 	%p1387, %rs6686, 0;
	xor.b16  	%rs6687, %rs6610, %rs12819;
	and.b16  	%rs6688, %rs6687, -32768;
	add.s16 	%rs6689, %rs6612, %rs6686;
	max.u16 	%rs6690, %rs6689, 15360;
	add.s16 	%rs6691, %rs6690, -15360;
	and.b16  	%rs6692, %rs6691, 32767;
	or.b16  	%rs6693, %rs6692, %rs6688;
	selp.b16 	%rs6694, 0, %rs6693, %p1378;
	selp.b16 	%rs6582, 0, %rs6694, %p1387;
	// begin inline asm
	{  cvt.f32.f16 %f654, %rs6582;}

	// end inline asm
	add.f32 	%f857, %f654, %f857;
	and.b16  	%rs6695, %rs12818, 32767;
	setp.eq.s16 	%p1388, %rs6695, 0;
	xor.b16  	%rs6696, %rs6621, %rs12818;
	and.b16  	%rs6697, %rs6696, -32768;
	add.s16 	%rs6698, %rs6623, %rs6695;
	max.u16 	%rs6699, %rs6698, 15360;
	add.s16 	%rs6700, %rs6699, -15360;
	and.b16  	%rs6701, %rs6700, 32767;
	or.b16  	%rs6702, %rs6701, %rs6697;
	selp.b16 	%rs6703, 0, %rs6702, %p1380;
	selp.b16 	%rs6583, 0, %rs6703, %p1388;
	// begin inline asm
	{  cvt.f32.f16 %f655, %rs6583;}

	// end inline asm
	add.f32 	%f856, %f655, %f856;
	and.b16  	%rs6704, %rs12817, 32767;
	setp.eq.s16 	%p1389, %rs6704, 0;
	xor.b16  	%rs6705, %rs6588, %rs12817;
	and.b16  	%rs6706, %rs6705, -32768;
	add.s16 	%rs6707, %rs6590, %rs6704;
	max.u16 	%rs6708, %rs6707, 15360;
	add.s16 	%rs6709, %rs6708, -15360;
	and.b16  	%rs6710, %rs6709, 32767;
	or.b16  	%rs6711, %rs6710, %rs6706;
	selp.b16 	%rs6712, 0, %rs6711, %p1374;
	selp.b16 	%rs6584, 0, %rs6712, %p1389;
	// begin inline asm
	{  cvt.f32.f16 %f656, %rs6584;}

	// end inline asm
	add.f32 	%f855, %f656, %f855;
	and.b16  	%rs6713, %rs12816, 32767;
	setp.eq.s16 	%p1390, %rs6713, 0;
	xor.b16  	%rs6714, %rs6599, %rs12816;
	and.b16  	%rs6715, %rs6714, -32768;
	add.s16 	%rs6716, %rs6601, %rs6713;
	max.u16 	%rs6717, %rs6716, 15360;
	add.s16 	%rs6718, %rs6717, -15360;
	and.b16  	%rs6719, %rs6718, 32767;
	or.b16  	%rs6720, %rs6719, %rs6715;
	selp.b16 	%rs6721, 0, %rs6720, %p1376;
	selp.b16 	%rs6585, 0, %rs6721, %p1390;
	// begin inline asm
	{  cvt.f32.f16 %f657, %rs6585;}

	// end inline asm
	add.f32 	%f854, %f657, %f854;
	and.b16  	%rs6722, %rs12815, 32767;
	setp.eq.s16 	%p1391, %rs6722, 0;
	xor.b16  	%rs6723, %rs6610, %rs12815;
	and.b16  	%rs6724, %rs6723, -32768;
	add.s16 	%rs6725, %rs6612, %rs6722;
	max.u16 	%rs6726, %rs6725, 15360;
	add.s16 	%rs6727, %rs6726, -15360;
	and.b16  	%rs6728, %rs6727, 32767;
	or.b16  	%rs6729, %rs6728, %rs6724;
	selp.b16 	%rs6730, 0, %rs6729, %p1378;
	selp.b16 	%rs6586, 0, %rs6730, %p1391;
	// begin inline asm
	{  cvt.f32.f16 %f658, %rs6586;}

	// end inline asm
	add.f32 	%f853, %f658, %f853;
	and.b16  	%rs6731, %rs12814, 32767;
	setp.eq.s16 	%p1392, %rs6731, 0;
	xor.b16  	%rs6732, %rs6621, %rs12814;
	and.b16  	%rs6733, %rs6732, -32768;
	add.s16 	%rs6734, %rs6623, %rs6731;
	max.u16 	%rs6735, %rs6734, 15360;
	add.s16 	%rs6736, %rs6735, -15360;
	and.b16  	%rs6737, %rs6736, 32767;
	or.b16  	%rs6738, %rs6737, %rs6733;
	selp.b16 	%rs6739, 0, %rs6738, %p1380;
	selp.b16 	%rs6587, 0, %rs6739, %p1392;
	// begin inline asm
	{  cvt.f32.f16 %f659, %rs6587;}

	// end inline asm
	add.f32 	%f852, %f659, %f852;
	mov.b32 	%r159, 0;
	mov.u16 	%rs12814, %rs1749;
	mov.u16 	%rs12815, %rs1749;
	mov.u16 	%rs12816, %rs1749;
	mov.u16 	%rs12817, %rs1749;
	mov.u16 	%rs12818, %rs1749;
	mov.u16 	%rs12819, %rs1749;
	mov.u16 	%rs12820, %rs1749;
	mov.u16 	%rs12821, %rs1749;
	mov.u16 	%rs12822, %rs1749;
	mov.u16 	%rs12823, %rs1749;
	mov.u16 	%rs12824, %rs1749;
	mov.u16 	%rs12825, %rs1749;
	mov.u16 	%rs12826, %rs1749;
	mov.u16 	%rs12827, %rs1749;
	mov.u16 	%rs12828, %rs1749;
	mov.u16 	%rs12829, %rs1749;
$L__BB2_1244:
	ld.shared.u16 	%rs1640, [%r14+14];
	and.b16  	%rs1641, %rs1640, 32767;
	ld.shared.u16 	%rs1642, [%r15+896];
	setp.eq.s16 	%p1393, %rs6164, 0;
	@%p1393 bra 	$L__BB2_1247;
	setp.ne.s16 	%p1394, %rs6164, 1;
	@%p1394 bra 	$L__BB2_1248;
	setp.eq.s16 	%p1395, %rs1641, 0;
	and.b16  	%rs6741, %rs1642, 32767;
	setp.eq.s16 	%p1396, %rs6741, 0;
	and.b16  	%rs6742, %rs1642, 3072;
	setp.eq.s16 	%p1397, %rs6742, 0;
	xor.b16  	%rs6743, %rs1642, %rs1640;
	and.b16  	%rs6744, %rs6743, -32768;
	selp.b16 	%rs6745, 0, %rs6741, %p1397;
	add.s16 	%rs6746, %rs6745, %rs1641;
	max.u16 	%rs6747, %rs6746, 981;
	add.s16 	%rs6748, %rs6747, -981;
	and.b16  	%rs6749, %rs6748, 32767;
	or.b16  	%rs6750, %rs6749, %rs6744;
	selp.b16 	%rs6751, 0, %rs6750, %p1396;
	selp.b16 	%rs12830, 0, %rs6751, %p1395;
	bra.uni 	$L__BB2_1249;
$L__BB2_1247:
	// begin inline asm
	{mul.f16 %rs12830,%rs1640,%rs1642;
}
	// end inline asm
	bra.uni 	$L__BB2_1249;
$L__BB2_1248:
	setp.eq.s16 	%p1398, %rs1641, 0;
	and.b16  	%rs6755, %rs1642, 32767;
	setp.eq.s16 	%p1399, %rs6755, 0;
	and.b16  	%rs6756, %rs1642, 1024;
	setp.eq.s16 	%p1400, %rs6756, 0;
	and.b16  	%rs6757, %rs1642, 1792;
	setp.eq.s16 	%p1401, %rs6757, 256;
	setp.eq.s16 	%p1402, %rs6757, 768;
	xor.b16  	%rs6758, %rs1642, %rs1640;
	selp.b16 	%rs6759, 512, 0, %p1402;
	selp.b16 	%rs6760, %rs6759, %rs6755, %p1400;
	and.b16  	%rs6761, %rs6758, -32768;
	add.s16 	%rs6762, %rs6760, %rs1641;
	setp.lt.u16 	%p1403, %rs6762, 970;
	selp.b16 	%rs6764, 31798, 54, %p1401;
	add.s16 	%rs6765, %rs6764, %rs6762;
	and.b16  	%rs6766, %rs6765, 32767;
	selp.b16 	%rs6767, 0, %rs6766, %p1403;
	selp.b16 	%rs6768, %rs6767, %rs6766, %p1401;
	or.b16  	%rs6769, %rs6768, %rs6761;
	selp.b16 	%rs6770, 0, %rs6769, %p1399;
	selp.b16 	%rs12830, 0, %rs6770, %p1398;
$L__BB2_1249:
	// begin inline asm
	{add.f16 %rs12861,%rs12830,%rs12829;
}
	// end inline asm
	ld.shared.u16 	%rs1648, [%r15+898];
	setp.eq.s16 	%p1404, %rs6198, 0;
	@%p1404 bra 	$L__BB2_1252;
	setp.ne.s16 	%p1405, %rs6198, 1;
	@%p1405 bra 	$L__BB2_1253;
	setp.eq.s16 	%p1406, %rs1641, 0;
	and.b16  	%rs6775, %rs1648, 32767;
	setp.eq.s16 	%p1407, %rs6775, 0;
	and.b16  	%rs6776, %rs1648, 3072;
	setp.eq.s16 	%p1408, %rs6776, 0;
	xor.b16  	%rs6777, %rs1648, %rs1640;
	and.b16  	%rs6778, %rs6777, -32768;
	selp.b16 	%rs6779, 0, %rs6775, %p1408;
	add.s16 	%rs6780, %rs6779, %rs1641;
	max.u16 	%rs6781, %rs6780, 981;
	add.s16 	%rs6782, %rs6781, -981;
	and.b16  	%rs6783, %rs6782, 32767;
	or.b16  	%rs6784, %rs6783, %rs6778;
	selp.b16 	%rs6785, 0, %rs6784, %p1407;
	selp.b16 	%rs12831, 0, %rs6785, %p1406;
	bra.uni 	$L__BB2_1254;
$L__BB2_1252:
	// begin inline asm
	{mul.f16 %rs12831,%rs1640,%rs1648;
}
	// end inline asm
	bra.uni 	$L__BB2_1254;
$L__BB2_1253:
	setp.eq.s16 	%p1409, %rs1641, 0;
	and.b16  	%rs6789, %rs1648, 32767;
	setp.eq.s16 	%p1410, %rs6789, 0;
	and.b16  	%rs6790, %rs1648, 1024;
	setp.eq.s16 	%p1411, %rs6790, 0;
	and.b16  	%rs6791, %rs1648, 1792;
	setp.eq.s16 	%p1412, %rs6791, 256;
	setp.eq.s16 	%p1413, %rs6791, 768;
	xor.b16  	%rs6792, %rs1648, %rs1640;
	selp.b16 	%rs6793, 512, 0, %p1413;
	selp.b16 	%rs6794, %rs6793, %rs6789, %p1411;
	and.b16  	%rs6795, %rs6792, -32768;
	add.s16 	%rs6796, %rs6794, %rs1641;
	setp.lt.u16 	%p1414, %rs6796, 970;
	selp.b16 	%rs6798, 31798, 54, %p1412;
	add.s16 	%rs6799, %rs6798, %rs6796;
	and.b16  	%rs6800, %rs6799, 32767;
	selp.b16 	%rs6801, 0, %rs6800, %p1414;
	selp.b16 	%rs6802, %rs6801, %rs6800, %p1412;
	or.b16  	%rs6803, %rs6802, %rs6795;
	selp.b16 	%rs6804, 0, %rs6803, %p1410;
	selp.b16 	%rs12831, 0, %rs6804, %p1409;
$L__BB2_1254:
	// begin inline asm
	{add.f16 %rs12860,%rs12831,%rs12828;
}
	// end inline asm
	ld.shared.u16 	%rs1654, [%r15+900];
	setp.eq.s16 	%p1415, %rs6232, 0;
	@%p1415 bra 	$L__BB2_1257;
	setp.ne.s16 	%p1416, %rs6232, 1;
	@%p1416 bra 	$L__BB2_1258;
	setp.eq.s16 	%p1417, %rs1641, 0;
	and.b16  	%rs6809, %rs1654, 32767;
	setp.eq.s16 	%p1418, %rs6809, 0;
	and.b16  	%rs6810, %rs1654, 3072;
	setp.eq.s16 	%p1419, %rs6810, 0;
	xor.b16  	%rs6811, %rs1654, %rs1640;
	and.b16  	%rs6812, %rs6811, -32768;
	selp.b16 	%rs6813, 0, %rs6809, %p1419;
	add.s16 	%rs6814, %rs6813, %rs1641;
	max.u16 	%rs6815, %rs6814, 981;
	add.s16 	%rs6816, %rs6815, -981;
	and.b16  	%rs6817, %rs6816, 32767;
	or.b16  	%rs6818, %rs6817, %rs6812;
	selp.b16 	%rs6819, 0, %rs6818, %p1418;
	selp.b16 	%rs12832, 0, %rs6819, %p1417;
	bra.uni 	$L__BB2_1259;
$L__BB2_1257:
	// begin inline asm
	{mul.f16 %rs12832,%rs1640,%rs1654;
}
	// end inline asm
	bra.uni 	$L__BB2_1259;
$L__BB2_1258:
	setp.eq.s16 	%p1420, %rs1641, 0;
	and.b16  	%rs6823, %rs1654, 32767;
	setp.eq.s16 	%p1421, %rs6823, 0;
	and.b16  	%rs6824, %rs1654, 1024;
	setp.eq.s16 	%p1422, %rs6824, 0;
	and.b16  	%rs6825, %rs1654, 1792;
	setp.eq.s16 	%p1423, %rs6825, 256;
	setp.eq.s16 	%p1424, %rs6825, 768;
	xor.b16  	%rs6826, %rs1654, %rs1640;
	selp.b16 	%rs6827, 512, 0, %p1424;
	selp.b16 	%rs6828, %rs6827, %rs6823, %p1422;
	and.b16  	%rs6829, %rs6826, -32768;
	add.s16 	%rs6830, %rs6828, %rs1641;
	setp.lt.u16 	%p1425, %rs6830, 970;
	selp.b16 	%rs6832, 31798, 54, %p1423;
	add.s16 	%rs6833, %rs6832, %rs6830;
	and.b16  	%rs6834, %rs6833, 32767;
	selp.b16 	%rs6835, 0, %rs6834, %p1425;
	selp.b16 	%rs6836, %rs6835, %rs6834, %p1423;
	or.b16  	%rs6837, %rs6836, %rs6829;
	selp.b16 	%rs6838, 0, %rs6837, %p1421;
	selp.b16 	%rs12832, 0, %rs6838, %p1420;
$L__BB2_1259:
	// begin inline asm
	{add.f16 %rs12859,%rs12832,%rs12827;
}
	// end inline asm
	ld.shared.u16 	%rs1660, [%r15+902];
	setp.eq.s16 	%p1426, %rs6266, 0;
	@%p1426 bra 	$L__BB2_1262;
	setp.ne.s16 	%p1427, %rs6266, 1;
	@%p1427 bra 	$L__BB2_1263;
	setp.eq.s16 	%p1428, %rs1641, 0;
	and.b16  	%rs6843, %rs1660, 32767;
	setp.eq.s16 	%p1429, %rs6843, 0;
	and.b16  	%rs6844, %rs1660, 3072;
	setp.eq.s16 	%p1430, %rs6844, 0;
	xor.b16  	%rs6845, %rs1660, %rs1640;
	and.b16  	%rs6846, %rs6845, -32768;
	selp.b16 	%rs6847, 0, %rs6843, %p1430;
	add.s16 	%rs6848, %rs6847, %rs1641;
	max.u16 	%rs6849, %rs6848, 981;
	add.s16 	%rs6850, %rs6849, -981;
	and.b16  	%rs6851, %rs6850, 32767;
	or.b16  	%rs6852, %rs6851, %rs6846;
	selp.b16 	%rs6853, 0, %rs6852, %p1429;
	selp.b16 	%rs12833, 0, %rs6853, %p1428;
	bra.uni 	$L__BB2_1264;
$L__BB2_1262:
	// begin inline asm
	{mul.f16 %rs12833,%rs1640,%rs1660;
}
	// end inline asm
	bra.uni 	$L__BB2_1264;
$L__BB2_1263:
	setp.eq.s16 	%p1431, %rs1641, 0;
	and.b16  	%rs6857, %rs1660, 32767;
	setp.eq.s16 	%p1432, %rs6857, 0;
	and.b16  	%rs6858, %rs1660, 1024;
	setp.eq.s16 	%p1433, %rs6858, 0;
	and.b16  	%rs6859, %rs1660, 1792;
	setp.eq.s16 	%p1434, %rs6859, 256;
	setp.eq.s16 	%p1435, %rs6859, 768;
	xor.b16  	%rs6860, %rs1660, %rs1640;
	selp.b16 	%rs6861, 512, 0, %p1435;
	selp.b16 	%rs6862, %rs6861, %rs6857, %p1433;
	and.b16  	%rs6863, %rs6860, -32768;
	add.s16 	%rs6864, %rs6862, %rs1641;
	setp.lt.u16 	%p1436, %rs6864, 970;
	selp.b16 	%rs6866, 31798, 54, %p1434;
	add.s16 	%rs6867, %rs6866, %rs6864;
	and.b16  	%rs6868, %rs6867, 32767;
	selp.b16 	%rs6869, 0, %rs6868, %p1436;
	selp.b16 	%rs6870, %rs6869, %rs6868, %p1434;
	or.b16  	%rs6871, %rs6870, %rs6863;
	selp.b16 	%rs6872, 0, %rs6871, %p1432;
	selp.b16 	%rs12833, 0, %rs6872, %p1431;
$L__BB2_1264:
	// begin inline asm
	{add.f16 %rs12858,%rs12833,%rs12826;
}
	// end inline asm
	ld.shared.u16 	%rs1666, [%r14+30];
	and.b16  	%rs1667, %rs1666, 32767;
	@%p1393 bra 	$L__BB2_1267;
	setp.ne.s16 	%p1438, %rs6164, 1;
	@%p1438 bra 	$L__BB2_1268;
	setp.eq.s16 	%p1439, %rs1667, 0;
	and.b16  	%rs6877, %rs1642, 32767;
	setp.eq.s16 	%p1440, %rs6877, 0;
	and.b16  	%rs6878, %rs1642, 3072;
	setp.eq.s16 	%p1441, %rs6878, 0;
	xor.b16  	%rs6879, %rs1642, %rs1666;
	and.b16  	%rs6880, %rs6879, -32768;
	selp.b16 	%rs6881, 0, %rs6877, %p1441;
	add.s16 	%rs6882, %rs6881, %rs1667;
	max.u16 	%rs6883, %rs6882, 981;
	add.s16 	%rs6884, %rs6883, -981;
	and.b16  	%rs6885, %rs6884, 32767;
	or.b16  	%rs6886, %rs6885, %rs6880;
	selp.b16 	%rs6887, 0, %rs6886, %p1440;
	selp.b16 	%rs12834, 0, %rs6887, %p1439;
	bra.uni 	$L__BB2_1269;
$L__BB2_1267:
	// begin inline asm
	{mul.f16 %rs12834,%rs1666,%rs1642;
}
	// end inline asm
	bra.uni 	$L__BB2_1269;
$L__BB2_1268:
	setp.eq.s16 	%p1442, %rs1667, 0;
	and.b16  	%rs6891, %rs1642, 32767;
	setp.eq.s16 	%p1443, %rs6891, 0;
	and.b16  	%rs6892, %rs1642, 1024;
	setp.eq.s16 	%p1444, %rs6892, 0;
	and.b16  	%rs6893, %rs1642, 1792;
	setp.eq.s16 	%p1445, %rs6893, 256;
	setp.eq.s16 	%p1446, %rs6893, 768;
	xor.b16  	%rs6894, %rs1642, %rs1666;
	selp.b16 	%rs6895, 512, 0, %p1446;
	selp.b16 	%rs6896, %rs6895, %rs6891, %p1444;
	and.b16  	%rs6897, %rs6894, -32768;
	add.s16 	%rs6898, %rs6896, %rs1667;
	setp.lt.u16 	%p1447, %rs6898, 970;
	selp.b16 	%rs6900, 31798, 54, %p1445;
	add.s16 	%rs6901, %rs6900, %rs6898;
	and.b16  	%rs6902, %rs6901, 32767;
	selp.b16 	%rs6903, 0, %rs6902, %p1447;
	selp.b16 	%rs6904, %rs6903, %rs6902, %p1445;
	or.b16  	%rs6905, %rs6904, %rs6897;
	selp.b16 	%rs6906, 0, %rs6905, %p1443;
	selp.b16 	%rs12834, 0, %rs6906, %p1442;
$L__BB2_1269:
	// begin inline asm
	{add.f16 %rs12857,%rs12834,%rs12825;
}
	// end inline asm
	@%p1404 bra 	$L__BB2_1272;
	setp.ne.s16 	%p1449, %rs6198, 1;
	@%p1449 bra 	$L__BB2_1273;
	setp.eq.s16 	%p1450, %rs1667, 0;
	and.b16  	%rs6911, %rs1648, 32767;
	setp.eq.s16 	%p1451, %rs6911, 0;
	and.b16  	%rs6912, %rs1648, 3072;
	setp.eq.s16 	%p1452, %rs6912, 0;
	xor.b16  	%rs6913, %rs1648, %rs1666;
	and.b16  	%rs6914, %rs6913, -32768;
	selp.b16 	%rs6915, 0, %rs6911, %p1452;
	add.s16 	%rs6916, %rs6915, %rs1667;
	max.u16 	%rs6917, %rs6916, 981;
	add.s16 	%rs6918, %rs6917, -981;
	and.b16  	%rs6919, %rs6918, 32767;
	or.b16  	%rs6920, %rs6919, %rs6914;
	selp.b16 	%rs6921, 0, %rs6920, %p1451;
	selp.b16 	%rs12835, 0, %rs6921, %p1450;
	bra.uni 	$L__BB2_1274;
$L__BB2_1272:
	// begin inline asm
	{mul.f16 %rs12835,%rs1666,%rs1648;
}
	// end inline asm
	bra.uni 	$L__BB2_1274;
$L__BB2_1273:
	setp.eq.s16 	%p1453, %rs1667, 0;
	and.b16  	%rs6925, %rs1648, 32767;
	setp.eq.s16 	%p1454, %rs6925, 0;
	and.b16  	%rs6926, %rs1648, 1024;
	setp.eq.s16 	%p1455, %rs6926, 0;
	and.b16  	%rs6927, %rs1648, 1792;
	setp.eq.s16 	%p1456, %rs6927, 256;
	setp.eq.s16 	%p1457, %rs6927, 768;
	xor.b16  	%rs6928, %rs1648, %rs1666;
	selp.b16 	%rs6929, 512, 0, %p1457;
	selp.b16 	%rs6930, %rs6929, %rs6925, %p1455;
	and.b16  	%rs6931, %rs6928, -32768;
	add.s16 	%rs6932, %rs6930, %rs1667;
	setp.lt.u16 	%p1458, %rs6932, 970;
	selp.b16 	%rs6934, 31798, 54, %p1456;
	add.s16 	%rs6935, %rs6934, %rs6932;
	and.b16  	%rs6936, %rs6935, 32767;
	selp.b16 	%rs6937, 0, %rs6936, %p1458;
	selp.b16 	%rs6938, %rs6937, %rs6936, %p1456;
	or.b16  	%rs6939, %rs6938, %rs6931;
	selp.b16 	%rs6940, 0, %rs6939, %p1454;
	selp.b16 	%rs12835, 0, %rs6940, %p1453;
$L__BB2_1274:
	// begin inline asm
	{add.f16 %rs12856,%rs12835,%rs12824;
}
	// end inline asm
	setp.eq.s16 	%p1459, %rs6232, 0;
	@%p1459 bra 	$L__BB2_1277;
	setp.ne.s16 	%p1460, %rs6232, 1;
	@%p1460 bra 	$L__BB2_1278;
	setp.eq.s16 	%p1461, %rs1667, 0;
	and.b16  	%rs6945, %rs1654, 32767;
	setp.eq.s16 	%p1462, %rs6945, 0;
	and.b16  	%rs6946, %rs1654, 3072;
	setp.eq.s16 	%p1463, %rs6946, 0;
	xor.b16  	%rs6947, %rs1654, %rs1666;
	and.b16  	%rs6948, %rs6947, -32768;
	selp.b16 	%rs6949, 0, %rs6945, %p1463;
	add.s16 	%rs6950, %rs6949, %rs1667;
	max.u16 	%rs6951, %rs6950, 981;
	add.s16 	%rs6952, %rs6951, -981;
	and.b16  	%rs6953, %rs6952, 32767;
	or.b16  	%rs6954, %rs6953, %rs6948;
	selp.b16 	%rs6955, 0, %rs6954, %p1462;
	selp.b16 	%rs12836, 0, %rs6955, %p1461;
	bra.uni 	$L__BB2_1279;
$L__BB2_1277:
	// begin inline asm
	{mul.f16 %rs12836,%rs1666,%rs1654;
}
	// end inline asm
	bra.uni 	$L__BB2_1279;
$L__BB2_1278:
	setp.eq.s16 	%p1464, %rs1667, 0;
	and.b16  	%rs6959, %rs1654, 32767;
	setp.eq.s16 	%p1465, %rs6959, 0;
	and.b16  	%rs6960, %rs1654, 1024;
	setp.eq.s16 	%p1466, %rs6960, 0;
	and.b16  	%rs6961, %rs1654, 1792;
	setp.eq.s16 	%p1467, %rs6961, 256;
	setp.eq.s16 	%p1468, %rs6961, 768;
	xor.b16  	%rs6962, %rs1654, %rs1666;
	selp.b16 	%rs6963, 512, 0, %p1468;
	selp.b16 	%rs6964, %rs6963, %rs6959, %p1466;
	and.b16  	%rs6965, %rs6962, -32768;
	add.s16 	%rs6966, %rs6964, %rs1667;
	setp.lt.u16 	%p1469, %rs6966, 970;
	selp.b16 	%rs6968, 31798, 54, %p1467;
	add.s16 	%rs6969, %rs6968, %rs6966;
	and.b16  	%rs6970, %rs6969, 32767;
	selp.b16 	%rs6971, 0, %rs6970, %p1469;
	selp.b16 	%rs6972, %rs6971, %rs6970, %p1467;
	or.b16  	%rs6973, %rs6972, %rs6965;
	selp.b16 	%rs6974, 0, %rs6973, %p1465;
	selp.b16 	%rs12836, 0, %rs6974, %p1464;
$L__BB2_1279:
	// begin inline asm
	{add.f16 %rs12855,%rs12836,%rs12823;
}
	// end inline asm
	setp.eq.s16 	%p1470, %rs6266, 0;
	@%p1470 bra 	$L__BB2_1282;
	setp.ne.s16 	%p1471, %rs6266, 1;
	@%p1471 bra 	$L__BB2_1283;
	setp.eq.s16 	%p1472, %rs1667, 0;
	and.b16  	%rs6979, %rs1660, 32767;
	setp.eq.s16 	%p1473, %rs6979, 0;
	and.b16  	%rs6980, %rs1660, 3072;
	setp.eq.s16 	%p1474, %rs6980, 0;
	xor.b16  	%rs6981, %rs1660, %rs1666;
	and.b16  	%rs6982, %rs6981, -32768;
	selp.b16 	%rs6983, 0, %rs6979, %p1474;
	add.s16 	%rs6984, %rs6983, %rs1667;
	max.u16 	%rs6985, %rs6984, 981;
	add.s16 	%rs6986, %rs6985, -981;
	and.b16  	%rs6987, %rs6986, 32767;
	or.b16  	%rs6988, %rs6987, %rs6982;
	selp.b16 	%rs6989, 0, %rs6988, %p1473;
	selp.b16 	%rs12837, 0, %rs6989, %p1472;
	bra.uni 	$L__BB2_1284;
$L__BB2_1282:
	// begin inline asm
	{mul.f16 %rs12837,%rs1666,%rs1660;
}
	// end inline asm
	bra.uni 	$L__BB2_1284;
$L__BB2_1283:
	setp.eq.s16 	%p1475, %rs1667, 0;
	and.b16  	%rs6993, %rs1660, 32767;
	setp.eq.s16 	%p1476, %rs6993, 0;
	and.b16  	%rs6994, %rs1660, 1024;
	setp.eq.s16 	%p1477, %rs6994, 0;
	and.b16  	%rs6995, %rs1660, 1792;
	setp.eq.s16 	%p1478, %rs6995, 256;
	setp.eq.s16 	%p1479, %rs6995, 768;
	xor.b16  	%rs6996, %rs1660, %rs1666;
	selp.b16 	%rs6997, 512, 0, %p1479;
	selp.b16 	%rs6998, %rs6997, %rs6993, %p1477;
	and.b16  	%rs6999, %rs6996, -32768;
	add.s16 	%rs7000, %rs6998, %rs1667;
	setp.lt.u16 	%p1480, %rs7000, 970;
	selp.b16 	%rs7002, 31798, 54, %p1478;
	add.s16 	%rs7003, %rs7002, %rs7000;
	and.b16  	%rs7004, %rs7003, 32767;
	selp.b16 	%rs7005, 0, %rs7004, %p1480;
	selp.b16 	%rs7006, %rs7005, %rs7004, %p1478;
	or.b16  	%rs7007, %rs7006, %rs6999;
	selp.b16 	%rs7008, 0, %rs7007, %p1476;
	selp.b16 	%rs12837, 0, %rs7008, %p1475;
$L__BB2_1284:
	// begin inline asm
	{add.f16 %rs12854,%rs12837,%rs12822;
}
	// end inline asm
	ld.shared.u16 	%rs1688, [%r14+46];
	and.b16  	%rs1689, %rs1688, 32767;
	setp.eq.s16 	%p1481, %rs6164, 0;
	@%p1481 bra 	$L__BB2_1287;
	setp.ne.s16 	%p1482, %rs6164, 1;
	@%p1482 bra 	$L__BB2_1288;
	setp.eq.s16 	%p1483, %rs1689, 0;
	and.b16  	%rs7013, %rs1642, 32767;
	setp.eq.s16 	%p1484, %rs7013, 0;
	and.b16  	%rs7014, %rs1642, 3072;
	setp.eq.s16 	%p1485, %rs7014, 0;
	xor.b16  	%rs7015, %rs1642, %rs1688;
	and.b16  	%rs7016, %rs7015, -32768;
	selp.b16 	%rs7017, 0, %rs7013, %p1485;
	add.s16 	%rs7018, %rs7017, %rs1689;
	max.u16 	%rs7019, %rs7018, 981;
	add.s16 	%rs7020, %rs7019, -981;
	and.b16  	%rs7021, %rs7020, 32767;
	or.b16  	%rs7022, %rs7021, %rs7016;
	selp.b16 	%rs7023, 0, %rs7022, %p1484;
	selp.b16 	%rs12838, 0, %rs7023, %p1483;
	bra.uni 	$L__BB2_1289;
$L__BB2_1287:
	// begin inline asm
	{mul.f16 %rs12838,%rs1688,%rs1642;
}
	// end inline asm
	bra.uni 	$L__BB2_1289;
$L__BB2_1288:
	setp.eq.s16 	%p1486, %rs1689, 0;
	and.b16  	%rs7027, %rs1642, 32767;
	setp.eq.s16 	%p1487, %rs7027, 0;
	and.b16  	%rs7028, %rs1642, 1024;
	setp.eq.s16 	%p1488, %rs7028, 0;
	and.b16  	%rs7029, %rs1642, 1792;
	setp.eq.s16 	%p1489, %rs7029, 256;
	setp.eq.s16 	%p1490, %rs7029, 768;
	xor.b16  	%rs7030, %rs1642, %rs1688;
	selp.b16 	%rs7031, 512, 0, %p1490;
	selp.b16 	%rs7032, %rs7031, %rs7027, %p1488;
	and.b16  	%rs7033, %rs7030, -32768;
	add.s16 	%rs7034, %rs7032, %rs1689;
	setp.lt.u16 	%p1491, %rs7034, 970;
	selp.b16 	%rs7036, 31798, 54, %p1489;
	add.s16 	%rs7037, %rs7036, %rs7034;
	and.b16  	%rs7038, %rs7037, 32767;
	selp.b16 	%rs7039, 0, %rs7038, %p1491;
	selp.b16 	%rs7040, %rs7039, %rs7038, %p1489;
	or.b16  	%rs7041, %rs7040, %rs7033;
	selp.b16 	%rs7042, 0, %rs7041, %p1487;
	selp.b16 	%rs12838, 0, %rs7042, %p1486;
$L__BB2_1289:
	// begin inline asm
	{add.f16 %rs12853,%rs12838,%rs12821;
}
	// end inline asm
	setp.eq.s16 	%p1492, %rs6198, 0;
	@%p1492 bra 	$L__BB2_1292;
	setp.ne.s16 	%p1493, %rs6198, 1;
	@%p1493 bra 	$L__BB2_1293;
	setp.eq.s16 	%p1494, %rs1689, 0;
	and.b16  	%rs7047, %rs1648, 32767;
	setp.eq.s16 	%p1495, %rs7047, 0;
	and.b16  	%rs7048, %rs1648, 3072;
	setp.eq.s16 	%p1496, %rs7048, 0;
	xor.b16  	%rs7049, %rs1648, %rs1688;
	and.b16  	%rs7050, %rs7049, -32768;
	selp.b16 	%rs7051, 0, %rs7047, %p1496;
	add.s16 	%rs7052, %rs7051, %rs1689;
	max.u16 	%rs7053, %rs7052, 981;
	add.s16 	%rs7054, %rs7053, -981;
	and.b16  	%rs7055, %rs7054, 32767;
	or.b16  	%rs7056, %rs7055, %rs7050;
	selp.b16 	%rs7057, 0, %rs7056, %p1495;
	selp.b16 	%rs12839, 0, %rs7057, %p1494;
	bra.uni 	$L__BB2_1294;
$L__BB2_1292:
	// begin inline asm
	{mul.f16 %rs12839,%rs1688,%rs1648;
}
	// end inline asm
	bra.uni 	$L__BB2_1294;
$L__BB2_1293:
	setp.eq.s16 	%p1497, %rs1689, 0;
	and.b16  	%rs7061, %rs1648, 32767;
	setp.eq.s16 	%p1498, %rs7061, 0;
	and.b16  	%rs7062, %rs1648, 1024;
	setp.eq.s16 	%p1499, %rs7062, 0;
	and.b16  	%rs7063, %rs1648, 1792;
	setp.eq.s16 	%p1500, %rs7063, 256;
	setp.eq.s16 	%p1501, %rs7063, 768;
	xor.b16  	%rs7064, %rs1648, %rs1688;
	selp.b16 	%rs7065, 512, 0, %p1501;
	selp.b16 	%rs7066, %rs7065, %rs7061, %p1499;
	and.b16  	%rs7067, %rs7064, -32768;
	add.s16 	%rs7068, %rs7066, %rs1689;
	setp.lt.u16 	%p1502, %rs7068, 970;
	selp.b16 	%rs7070, 31798, 54, %p1500;
	add.s16 	%rs7071, %rs7070, %rs7068;
	and.b16  	%rs7072, %rs7071, 32767;
	selp.b16 	%rs7073, 0, %rs7072, %p1502;
	selp.b16 	%rs7074, %rs7073, %rs7072, %p1500;
	or.b16  	%rs7075, %rs7074, %rs7067;
	selp.b16 	%rs7076, 0, %rs7075, %p1498;
	selp.b16 	%rs12839, 0, %rs7076, %p1497;
$L__BB2_1294:
	// begin inline asm
	{add.f16 %rs12852,%rs12839,%rs12820;
}
	// end inline asm
	@%p1459 bra 	$L__BB2_1297;
	setp.ne.s16 	%p1504, %rs6232, 1;
	@%p1504 bra 	$L__BB2_1298;
	setp.eq.s16 	%p1505, %rs1689, 0;
	and.b16  	%rs7081, %rs1654, 32767;
	setp.eq.s16 	%p1506, %rs7081, 0;
	and.b16  	%rs7082, %rs1654, 3072;
	setp.eq.s16 	%p1507, %rs7082, 0;
	xor.b16  	%rs7083, %rs1654, %rs1688;
	and.b16  	%rs7084, %rs7083, -32768;
	selp.b16 	%rs7085, 0, %rs7081, %p1507;
	add.s16 	%rs7086, %rs7085, %rs1689;
	max.u16 	%rs7087, %rs7086, 981;
	add.s16 	%rs7088, %rs7087, -981;
	and.b16  	%rs7089, %rs7088, 32767;
	or.b16  	%rs7090, %rs7089, %rs7084;
	selp.b16 	%rs7091, 0, %rs7090, %p1506;
	selp.b16 	%rs12840, 0, %rs7091, %p1505;
	bra.uni 	$L__BB2_1299;
$L__BB2_1297:
	// begin inline asm
	{mul.f16 %rs12840,%rs1688,%rs1654;
}
	// end inline asm
	bra.uni 	$L__BB2_1299;
$L__BB2_1298:
	setp.eq.s16 	%p1508, %rs1689, 0;
	and.b16  	%rs7095, %rs1654, 32767;
	setp.eq.s16 	%p1509, %rs7095, 0;
	and.b16  	%rs7096, %rs1654, 1024;
	setp.eq.s16 	%p1510, %rs7096, 0;
	and.b16  	%rs7097, %rs1654, 1792;
	setp.eq.s16 	%p1511, %rs7097, 256;
	setp.eq.s16 	%p1512, %rs7097, 768;
	xor.b16  	%rs7098, %rs1654, %rs1688;
	selp.b16 	%rs7099, 512, 0, %p1512;
	selp.b16 	%rs7100, %rs7099, %rs7095, %p1510;
	and.b16  	%rs7101, %rs7098, -32768;
	add.s16 	%rs7102, %rs7100, %rs1689;
	setp.lt.u16 	%p1513, %rs7102, 970;
	selp.b16 	%rs7104, 31798, 54, %p1511;
	add.s16 	%rs7105, %rs7104, %rs7102;
	and.b16  	%rs7106, %rs7105, 32767;
	selp.b16 	%rs7107, 0, %rs7106, %p1513;
	selp.b16 	%rs7108, %rs7107, %rs7106, %p1511;
	or.b16  	%rs7109, %rs7108, %rs7101;
	selp.b16 	%rs7110, 0, %rs7109, %p1509;
	selp.b16 	%rs12840, 0, %rs7110, %p1508;
$L__BB2_1299:
	// begin inline asm
	{add.f16 %rs12851,%rs12840,%rs12819;
}
	// end inline asm
	@%p1470 bra 	$L__BB2_1302;
	setp.ne.s16 	%p1515, %rs6266, 1;
	@%p1515 bra 	$L__BB2_1303;
	setp.eq.s16 	%p1516, %rs1689, 0;
	and.b16  	%rs7115, %rs1660, 32767;
	setp.eq.s16 	%p1517, %rs7115, 0;
	and.b16  	%rs7116, %rs1660, 3072;
	setp.eq.s16 	%p1518, %rs7116, 0;
	xor.b16  	%rs7117, %rs1660, %rs1688;
	and.b16  	%rs7118, %rs7117, -32768;
	selp.b16 	%rs7119, 0, %rs7115, %p1518;
	add.s16 	%rs7120, %rs7119, %rs1689;
	max.u16 	%rs7121, %rs7120, 981;
	add.s16 	%rs7122, %rs7121, -981;
	and.b16  	%rs7123, %rs7122, 32767;
	or.b16  	%rs7124, %rs7123, %rs7118;
	selp.b16 	%rs7125, 0, %rs7124, %p1517;
	selp.b16 	%rs12841, 0, %rs7125, %p1516;
	bra.uni 	$L__BB2_1304;
$L__BB2_1302:
	// begin inline asm
	{mul.f16 %rs12841,%rs1688,%rs1660;
}
	// end inline asm
	bra.uni 	$L__BB2_1304;
$L__BB2_1303:
	setp.eq.s16 	%p1519, %rs1689, 0;
	and.b16  	%rs7129, %rs1660, 32767;
	setp.eq.s16 	%p1520, %rs7129, 0;
	and.b16  	%rs7130, %rs1660, 1024;
	setp.eq.s16 	%p1521, %rs7130, 0;
	and.b16  	%rs7131, %rs1660, 1792;
	setp.eq.s16 	%p1522, %rs7131, 256;
	setp.eq.s16 	%p1523, %rs7131, 768;
	xor.b16  	%rs7132, %rs1660, %rs1688;
	selp.b16 	%rs7133, 512, 0, %p1523;
	selp.b16 	%rs7134, %rs7133, %rs7129, %p1521;
	and.b16  	%rs7135, %rs7132, -32768;
	add.s16 	%rs7136, %rs7134, %rs1689;
	setp.lt.u16 	%p1524, %rs7136, 970;
	selp.b16 	%rs7138, 31798, 54, %p1522;
	add.s16 	%rs7139, %rs7138, %rs7136;
	and.b16  	%rs7140, %rs7139, 32767;
	selp.b16 	%rs7141, 0, %rs7140, %p1524;
	selp.b16 	%rs7142, %rs7141, %rs7140, %p1522;
	or.b16  	%rs7143, %rs7142, %rs7135;
	selp.b16 	%rs7144, 0, %rs7143, %p1520;
	selp.b16 	%rs12841, 0, %rs7144, %p1519;
$L__BB2_1304:
	// begin inline asm
	{add.f16 %rs12850,%rs12841,%rs12818;
}
	// end inline asm
	ld.shared.u16 	%rs1710, [%r14+62];
	and.b16  	%rs1711, %rs1710, 32767;
	setp.eq.s16 	%p1525, %rs6164, 0;
	@%p1525 bra 	$L__BB2_1307;
	setp.ne.s16 	%p1526, %rs6164, 1;
	@%p1526 bra 	$L__BB2_1308;
	setp.eq.s16 	%p1527, %rs1711, 0;
	and.b16  	%rs7149, %rs1642, 32767;
	setp.eq.s16 	%p1528, %rs7149, 0;
	and.b16  	%rs7150, %rs1642, 3072;
	setp.eq.s16 	%p1529, %rs7150, 0;
	xor.b16  	%rs7151, %rs1642, %rs1710;
	and.b16  	%rs7152, %rs7151, -32768;
	selp.b16 	%rs7153, 0, %rs7149, %p1529;
	add.s16 	%rs7154, %rs7153, %rs1711;
	max.u16 	%rs7155, %rs7154, 981;
	add.s16 	%rs7156, %rs7155, -981;
	and.b16  	%rs7157, %rs7156, 32767;
	or.b16  	%rs7158, %rs7157, %rs7152;
	selp.b16 	%rs7159, 0, %rs7158, %p1528;
	selp.b16 	%rs12842, 0, %rs7159, %p1527;
	bra.uni 	$L__BB2_1309;
$L__BB2_1307:
	// begin inline asm
	{mul.f16 %rs12842,%rs1710,%rs1642;
}
	// end inline asm
	bra.uni 	$L__BB2_1309;
$L__BB2_1308:
	setp.eq.s16 	%p1530, %rs1711, 0;
	and.b16  	%rs7163, %rs1642, 32767;
	setp.eq.s16 	%p1531, %rs7163, 0;
	and.b16  	%rs7164, %rs1642, 1024;
	setp.eq.s16 	%p1532, %rs7164, 0;
	and.b16  	%rs7165, %rs1642, 1792;
	setp.eq.s16 	%p1533, %rs7165, 256;
	setp.eq.s16 	%p1534, %rs7165, 768;
	xor.b16  	%rs7166, %rs1642, %rs1710;
	selp.b16 	%rs7167, 512, 0, %p1534;
	selp.b16 	%rs7168, %rs7167, %rs7163, %p1532;
	and.b16  	%rs7169, %rs7166, -32768;
	add.s16 	%rs7170, %rs7168, %rs1711;
	setp.lt.u16 	%p1535, %rs7170, 970;
	selp.b16 	%rs7172, 31798, 54, %p1533;
	add.s16 	%rs7173, %rs7172, %rs7170;
	and.b16  	%rs7174, %rs7173, 32767;
	selp.b16 	%rs7175, 0, %rs7174, %p1535;
	selp.b16 	%rs7176, %rs7175, %rs7174, %p1533;
	or.b16  	%rs7177, %rs7176, %rs7169;
	selp.b16 	%rs7178, 0, %rs7177, %p1531;
	selp.b16 	%rs12842, 0, %rs7178, %p1530;
$L__BB2_1309:
	// begin inline asm
	{add.f16 %rs12849,%rs12842,%rs12817;
}
	// end inline asm
	setp.eq.s16 	%p1536, %rs6198, 0;
	@%p1536 bra 	$L__BB2_1312;
	setp.ne.s16 	%p1537, %rs6198, 1;
	@%p1537 bra 	$L__BB2_1313;
	setp.eq.s16 	%p1538, %rs1711, 0;
	and.b16  	%rs7183, %rs1648, 32767;
	setp.eq.s16 	%p1539, %rs7183, 0;
	and.b16  	%rs7184, %rs1648, 3072;
	setp.eq.s16 	%p1540, %rs7184, 0;
	xor.b16  	%rs7185, %rs1648, %rs1710;
	and.b16  	%rs7186, %rs7185, -32768;
	selp.b16 	%rs7187, 0, %rs7183, %p1540;
	add.s16 	%rs7188, %rs7187, %rs1711;
	max.u16 	%rs7189, %rs7188, 981;
	add.s16 	%rs7190, %rs7189, -981;
	and.b16  	%rs7191, %rs7190, 32767;
	or.b16  	%rs7192, %rs7191, %rs7186;
	selp.b16 	%rs7193, 0, %rs7192, %p1539;
	selp.b16 	%rs12843, 0, %rs7193, %p1538;
	bra.uni 	$L__BB2_1314;
$L__BB2_1312:
	// begin inline asm
	{mul.f16 %rs12843,%rs1710,%rs1648;
}
	// end inline asm
	bra.uni 	$L__BB2_1314;
$L__BB2_1313:
	setp.eq.s16 	%p1541, %rs1711, 0;
	and.b16  	%rs7197, %rs1648, 32767;
	setp.eq.s16 	%p1542, %rs7197, 0;
	and.b16  	%rs7198, %rs1648, 1024;
	setp.eq.s16 	%p1543, %rs7198, 0;
	and.b16  	%rs7199, %rs1648, 1792;
	setp.eq.s16 	%p1544, %rs7199, 256;
	setp.eq.s16 	%p1545, %rs7199, 768;
	xor.b16  	%rs7200, %rs1648, %rs1710;
	selp.b16 	%rs7201, 512, 0, %p1545;
	selp.b16 	%rs7202, %rs7201, %rs7197, %p1543;
	and.b16  	%rs7203, %rs7200, -32768;
	add.s16 	%rs7204, %rs7202, %rs1711;
	setp.lt.u16 	%p1546, %rs7204, 970;
	selp.b16 	%rs7206, 31798, 54, %p1544;
	add.s16 	%rs7207, %rs7206, %rs7204;
	and.b16  	%rs7208, %rs7207, 32767;
	selp.b16 	%rs7209, 0, %rs7208, %p1546;
	selp.b16 	%rs7210, %rs7209, %rs7208, %p1544;
	or.b16  	%rs7211, %rs7210, %rs7203;
	selp.b16 	%rs7212, 0, %rs7211, %p1542;
	selp.b16 	%rs12843, 0, %rs7212, %p1541;
$L__BB2_1314:
	// begin inline asm
	{add.f16 %rs12848,%rs12843,%rs12816;
}
	// end inline asm
	setp.eq.s16 	%p1547, %rs6232, 0;
	@%p1547 bra 	$L__BB2_1317;
	setp.ne.s16 	%p1548, %rs6232, 1;
	@%p1548 bra 	$L__BB2_1318;
	setp.eq.s16 	%p1549, %rs1711, 0;
	and.b16  	%rs7217, %rs1654, 32767;
	setp.eq.s16 	%p1550, %rs7217, 0;
	and.b16  	%rs7218, %rs1654, 3072;
	setp.eq.s16 	%p1551, %rs7218, 0;
	xor.b16  	%rs7219, %rs1654, %rs1710;
	and.b16  	%rs7220, %rs7219, -32768;
	selp.b16 	%rs7221, 0, %rs7217, %p1551;
	add.s16 	%rs7222, %rs7221, %rs1711;
	max.u16 	%rs7223, %rs7222, 981;
	add.s16 	%rs7224, %rs7223, -981;
	and.b16  	%rs7225, %rs7224, 32767;
	or.b16  	%rs7226, %rs7225, %rs7220;
	selp.b16 	%rs7227, 0, %rs7226, %p1550;
	selp.b16 	%rs12844, 0, %rs7227, %p1549;
	bra.uni 	$L__BB2_1319;
$L__BB2_1317:
	// begin inline asm
	{mul.f16 %rs12844,%rs1710,%rs1654;
}
	// end inline asm
	bra.uni 	$L__BB2_1319;
$L__BB2_1318:
	setp.eq.s16 	%p1552, %rs1711, 0;
	and.b16  	%rs7231, %rs1654, 32767;
	setp.eq.s16 	%p1553, %rs7231, 0;
	and.b16  	%rs7232, %rs1654, 1024;
	setp.eq.s16 	%p1554, %rs7232, 0;
	and.b16  	%rs7233, %rs1654, 1792;
	setp.eq.s16 	%p1555, %rs7233, 256;
	setp.eq.s16 	%p1556, %rs7233, 768;
	xor.b16  	%rs7234, %rs1654, %rs1710;
	selp.b16 	%rs7235, 512, 0, %p1556;
	selp.b16 	%rs7236, %rs7235, %rs7231, %p1554;
	and.b16  	%rs7237, %rs7234, -32768;
	add.s16 	%rs7238, %rs7236, %rs1711;
	setp.lt.u16 	%p1557, %rs7238, 970;
	selp.b16 	%rs7240, 31798, 54, %p1555;
	add.s16 	%rs7241, %rs7240, %rs7238;
	and.b16  	%rs7242, %rs7241, 32767;
	selp.b16 	%rs7243, 0, %rs7242, %p1557;
	selp.b16 	%rs7244, %rs7243, %rs7242, %p1555;
	or.b16  	%rs7245, %rs7244, %rs7237;
	selp.b16 	%rs7246, 0, %rs7245, %p1553;
	selp.b16 	%rs12844, 0, %rs7246, %p1552;
$L__BB2_1319:
	// begin inline asm
	{add.f16 %rs12847,%rs12844,%rs12815;
}
	// end inline asm
	setp.eq.s16 	%p1558, %rs6266, 0;
	@%p1558 bra 	$L__BB2_1322;
	setp.ne.s16 	%p1559, %rs6266, 1;
	@%p1559 bra 	$L__BB2_1323;
	setp.eq.s16 	%p1560, %rs1711, 0;
	and.b16  	%rs7251, %rs1660, 32767;
	setp.eq.s16 	%p1561, %rs7251, 0;
	and.b16  	%rs7252, %rs1660, 3072;
	setp.eq.s16 	%p1562, %rs7252, 0;
	xor.b16  	%rs7253, %rs1660, %rs1710;
	and.b16  	%rs7254, %rs7253, -32768;
	selp.b16 	%rs7255, 0, %rs7251, %p1562;
	add.s16 	%rs7256, %rs7255, %rs1711;
	max.u16 	%rs7257, %rs7256, 981;
	add.s16 	%rs7258, %rs7257, -981;
	and.b16  	%rs7259, %rs7258, 32767;
	or.b16  	%rs7260, %rs7259, %rs7254;
	selp.b16 	%rs7261, 0, %rs7260, %p1561;
	selp.b16 	%rs12845, 0, %rs7261, %p1560;
	bra.uni 	$L__BB2_1324;
$L__BB2_1322:
	// begin inline asm
	{mul.f16 %rs12845,%rs1710,%rs1660;
}
	// end inline asm
	bra.uni 	$L__BB2_1324;
$L__BB2_1323:
	setp.eq.s16 	%p1563, %rs1711, 0;
	and.b16  	%rs7265, %rs1660, 32767;
	setp.eq.s16 	%p1564, %rs7265, 0;
	and.b16  	%rs7266, %rs1660, 1024;
	setp.eq.s16 	%p1565, %rs7266, 0;
	and.b16  	%rs7267, %rs1660, 1792;
	setp.eq.s16 	%p1566, %rs7267, 256;
	setp.eq.s16 	%p1567, %rs7267, 768;
	xor.b16  	%rs7268, %rs1660, %rs1710;
	selp.b16 	%rs7269, 512, 0, %p1567;
	selp.b16 	%rs7270, %rs7269, %rs7265, %p1565;
	and.b16  	%rs7271, %rs7268, -32768;
	add.s16 	%rs7272, %rs7270, %rs1711;
	setp.lt.u16 	%p1568, %rs7272, 970;
	selp.b16 	%rs7274, 31798, 54, %p1566;
	add.s16 	%rs7275, %rs7274, %rs7272;
	and.b16  	%rs7276, %rs7275, 32767;
	selp.b16 	%rs7277, 0, %rs7276, %p1568;
	selp.b16 	%rs7278, %rs7277, %rs7276, %p1566;
	or.b16  	%rs7279, %rs7278, %rs7271;
	selp.b16 	%rs7280, 0, %rs7279, %p1564;
	selp.b16 	%rs12845, 0, %rs7280, %p1563;
$L__BB2_1324:
	// begin inline asm
	{add.f16 %rs12846,%rs12845,%rs12814;
}
	// end inline asm
	add.s32 	%r160, %r159, 1;
	setp.ne.s32 	%p1569, %r160, 128;
	@%p1569 bra 	$L__BB2_1326;
	ld.shared.u16 	%rs7300, [%r17];
	and.b16  	%rs7301, %rs12861, 32767;
	setp.eq.s16 	%p1570, %rs7301, 0;
	and.b16  	%rs7302, %rs7300, 32767;
	setp.eq.s16 	%p1571, %rs7302, 0;
	xor.b16  	%rs7303, %rs7300, %rs12861;
	and.b16  	%rs7304, %rs7303, -32768;
	add.s16 	%rs7305, %rs7302, %rs7301;
	max.u16 	%rs7306, %rs7305, 15360;
	add.s16 	%rs7307, %rs7306, -15360;
	and.b16  	%rs7308, %rs7307, 32767;
	or.b16  	%rs7309, %rs7308, %rs7304;
	selp.b16 	%rs7310, 0, %rs7309, %p1571;
	selp.b16 	%rs7284, 0, %rs7310, %p1570;
	// begin inline asm
	{  cvt.f32.f16 %f660, %rs7284;}

	// end inline asm
	add.f32 	%f867, %f660, %f867;
	ld.shared.u16 	%rs7311, [%r17+2];
	and.b16  	%rs7312, %rs12860, 32767;
	setp.eq.s16 	%p1572, %rs7312, 0;
	and.b16  	%rs7313, %rs7311, 32767;
	setp.eq.s16 	%p1573, %rs7313, 0;
	xor.b16  	%rs7314, %rs7311, %rs12860;
	and.b16  	%rs7315, %rs7314, -32768;
	add.s16 	%rs7316, %rs7313, %rs7312;
	max.u16 	%rs7317, %rs7316, 15360;
	add.s16 	%rs7318, %rs7317, -15360;
	and.b16  	%rs7319, %rs7318, 32767;
	or.b16  	%rs7320, %rs7319, %rs7315;
	selp.b16 	%rs7321, 0, %rs7320, %p1573;
	selp.b16 	%rs7285, 0, %rs7321, %p1572;
	// begin inline asm
	{  cvt.f32.f16 %f661, %rs7285;}

	// end inline asm
	add.f32 	%f866, %f661, %f866;
	ld.shared.u16 	%rs7322, [%r17+4];
	and.b16  	%rs7323, %rs12859, 32767;
	setp.eq.s16 	%p1574, %rs7323, 0;
	and.b16  	%rs7324, %rs7322, 32767;
	setp.eq.s16 	%p1575, %rs7324, 0;
	xor.b16  	%rs7325, %rs7322, %rs12859;
	and.b16  	%rs7326, %rs7325, -32768;
	add.s16 	%rs7327, %rs7324, %rs7323;
	max.u16 	%rs7328, %rs7327, 15360;
	add.s16 	%rs7329, %rs7328, -15360;
	and.b16  	%rs7330, %rs7329, 32767;
	or.b16  	%rs7331, %rs7330, %rs7326;
	selp.b16 	%rs7332, 0, %rs7331, %p1575;
	selp.b16 	%rs7286, 0, %rs7332, %p1574;
	// begin inline asm
	{  cvt.f32.f16 %f662, %rs7286;}

	// end inline asm
	add.f32 	%f865, %f662, %f865;
	ld.shared.u16 	%rs7333, [%r17+6];
	and.b16  	%rs7334, %rs12858, 32767;
	setp.eq.s16 	%p1576, %rs7334, 0;
	and.b16  	%rs7335, %rs7333, 32767;
	setp.eq.s16 	%p1577, %rs7335, 0;
	xor.b16  	%rs7336, %rs7333, %rs12858;
	and.b16  	%rs7337, %rs7336, -32768;
	add.s16 	%rs7338, %rs7335, %rs7334;
	max.u16 	%rs7339, %rs7338, 15360;
	add.s16 	%rs7340, %rs7339, -15360;
	and.b16  	%rs7341, %rs7340, 32767;
	or.b16  	%rs7342, %rs7341, %rs7337;
	selp.b16 	%rs7343, 0, %rs7342, %p1577;
	selp.b16 	%rs7287, 0, %rs7343, %p1576;
	// begin inline asm
	{  cvt.f32.f16 %f663, %rs7287;}

	// end inline asm
	add.f32 	%f864, %f663, %f864;
	and.b16  	%rs7344, %rs12857, 32767;
	setp.eq.s16 	%p1578, %rs7344, 0;
	xor.b16  	%rs7345, %rs7300, %rs12857;
	and.b16  	%rs7346, %rs7345, -32768;
	add.s16 	%rs7347, %rs7302, %rs7344;
	max.u16 	%rs7348, %rs7347, 15360;
	add.s16 	%rs7349, %rs7348, -15360;
	and.b16  	%rs7350, %rs7349, 32767;
	or.b16  	%rs7351, %rs7350, %rs7346;
	selp.b16 	%rs7352, 0, %rs7351, %p1571;
	selp.b16 	%rs7288, 0, %rs7352, %p1578;
	// begin inline asm
	{  cvt.f32.f16 %f664, %rs7288;}

	// end inline asm
	add.f32 	%f863, %f664, %f863;
	and.b16  	%rs7353, %rs12856, 32767;
	setp.eq.s16 	%p1579, %rs7353, 0;
	xor.b16  	%rs7354, %rs7311, %rs12856;
	and.b16  	%rs7355, %rs7354, -32768;
	add.s16 	%rs7356, %rs7313, %rs7353;
	max.u16 	%rs7357, %rs7356, 15360;
	add.s16 	%rs7358, %rs7357, -15360;
	and.b16  	%rs7359, %rs7358, 32767;
	or.b16  	%rs7360, %rs7359, %rs7355;
	selp.b16 	%rs7361, 0, %rs7360, %p1573;
	selp.b16 	%rs7289, 0, %rs7361, %p1579;
	// begin inline asm
	{  cvt.f32.f16 %f665, %rs7289;}

	// end inline asm
	add.f32 	%f862, %f665, %f862;
	and.b16  	%rs7362, %rs12855, 32767;
	setp.eq.s16 	%p1580, %rs7362, 0;
	xor.b16  	%rs7363, %rs7322, %rs12855;
	and.b16  	%rs7364, %rs7363, -32768;
	add.s16 	%rs7365, %rs7324, %rs7362;
	max.u16 	%rs7366, %rs7365, 15360;
	add.s16 	%rs7367, %rs7366, -15360;
	and.b16  	%rs7368, %rs7367, 32767;
	or.b16  	%rs7369, %rs7368, %rs7364;
	selp.b16 	%rs7370, 0, %rs7369, %p1575;
	selp.b16 	%rs7290, 0, %rs7370, %p1580;
	// begin inline asm
	{  cvt.f32.f16 %f666, %rs7290;}

	// end inline asm
	add.f32 	%f861, %f666, %f861;
	and.b16  	%rs7371, %rs12854, 32767;
	setp.eq.s16 	%p1581, %rs7371, 0;
	xor.b16  	%rs7372, %rs7333, %rs12854;
	and.b16  	%rs7373, %rs7372, -32768;
	add.s16 	%rs7374, %rs7335, %rs7371;
	max.u16 	%rs7375, %rs7374, 15360;
	add.s16 	%rs7376, %rs7375, -15360;
	and.b16  	%rs7377, %rs7376, 32767;
	or.b16  	%rs7378, %rs7377, %rs7373;
	selp.b16 	%rs7379, 0, %rs7378, %p1577;
	selp.b16 	%rs7291, 0, %rs7379, %p1581;
	// begin inline asm
	{  cvt.f32.f16 %f667, %rs7291;}

	// end inline asm
	add.f32 	%f860, %f667, %f860;
	and.b16  	%rs7380, %rs12853, 32767;
	setp.eq.s16 	%p1582, %rs7380, 0;
	xor.b16  	%rs7381, %rs7300, %rs12853;
	and.b16  	%rs7382, %rs7381, -32768;
	add.s16 	%rs7383, %rs7302, %rs7380;
	max.u16 	%rs7384, %rs7383, 15360;
	add.s16 	%rs7385, %rs7384, -15360;
	and.b16  	%rs7386, %rs7385, 32767;
	or.b16  	%rs7387, %rs7386, %rs7382;
	selp.b16 	%rs7388, 0, %rs7387, %p1571;
	selp.b16 	%rs7292, 0, %rs7388, %p1582;
	// begin inline asm
	{  cvt.f32.f16 %f668, %rs7292;}

	// end inline asm
	add.f32 	%f859, %f668, %f859;
	and.b16  	%rs7389, %rs12852, 32767;
	setp.eq.s16 	%p1583, %rs7389, 0;
	xor.b16  	%rs7390, %rs7311, %rs12852;
	and.b16  	%rs7391, %rs7390, -32768;
	add.s16 	%rs7392, %rs7313, %rs7389;
	max.u16 	%rs7393, %rs7392, 15360;
	add.s16 	%rs7394, %rs7393, -15360;
	and.b16  	%rs7395, %rs7394, 32767;
	or.b16  	%rs7396, %rs7395, %rs7391;
	selp.b16 	%rs7397, 0, %rs7396, %p1573;
	selp.b16 	%rs7293, 0, %rs7397, %p1583;
	// begin inline asm
	{  cvt.f32.f16 %f669, %rs7293;}

	// end inline asm
	add.f32 	%f858, %f669, %f858;
	and.b16  	%rs7398, %rs12851, 32767;
	setp.eq.s16 	%p1584, %rs7398, 0;
	xor.b16  	%rs7399, %rs7322, %rs12851;
	and.b16  	%rs7400, %rs7399, -32768;
	add.s16 	%rs7401, %rs7324, %rs7398;
	max.u16 	%rs7402, %rs7401, 15360;
	add.s16 	%rs7403, %rs7402, -15360;
	and.b16  	%rs7404, %rs7403, 32767;
	or.b16  	%rs7405, %rs7404, %rs7400;
	selp.b16 	%rs7406, 0, %rs7405, %p1575;
	selp.b16 	%rs7294, 0, %rs7406, %p1584;
	// begin inline asm
	{  cvt.f32.f16 %f670, %rs7294;}

	// end inline asm
	add.f32 	%f857, %f670, %f857;
	and.b16  	%rs7407, %rs12850, 32767;
	setp.eq.s16 	%p1585, %rs7407, 0;
	xor.b16  	%rs7408, %rs7333, %rs12850;
	and.b16  	%rs7409, %rs7408, -32768;
	add.s16 	%rs7410, %rs7335, %rs7407;
	max.u16 	%rs7411, %rs7410, 15360;
	add.s16 	%rs7412, %rs7411, -15360;
	and.b16  	%rs7413, %rs7412, 32767;
	or.b16  	%rs7414, %rs7413, %rs7409;
	selp.b16 	%rs7415, 0, %rs7414, %p1577;
	selp.b16 	%rs7295, 0, %rs7415, %p1585;
	// begin inline asm
	{  cvt.f32.f16 %f671, %rs7295;}

	// end inline asm
	add.f32 	%f856, %f671, %f856;
	and.b16  	%rs7416, %rs12849, 32767;
	setp.eq.s16 	%p1586, %rs7416, 0;
	xor.b16  	%rs7417, %rs7300, %rs12849;
	and.b16  	%rs7418, %rs7417, -32768;
	add.s16 	%rs7419, %rs7302, %rs7416;
	max.u16 	%rs7420, %rs7419, 15360;
	add.s16 	%rs7421, %rs7420, -15360;
	and.b16  	%rs7422, %rs7421, 32767;
	or.b16  	%rs7423, %rs7422, %rs7418;
	selp.b16 	%rs7424, 0, %rs7423, %p1571;
	selp.b16 	%rs7296, 0, %rs7424, %p1586;
	// begin inline asm
	{  cvt.f32.f16 %f672, %rs7296;}

	// end inline asm
	add.f32 	%f855, %f672, %f855;
	and.b16  	%rs7425, %rs12848, 32767;
	setp.eq.s16 	%p1587, %rs7425, 0;
	xor.b16  	%rs7426, %rs7311, %rs12848;
	and.b16  	%rs7427, %rs7426, -32768;
	add.s16 	%rs7428, %rs7313, %rs7425;
	max.u16 	%rs7429, %rs7428, 15360;
	add.s16 	%rs7430, %rs7429, -15360;
	and.b16  	%rs7431, %rs7430, 32767;
	or.b16  	%rs7432, %rs7431, %rs7427;
	selp.b16 	%rs7433, 0, %rs7432, %p1573;
	selp.b16 	%rs7297, 0, %rs7433, %p1587;
	// begin inline asm
	{  cvt.f32.f16 %f673, %rs7297;}

	// end inline asm
	add.f32 	%f854, %f673, %f854;
	and.b16  	%rs7434, %rs12847, 32767;
	setp.eq.s16 	%p1588, %rs7434, 0;
	xor.b16  	%rs7435, %rs7322, %rs12847;
	and.b16  	%rs7436, %rs7435, -32768;
	add.s16 	%rs7437, %rs7324, %rs7434;
	max.u16 	%rs7438, %rs7437, 15360;
	add.s16 	%rs7439, %rs7438, -15360;
	and.b16  	%rs7440, %rs7439, 32767;
	or.b16  	%rs7441, %rs7440, %rs7436;
	selp.b16 	%rs7442, 0, %rs7441, %p1575;
	selp.b16 	%rs7298, 0, %rs7442, %p1588;
	// begin inline asm
	{  cvt.f32.f16 %f674, %rs7298;}

	// end inline asm
	add.f32 	%f853, %f674, %f853;
	and.b16  	%rs7443, %rs12846, 32767;
	setp.eq.s16 	%p1589, %rs7443, 0;
	xor.b16  	%rs7444, %rs7333, %rs12846;
	and.b16  	%rs7445, %rs7444, -32768;
	add.s16 	%rs7446, %rs7335, %rs7443;
	max.u16 	%rs7447, %rs7446, 15360;
	add.s16 	%rs7448, %rs7447, -15360;
	and.b16  	%rs7449, %rs7448, 32767;
	or.b16  	%rs7450, %rs7449, %rs7445;
	selp.b16 	%rs7451, 0, %rs7450, %p1577;
	selp.b16 	%rs7299, 0, %rs7451, %p1589;
	// begin inline asm
	{  cvt.f32.f16 %f675, %rs7299;}

	// end inline asm
	add.f32 	%f852, %f675, %f852;
	mov.b32 	%r160, 0;
	mov.u16 	%rs12846, %rs1749;
	mov.u16 	%rs12847, %rs1749;
	mov.u16 	%rs12848, %rs1749;
	mov.u16 	%rs12849, %rs1749;
	mov.u16 	%rs12850, %rs1749;
	mov.u16 	%rs12851, %rs1749;
	mov.u16 	%rs12852, %rs1749;
	mov.u16 	%rs12853, %rs1749;
	mov.u16 	%rs12854, %rs1749;
	mov.u16 	%rs12855, %rs1749;
	mov.u16 	%rs12856, %rs1749;
	mov.u16 	%rs12857, %rs1749;
	mov.u16 	%rs12858, %rs1749;
	mov.u16 	%rs12859, %rs1749;
	mov.u16 	%rs12860, %rs1749;
	mov.u16 	%rs12861, %rs1749;
$L__BB2_1326:
	bar.sync 	0;
	add.s32 	%r144, %r144, 1;
	setp.ne.s32 	%p3006, %r144, 0;
	add.s32 	%r143, %r143, 8;
	add.s32 	%r142, %r142, %r20;
	add.s32 	%r141, %r141, 8;
	add.s32 	%r140, %r140, 8;
	add.s32 	%r139, %r139, 8;
	@%p3006 bra 	$L__BB2_2;
	setp.lt.s32 	%p3007, %r160, 1;
	@%p3007 bra 	$L__BB2_1329;
	// begin inline asm
	{  cvt.f32.f16 %f804, %rs12861;}

	// end inline asm
	add.f32 	%f867, %f804, %f867;
	// begin inline asm
	{  cvt.f32.f16 %f805, %rs12860;}

	// end inline asm
	add.f32 	%f866, %f805, %f866;
	// begin inline asm
	{  cvt.f32.f16 %f806, %rs12859;}

	// end inline asm
	add.f32 	%f865, %f806, %f865;
	// begin inline asm
	{  cvt.f32.f16 %f807, %rs12858;}

	// end inline asm
	add.f32 	%f864, %f807, %f864;
	// begin inline asm
	{  cvt.f32.f16 %f808, %rs12857;}

	// end inline asm
	add.f32 	%f863, %f808, %f863;
	// begin inline asm
	{  cvt.f32.f16 %f809, %rs12856;}

	// end inline asm
	add.f32 	%f862, %f809, %f862;
	// begin inline asm
	{  cvt.f32.f16 %f810, %rs12855;}

	// end inline asm
	add.f32 	%f861, %f810, %f861;
	// begin inline asm
	{  cvt.f32.f16 %f811, %rs12854;}

	// end inline asm
	add.f32 	%f860, %f811, %f860;
	// begin inline asm
	{  cvt.f32.f16 %f812, %rs12853;}

	// end inline asm
	add.f32 	%f859, %f812, %f859;
	// begin inline asm
	{  cvt.f32.f16 %f813, %rs12852;}

	// end inline asm
	add.f32 	%f858, %f813, %f858;
	// begin inline asm
	{  cvt.f32.f16 %f814, %rs12851;}

	// end inline asm
	add.f32 	%f857, %f814, %f857;
	// begin inline asm
	{  cvt.f32.f16 %f815, %rs12850;}

	// end inline asm
	add.f32 	%f856, %f815, %f856;
	// begin inline asm
	{  cvt.f32.f16 %f816, %rs12849;}

	// end inline asm
	add.f32 	%f855, %f816, %f855;
	// begin inline asm
	{  cvt.f32.f16 %f817, %rs12848;}

	// end inline asm
	add.f32 	%f854, %f817, %f854;
	// begin inline asm
	{  cvt.f32.f16 %f818, %rs12847;}

	// end inline asm
	add.f32 	%f853, %f818, %f853;
	// begin inline asm
	{  cvt.f32.f16 %f819, %rs12846;}

	// end inline asm
	add.f32 	%f852, %f819, %f852;
$L__BB2_1329:
	shl.b32 	%r132, %r3, 2;
	shl.b32 	%r134, %r4, 2;
	add.s32 	%r67, %r1, %r132;
	add.s32 	%r68, %r2, %r134;
	setp.ge.s32 	%p3008, %r67, %r79;
	mul.lo.s32 	%r69, %r67, %r80;
	setp.ge.s32 	%p3009, %r68, %r80;
	or.pred  	%p3010, %p3008, %p3009;
	@%p3010 bra 	$L__BB2_1331;
	// begin inline asm
	{  cvt.rn.f16.f32 %rs12332, %f867;}

	// end inline asm
	add.s32 	%r135, %r68, %r69;
	mul.wide.s32 	%rd26, %r135, 2;
	add.s64 	%rd27, %rd1, %rd26;
	st.global.u16 	[%rd27], %rs12332;
$L__BB2_1331:
	setp.ge.s32 	%p3011, %r67, %r79;
	add.s32 	%r70, %r68, 1;
	setp.ge.s32 	%p3012, %r70, %r80;
	cvt.s64.s32 	%rd28, %r69;
	cvt.u64.u32 	%rd5, %r68;
	add.s64 	%rd29, %rd5, %rd28;
	shl.b64 	%rd30, %rd29, 1;
	add.s64 	%rd6, %rd1, %rd30;
	or.pred  	%p3013, %p3011, %p3012;
	@%p3013 bra 	$L__BB2_1333;
	// begin inline asm
	{  cvt.rn.f16.f32 %rs12333, %f866;}

	// end inline asm
	st.global.u16 	[%rd6+2], %rs12333;
$L__BB2_1333:
	setp.ge.s32 	%p3014, %r67, %r79;
	add.s32 	%r71, %r68, 2;
	setp.ge.s32 	%p3015, %r71, %r80;
	or.pred  	%p3016, %p3014, %p3015;
	@%p3016 bra 	$L__BB2_1335;
	// begin inline asm
	{  cvt.rn.f16.f32 %rs12334, %f865;}

	// end inline asm
	st.global.u16 	[%rd6+4], %rs12334;
$L__BB2_1335:
	setp.ge.s32 	%p3017, %r67, %r79;
	add.s32 	%r72, %r68, 3;
	setp.ge.s32 	%p3018, %r72, %r80;
	or.pred  	%p3019, %p3017, %p3018;
	@%p3019 bra 	$L__BB2_1337;
	// begin inline asm
	{  cvt.rn.f16.f32 %rs12335, %f864;}

	// end inline asm
	st.global.u16 	[%rd6+6], %rs12335;
$L__BB2_1337:
	setp.ge.s32 	%p3020, %r68, %r80;
	add.s32 	%r73, %r67, 1;
	setp.ge.s32 	%p3021, %r73, %r79;
	add.s32 	%r74, %r69, %r80;
	or.pred  	%p3022, %p3021, %p3020;
	@%p3022 bra 	$L__BB2_1339;
	// begin inline asm
	{  cvt.rn.f16.f32 %rs12336, %f863;}

	// end inline asm
	add.s32 	%r136, %r68, %r74;
	mul.wide.s32 	%rd31, %r136, 2;
	add.s64 	%rd32, %rd1, %rd31;
	st.global.u16 	[%rd32], %rs12336;
$L__BB2_1339:
	setp.ge.s32 	%p3023, %r73, %r79;
	setp.ge.s32 	%p3024, %r70, %r80;
	cvt.s64.s32 	%rd33, %r74;
	add.s64 	%rd34, %rd5, %rd33;
	shl.b64 	%rd35, %rd34, 1;
	add.s64 	%rd7, %rd1, %rd35;
	or.pred  	%p3025, %p3023, %p3024;
	@%p3025 bra 	$L__BB2_1341;
	// begin inline asm
	{  cvt.rn.f16.f32 %rs12337, %f862;}

	// end inline asm
	st.global.u16 	[%rd7+2], %rs12337;
$L__BB2_1341:
	setp.ge.s32 	%p3026, %r73, %r79;
	setp.ge.s32 	%p3027, %r71, %r80;
	or.pred  	%p3028, %p3026, %p3027;
	@%p3028 bra 	$L__BB2_1343;
	// begin inline asm
	{  cvt.rn.f16.f32 %rs12338, %f861;}

	// end inline asm
	st.global.u16 	[%rd7+4], %rs12338;
$L__BB2_1343:
	setp.ge.s32 	%p3029, %r73, %r79;
	setp.ge.s32 	%p3030, %r72, %r80;
	or.pred  	%p3031, %p3029, %p3030;
	@%p3031 bra 	$L__BB2_1345;
	// begin inline asm
	{  cvt.rn.f16.f32 %rs12339, %f860;}

	// end inline asm
	st.global.u16 	[%rd7+6], %rs12339;
$L__BB2_1345:
	setp.ge.s32 	%p3032, %r68, %r80;
	add.s32 	%r75, %r67, 2;
	setp.ge.s32 	%p3033, %r75, %r79;
	add.s32 	%r76, %r74, %r80;
	or.pred  	%p3034, %p3033, %p3032;
	@%p3034 bra 	$L__BB2_1347;
	// begin inline asm
	{  cvt.rn.f16.f32 %rs12340, %f859;}

	// end inline asm
	add.s32 	%r137, %r68, %r76;
	mul.wide.s32 	%rd36, %r137, 2;
	add.s64 	%rd37, %rd1, %rd36;
	st.global.u16 	[%rd37], %rs12340;
$L__BB2_1347:
	setp.ge.s32 	%p3035, %r75, %r79;
	setp.ge.s32 	%p3036, %r70, %r80;
	cvt.s64.s32 	%rd38, %r76;
	add.s64 	%rd39, %rd5, %rd38;
	shl.b64 	%rd40, %rd39, 1;
	add.s64 	%rd8, %rd1, %rd40;
	or.pred  	%p3037, %p3035, %p3036;
	@%p3037 bra 	$L__BB2_1349;
	// begin inline asm
	{  cvt.rn.f16.f32 %rs12341, %f858;}

	// end inline asm
	st.global.u16 	[%rd8+2], %rs12341;
$L__BB2_1349:
	setp.ge.s32 	%p3038, %r75, %r79;
	setp.ge.s32 	%p3039, %r71, %r80;
	or.pred  	%p3040, %p3038, %p3039;
	@%p3040 bra 	$L__BB2_1351;
	// begin inline asm
	{  cvt.rn.f16.f32 %rs12342, %f857;}

	// end inline asm
	st.global.u16 	[%rd8+4], %rs12342;
$L__BB2_1351:
	setp.ge.s32 	%p3041, %r75, %r79;
	setp.ge.s32 	%p3042, %r72, %r80;
	or.pred  	%p3043, %p3041, %p3042;
	@%p3043 bra 	$L__BB2_1353;
	// begin inline asm
	{  cvt.rn.f16.f32 %rs12343, %f856;}

	// end inline asm
	st.global.u16 	[%rd8+6], %rs12343;
$L__BB2_1353:
	setp.ge.s32 	%p3044, %r68, %r80;
	add.s32 	%r77, %r67, 3;
	setp.ge.s32 	%p3045, %r77, %r79;
	add.s32 	%r78, %r76, %r80;
	or.pred  	%p3046, %p3045, %p3044;
	@%p3046 bra 	$L__BB2_1355;
	// begin inline asm
	{  cvt.rn.f16.f32 %rs12344, %f855;}

	// end inline asm
	add.s32 	%r138, %r68, %r78;
	mul.wide.s32 	%rd41, %r138, 2;
	add.s64 	%rd42, %rd1, %rd41;
	st.global.u16 	[%rd42], %rs12344;
$L__BB2_1355:
	setp.ge.s32 	%p3047, %r77, %r79;
	setp.ge.s32 	%p3048, %r70, %r80;
	cvt.s64.s32 	%rd43, %r78;
	add.s64 	%rd44, %rd5, %rd43;
	shl.b64 	%rd45, %rd44, 1;
	add.s64 	%rd9, %rd1, %rd45;
	or.pred  	%p3049, %p3047, %p3048;
	@%p3049 bra 	$L__BB2_1357;
	// begin inline asm
	{  cvt.rn.f16.f32 %rs12345, %f854;}

	// end inline asm
	st.global.u16 	[%rd9+2], %rs12345;
$L__BB2_1357:
	setp.ge.s32 	%p3050, %r77, %r79;
	setp.ge.s32 	%p3051, %r71, %r80;
	or.pred  	%p3052, %p3050, %p3051;
	@%p3052 bra 	$L__BB2_1359;
	// begin inline asm
	{  cvt.rn.f16.f32 %rs12346, %f853;}

	// end inline asm
	st.global.u16 	[%rd9+4], %rs12346;
$L__BB2_1359:
	setp.ge.s32 	%p3053, %r77, %r79;
	setp.ge.s32 	%p3054, %r72, %r80;
	or.pred  	%p3055, %p3053, %p3054;
	@%p3055 bra 	$L__BB2_1361;
	// begin inline asm
	{  cvt.rn.f16.f32 %rs12347, %f852;}

	// end inline asm
	st.global.u16 	[%rd9+6], %rs12347;
$L__BB2_1361:
	ret;

}


// ===== COMPILED SASS (sm_100) =====

	.target	sm_100

	.elftype	@"ET_EXEC"


//--------------------- .note.nv.tkinfo           --------------------------
	.section	.note.nv.tkinfo,"",@"SHT_NOTE"
	.sectionflags	@"SHF_NOTE_NV_TKINFO"
	.tkinfo
        /*0018*/ 	.word	0x00000002
        /*0030*/ 	.string	""
        /*0030*/ 	.string	"ptxas"
        /*0030*/ 	.string	"Cuda compilation tools, release 13.0, V13.0.88"
        /*0030*/ 	.string	"Build cuda_13.0.r13.0/compiler.36424714_0"
        /*0030*/ 	.string	"-arch sm_100 -m 64 "



//--------------------- .note.nv.cuinfo           --------------------------
	.section	.note.nv.cuinfo,"",@"SHT_NOTE"
	.sectionflags	@"SHF_NOTE_NV_CUINFO"
        /*0018*/ 	.short	0x0002
        /*001a*/ 	.short	0x0064
        /*001c*/ 	.short	0x0082
	.zero		2


//--------------------- .nv.info                  --------------------------
	.section	.nv.info,"",@"SHT_CUDA_INFO"
	.align	4


	//----- nvinfo : EIATTR_REGCOUNT
	.align		4
        /*0000*/ 	.byte	0x04, 0x2f
        /*0002*/ 	.short	(.L_10 - .L_9)
	.align		4
.L_9:
        /*0004*/ 	.word	index@(_Z10group_GEMMILi128ELi128ELi8ELi4ELi4EEvP6__halfS1_S1_S1_iii)
        /*0008*/ 	.word	0x00000047


	//----- nvinfo : EIATTR_FRAME_SIZE
	.align		4
.L_10:
        /*000c*/ 	.byte	0x04, 0x11
        /*000e*/ 	.short	(.L_12 - .L_11)
	.align		4
.L_11:
        /*0010*/ 	.word	index@(_Z10group_GEMMILi128ELi128ELi8ELi4ELi4EEvP6__halfS1_S1_S1_iii)
        /*0014*/ 	.word	0x00000000


	//----- nvinfo : EIATTR_REGCOUNT
	.align		4
.L_12:
        /*0018*/ 	.byte	0x04, 0x2f
        /*001a*/ 	.short	(.L_14 - .L_13)
	.align		4
.L_13:
        /*001c*/ 	.word	index@(_Z16group_GEMM_typedILi128ELi64ELi8ELi4ELi4ELi64EEvP6__halfS1_S1_S1_Phiiib)
        /*0020*/ 	.word	0x00000048


	//----- nvinfo : EIATTR_FRAME_SIZE
	.align		4
.L_14:
        /*0024*/ 	.byte	0x04, 0x11
        /*0026*/ 	.short	(.L_16 - .L_15)
	.align		4
.L_15:
        /*0028*/ 	.word	index@(_Z16group_GEMM_typedILi128ELi64ELi8ELi4ELi4ELi64EEvP6__halfS1_S1_S1_Phiiib)
        /*002c*/ 	.word	0x00000000


	//----- nvinfo : EIATTR_REGCOUNT
	.align		4
.L_16:
        /*0030*/ 	.byte	0x04, 0x2f
        /*0032*/ 	.short	(.L_18 - .L_17)
	.align		4
.L_17:
        /*0034*/ 	.word	index@(_Z16group_GEMM_typedILi128ELi64ELi8ELi4ELi4ELi128EEvP6__halfS1_S1_S1_Phiiib)
        /*0038*/ 	.word	0x00000048


	//----- nvinfo : EIATTR_FRAME_SIZE
	.align		4
.L_18:
        /*003c*/ 	.byte	0x04, 0x11
        /*003e*/ 	.short	(.L_20 - .L_19)
	.align		4
.L_19:
        /*0040*/ 	.word	index@(_Z16group_GEMM_typedILi128ELi64ELi8ELi4ELi4ELi128EEvP6__halfS1_S1_S1_Phiiib)
        /*0044*/ 	.word	0x00000000


	//----- nvinfo : EIATTR_MIN_STACK_SIZE
	.align		4
.L_20:
        /*0048*/ 	.byte	0x04, 0x12
        /*004a*/ 	.short	(.L_22 - .L_21)
	.align		4
.L_21:
        /*004c*/ 	.word	index@(_Z16group_GEMM_typedILi128ELi64ELi8ELi4ELi4ELi128EEvP6__halfS1_S1_S1_Phiiib)
        /*0050*/ 	.word	0x00000000


	//----- nvinfo : EIATTR_MIN_STACK_SIZE
	.align		4
.L_22:
        /*0054*/ 	.byte	0x04, 0x12
        /*0056*/ 	.short	(.L_24 - .L_23)
	.align		4
.L_23:
        /*0058*/ 	.word	index@(_Z16group_GEMM_typedILi128ELi64ELi8ELi4ELi4ELi64EEvP6__halfS1_S1_S1_Phiiib)
        /*005c*/ 	.word	0x00000000


	//----- nvinfo : EIATTR_MIN_STACK_SIZE
	.align		4
.L_24:
        /*0060*/ 	.byte	0x04, 0x12
        /*0062*/ 	.short	(.L_26 - .L_25)
	.align		4
.L_25:
        /*0064*/ 	.word	index@(_Z10group_GEMMILi128ELi128ELi8ELi4ELi4EEvP6__halfS1_S1_S1_iii)
        /*0068*/ 	.word	0x00000000
.L_26:


//--------------------- .nv.compat                --------------------------
	.section	.nv.compat,"",@"SHT_CUDA_COMPAT_INFO"
	.align	4
        /*0000*/ 	.byte	0x02, 0x09, 0x00, 0x00, 0x02, 0x02, 0x01, 0x00, 0x02, 0x05, 0x05, 0x00, 0x03, 0x07, 0x01, 0x01
        /*0010*/ 	.byte	0x02, 0x03, 0x00, 0x00, 0x02, 0x06, 0x01, 0x00, 0x04, 0x0b, 0x08, 0x00, 0x09, 0x00, 0x00, 0x00
        /*0020*/ 	.byte	0x00, 0x00, 0x00, 0x00


//--------------------- .nv.info._Z16group_GEMM_typedILi128ELi64ELi8ELi4ELi4ELi128EEvP6__halfS1_S1_S1_Phiiib --------------------------
	.section	.nv.info._Z16group_GEMM_typedILi128ELi64ELi8ELi4ELi4ELi128EEvP6__halfS1_S1_S1_Phiiib,"",@"SHT_CUDA_INFO"
	.sectionflags	@""
	.align	4


	//----- nvinfo : EIATTR_CUDA_API_VERSION
	.align		4
        /*0000*/ 	.byte	0x04, 0x37
        /*0002*/ 	.short	(.L_28 - .L_27)
.L_27:
        /*0004*/ 	.word	0x00000082


	//----- nvinfo : EIATTR_KPARAM_INFO
	.align		4
.L_28:
        /*0008*/ 	.byte	0x04, 0x17
        /*000a*/ 	.short	(.L_30 - .L_29)
.L_29:
        /*000c*/ 	.word	0x00000000
        /*0010*/ 	.short	0x0008
        /*0012*/ 	.short	0x0034
        /*0014*/ 	.byte	0x00, 0xf0, 0x05, 0x00


	//----- nvinfo : EIATTR_KPARAM_INFO
	.align		4
.L_30:
        /*0018*/ 	.byte	0x04, 0x17
        /*001a*/ 	.short	(.L_32 - .L_31)
.L_31:
        /*001c*/ 	.word	0x00000000
        /*0020*/ 	.short	0x0007
        /*0022*/ 	.short	0x0030
        /*0024*/ 	.byte	0x00, 0xf0, 0x11, 0x00


	//----- nvinfo : EIATTR_KPARAM_INFO
	.align		4
.L_32:
        /*0028*/ 	.byte	0x04, 0x17
        /*002a*/ 	.short	(.L_34 - .L_33)
.L_33:
        /*002c*/ 	.word	0x00000000
        /*0030*/ 	.short	0x0006
        /*0032*/ 	.short	0x002c
        /*0034*/ 	.byte	0x00, 0xf0, 0x11, 0x00


	//----- nvinfo : EIATTR_KPARAM_INFO
	.align		4
.L_34:
        /*0038*/ 	.byte	0x04, 0x17
        /*003a*/ 	.short	(.L_36 - .L_35)
.L_35:
        /*003c*/ 	.word	0x00000000
        /*0040*/ 	.short	0x0005
        /*0042*/ 	.short	0x0028
        /*0044*/ 	.byte	0x00, 0xf0, 0x11, 0x00


	//----- nvinfo : EIATTR_KPARAM_INFO
	.align		4
.L_36:
        /*0048*/ 	.byte	0x04, 0x17
        /*004a*/ 	.short	(.L_38 - .L_37)
.L_37:
        /*004c*/ 	.word	0x00000000
        /*0050*/ 	.short	0x0004
        /*0052*/ 	.short	0x0020
        /*0054*/ 	.byte	0x00, 0xf5, 0x21, 0x00


	//----- nvinfo : EIATTR_KPARAM_INFO
	.align		4
.L_38:
        /*0058*/ 	.byte	0x04, 0x17
        /*005a*/ 	.short	(.L_40 - .L_39)
.L_39:
        /*005c*/ 	.word	0x00000000
        /*0060*/ 	.short	0x0003
        /*0062*/ 	.short	0x0018
        /*0064*/ 	.byte	0x00, 0xf5, 0x21, 0x00


	//----- nvinfo : EIATTR_KPARAM_INFO
	.align		4
.L_40:
        /*0068*/ 	.byte	0x04, 0x17
        /*006a*/ 	.short	(.L_42 - .L_41)
.L_41:
        /*006c*/ 	.word	0x00000000
        /*0070*/ 	.short	0x0002
        /*0072*/ 	.short	0x0010
        /*0074*/ 	.byte	0x00, 0xf5, 0x21, 0x00


	//----- nvinfo : EIATTR_KPARAM_INFO
	.align		4
.L_42:
        /*0078*/ 	.byte	0x04, 0x17
        /*007a*/ 	.short	(.L_44 - .L_43)
.L_43:
        /*007c*/ 	.word	0x00000000
        /*0080*/ 	.short	0x0001
        /*0082*/ 	.short	0x0008
        /*0084*/ 	.byte	0x00, 0xf5, 0x21, 0x00


	//----- nvinfo : EIATTR_KPARAM_INFO
	.align		4
.L_44:
        /*0088*/ 	.byte	0x04, 0x17
        /*008a*/ 	.short	(.L_46 - .L_45)
.L_45:
        /*008c*/ 	.word	0x00000000
        /*0090*/ 	.short	0x0000
        /*0092*/ 	.short	0x0000
        /*0094*/ 	.byte	0x00, 0xf5, 0x21, 0x00


	//----- nvinfo : EIATTR_SPARSE_MMA_MASK
	.align		4
.L_46:
        /*0098*/ 	.byte	0x03, 0x50
        /*009a*/ 	.short	0x0000


	//----- nvinfo : EIATTR_MAXREG_COUNT
	.align		4
        /*009c*/ 	.byte	0x03, 0x1b
        /*009e*/ 	.short	0x00ff


	//----- nvinfo : EIATTR_NUM_BARRIERS
	.align		4
        /*00a0*/ 	.byte	0x02, 0x4c
        /*00a2*/ 	.byte	0x01
	.zero		1


	//----- nvinfo : EIATTR_MERCURY_ISA_VERSION
	.align		4
        /*00a4*/ 	.byte	0x03, 0x5f
        /*00a6*/ 	.short	0x0101


	//----- nvinfo : EIATTR_VRC_CTA_INIT_COUNT
	.align		4
        /*00a8*/ 	.byte	0x02, 0x4a
	.zero		1
	.zero		1


	//----- nvinfo : EIATTR_EXIT_INSTR_OFFSETS
	.align		4
        /*00ac*/ 	.byte	0x04, 0x1c
        /*00ae*/ 	.short	(.L_48 - .L_47)


	//   ....[0]....
.L_47:
        /*00b0*/ 	.word	0x00032250


	//   ....[1]....
        /*00b4*/ 	.word	0x00032280


	//----- nvinfo : EIATTR_CRS_STACK_SIZE
	.align		4
.L_48:
        /*00b8*/ 	.byte	0x04, 0x1e
        /*00ba*/ 	.short	(.L_50 - .L_49)
.L_49:
        /*00bc*/ 	.word	0x00000000


	//----- nvinfo : EIATTR_CBANK_PARAM_SIZE
	.align		4
.L_50:
        /*00c0*/ 	.byte	0x03, 0x19
        /*00c2*/ 	.short	0x0035


	//----- nvinfo : EIATTR_PARAM_CBANK
	.align		4
        /*00c4*/ 	.byte	0x04, 0x0a
        /*00c6*/ 	.short	(.L_52 - .L_51)
	.align		4
.L_51:
        /*00c8*/ 	.word	index@(.nv.constant0._Z16group_GEMM_typedILi128ELi64ELi8ELi4ELi4ELi128EEvP6__halfS1_S1_S1_Phiiib)
        /*00cc*/ 	.short	0x0380
        /*00ce*/ 	.short	0x0035


	//----- nvinfo : EIATTR_SW_WAR
	.align		4
.L_52:
        /*00d0*/ 	.byte	0x04, 0x36
        /*00d2*/ 	.short	(.L_54 - .L_53)
.L_53:
        /*00d4*/ 	.word	0x00000008
.L_54:


//--------------------- .nv.info._Z16group_GEMM_typedILi128ELi64ELi8ELi4ELi4ELi64EEvP6__halfS1_S1_S1_Phiiib --------------------------
	.section	.nv.info._Z16group_GEMM_typedILi128ELi64ELi8ELi4ELi4ELi64EEvP6__halfS1_S1_S1_Phiiib,"",@"SHT_CUDA_INFO"
	.sectionflags	@""
	.align	4


	//----- nvinfo : EIATTR_CUDA_API_VERSION
	.align		4
        /*0000*/ 	.byte	0x04, 0x37
        /*0002*/ 	.short	(.L_56 - .L_55)
.L_55:
        /*0004*/ 	.word	0x00000082


	//----- nvinfo : EIATTR_KPARAM_INFO
	.align		4
.L_56:
        /*0008*/ 	.byte	0x04, 0x17
        /*000a*/ 	.short	(.L_58 - .L_57)
.L_57:
        /*000c*/ 	.word	0x00000000
        /*0010*/ 	.short	0x0008
        /*0012*/ 	.short	0x0034
        /*0014*/ 	.byte	0x00, 0xf0, 0x05, 0x00


	//----- nvinfo : EIATTR_KPARAM_INFO
	.align		4
.L_58:
        /*0018*/ 	.byte	0x04, 0x17
        /*001a*/ 	.short	(.L_60 - .L_59)
.L_59:
        /*001c*/ 	.word	0x00000000
        /*0020*/ 	.short	0x0007
        /*0022*/ 	.short	0x0030
        /*0024*/ 	.byte	0x00, 0xf0, 0x11, 0x00


	//----- nvinfo : EIATTR_KPARAM_INFO
	.align		4
.L_60:
        /*0028*/ 	.byte	0x04, 0x17
        /*002a*/ 	.short	(.L_62 - .L_61)
.L_61:
        /*002c*/ 	.word	0x00000000
        /*0030*/ 	.short	0x0006
        /*0032*/ 	.short	0x002c
        /*0034*/ 	.byte	0x00, 0xf0, 0x11, 0x00


	//----- nvinfo : EIATTR_KPARAM_INFO
	.align		4
.L_62:
        /*0038*/ 	.byte	0x04, 0x17
        /*003a*/ 	.short	(.L_64 - .L_63)
.L_63:
        /*003c*/ 	.word	0x00000000
        /*0040*/ 	.short	0x0005
        /*0042*/ 	.short	0x0028
        /*0044*/ 	.byte	0x00, 0xf0, 0x11, 0x00


	//----- nvinfo : EIATTR_KPARAM_INFO
	.align		4
.L_64:
        /*0048*/ 	.byte	0x04, 0x17
        /*004a*/ 	.short	(.L_66 - .L_65)
.L_65:
        /*004c*/ 	.word	0x00000000
        /*0050*/ 	.short	0x0004
        /*0052*/ 	.short	0x0020
        /*0054*/ 	.byte	0x00, 0xf5, 0x21, 0x00


	//----- nvinfo : EIATTR_KPARAM_INFO
	.align		4
.L_66:
        /*0058*/ 	.byte	0x04, 0x17
        /*005a*/ 	.short	(.L_68 - .L_67)
.L_67:
        /*005c*/ 	.word	0x00000000
        /*0060*/ 	.short	0x0003
        /*0062*/ 	.short	0x0018
        /*0064*/ 	.byte	0x00, 0xf5, 0x21, 0x00


	//----- nvinfo : EIATTR_KPARAM_INFO
	.align		4
.L_68:
        /*0068*/ 	.byte	0x04, 0x17
        /*006a*/ 	.short	(.L_70 - .L_69)
.L_69:
        /*006c*/ 	.word	0x00000000
        /*0070*/ 	.short	0x0002
        /*0072*/ 	.short	0x0010
        /*0074*/ 	.byte	0x00, 0xf5, 0x21, 0x00


	//----- nvinfo : EIATTR_KPARAM_INFO
	.align		4
.L_70:
        /*0078*/ 	.byte	0x04, 0x17
        /*007a*/ 	.short	(.L_72 - .L_71)
.L_71:
        /*007c*/ 	.word	0x00000000
        /*0080*/ 	.short	0x0001
        /*0082*/ 	.short	0x0008
        /*0084*/ 	.byte	0x00, 0xf5, 0x21, 0x00


	//----- nvinfo : EIATTR_KPARAM_INFO
	.align		4
.L_72:
        /*0088*/ 	.byte	0x04, 0x17
        /*008a*/ 	.short	(.L_74 - .L_73)
.L_73:
        /*008c*/ 	.word	0x00000000
        /*0090*/ 	.short	0x0000
        /*0092*/ 	.short	0x0000
        /*0094*/ 	.byte	0x00, 0xf5, 0x21, 0x00


	//----- nvinfo : EIATTR_SPARSE_MMA_MASK
	.align		4
.L_74:
        /*0098*/ 	.byte	0x03, 0x50
        /*009a*/ 	.short	0x0000


	//----- nvinfo : EIATTR_MAXREG_COUNT
	.align		4
        /*009c*/ 	.byte	0x03, 0x1b
        /*009e*/ 	.short	0x00ff


	//----- nvinfo : EIATTR_NUM_BARRIERS
	.align		4
        /*00a0*/ 	.byte	0x02, 0x4c
        /*00a2*/ 	.byte	0x01
	.zero		1


	//----- nvinfo : EIATTR_MERCURY_ISA_VERSION
	.align		4
        /*00a4*/ 	.byte	0x03, 0x5f
        /*00a6*/ 	.short	0x0101


	//----- nvinfo : EIATTR_VRC_CTA_INIT_COUNT
	.align		4
        /*00a8*/ 	.byte	0x02, 0x4a
	.zero		1
	.zero		1


	//----- nvinfo : EIATTR_EXIT_INSTR_OFFSETS
	.align		4
        /*00ac*/ 	.byte	0x04, 0x1c
        /*00ae*/ 	.short	(.L_76 - .L_75)


	//   ....[0]....
.L_75:
        /*00b0*/ 	.word	0x00032250


	//   ....[1]....
        /*00b4*/ 	.word	0x00032280


	//----- nvinfo : EIATTR_CRS_STACK_SIZE
	.align		4
.L_76:
        /*00b8*/ 	.byte	0x04, 0x1e
        /*00ba*/ 	.short	(.L_78 - .L_77)
.L_77:
        /*00bc*/ 	.word	0x00000000


	//----- nvinfo : EIATTR_CBANK_PARAM_SIZE
	.align		4
.L_78:
        /*00c0*/ 	.byte	0x03, 0x19
        /*00c2*/ 	.short	0x0035


	//----- nvinfo : EIATTR_PARAM_CBANK
	.align		4
        /*00c4*/ 	.byte	0x04, 0x0a
        /*00c6*/ 	.short	(.L_80 - .L_79)
	.align		4
.L_79:
        /*00c8*/ 	.word	index@(.nv.constant0._Z16group_GEMM_typedILi128ELi64ELi8ELi4ELi4ELi64EEvP6__halfS1_S1_S1_Phiiib)
        /*00cc*/ 	.short	0x0380
        /*00ce*/ 	.short	0x0035


	//----- nvinfo : EIATTR_SW_WAR
	.align		4
.L_80:
        /*00d0*/ 	.byte	0x04, 0x36
        /*00d2*/ 	.short	(.L_82 - .L_81)
.L_81:
        /*00d4*/ 	.word	0x00000008
.L_82:


//--------------------- .nv.info._Z10group_GEMMILi128ELi128ELi8ELi4ELi4EEvP6__halfS1_S1_S1_iii --------------------------
	.section	.nv.info._Z10group_GEMMILi128ELi128ELi8ELi4ELi4EEvP6__halfS1_S1_S1_iii,"",@"SHT_CUDA_INFO"
	.sectionflags	@""
	.align	4


	//----- nvinfo : EIATTR_CUDA_API_VERSION
	.align		4
        /*0000*/ 	.byte	0x04, 0x37
        /*0002*/ 	.short	(.L_84 - .L_83)
.L_83:
        /*0004*/ 	.word	0x00000082


	//----- nvinfo : EIATTR_KPARAM_INFO
	.align		4
.L_84:
        /*0008*/ 	.byte	0x04, 0x17
        /*000a*/ 	.short	(.L_86 - .L_85)
.L_85:
        /*000c*/ 	.word	0x00000000
        /*0010*/ 	.short	0x0006
        /*0012*/ 	.short	0x0028
        /*0014*/ 	.byte	0x00, 0xf0, 0x11, 0x00


	//----- nvinfo : EIATTR_KPARAM_INFO
	.align		4
.L_86:
        /*0018*/ 	.byte	0x04, 0x17
        /*001a*/ 	.short	(.L_88 - .L_87)
.L_87:
        /*001c*/ 	.word	0x00000000
        /*0020*/ 	.short	0x0005
        /*0022*/ 	.short	0x0024
        /*0024*/ 	.byte	0x00, 0xf0, 0x11, 0x00


	//----- nvinfo : EIATTR_KPARAM_INFO
	.align		4
.L_88:
        /*0028*/ 	.byte	0x04, 0x17
        /*002a*/ 	.short	(.L_90 - .L_89)
.L_89:
        /*002c*/ 	.word	0x00000000
        /*0030*/ 	.short	0x0004
        /*0032*/ 	.short	0x0020
        /*0034*/ 	.byte	0x00, 0xf0, 0x11, 0x00


	//----- nvinfo : EIATTR_KPARAM_INFO
	.align		4
.L_90:
        /*0038*/ 	.byte	0x04, 0x17
        /*003a*/ 	.short	(.L_92 - .L_91)
.L_91:
        /*003c*/ 	.word	0x00000000
        /*0040*/ 	.short	0x0003
        /*0042*/ 	.short	0x0018
        /*0044*/ 	.byte	0x00, 0xf5, 0x21, 0x00


	//----- nvinfo : EIATTR_KPARAM_INFO
	.align		4
.L_92:
        /*0048*/ 	.byte	0x04, 0x17
        /*004a*/ 	.short	(.L_94 - .L_93)
.L_93:
        /*004c*/ 	.word	0x00000000
        /*0050*/ 	.short	0x0002
        /*0052*/ 	.short	0x0010
        /*0054*/ 	.byte	0x00, 0xf5, 0x21, 0x00


	//----- nvinfo : EIATTR_KPARAM_INFO
	.align		4
.L_94:
        /*0058*/ 	.byte	0x04, 0x17
        /*005a*/ 	.short	(.L_96 - .L_95)
.L_95:
        /*005c*/ 	.word	0x00000000
        /*0060*/ 	.short	0x0001
        /*0062*/ 	.short	0x0008
        /*0064*/ 	.byte	0x00, 0xf5, 0x21, 0x00


	//----- nvinfo : EIATTR_KPARAM_INFO
	.align		4
.L_96:
        /*0068*/ 	.byte	0x04, 0x17
        /*006a*/ 	.short	(.L_98 - .L_97)
.L_97:
        /*006c*/ 	.word	0x00000000
        /*0070*/ 	.short	0x0000
        /*0072*/ 	.short	0x0000
        /*0074*/ 	.byte	0x00, 0xf5, 0x21, 0x00


	//----- nvinfo : EIATTR_SPARSE_MMA_MASK
	.align		4
.L_98:
        /*0078*/ 	.byte	0x03, 0x50
        /*007a*/ 	.short	0x0000


	//----- nvinfo : EIATTR_MAXREG_COUNT
	.align		4
        /*007c*/ 	.byte	0x03, 0x1b
        /*007e*/ 	.short	0x00ff


	//----- nvinfo : EIATTR_NUM_BARRIERS
	.align		4
        /*0080*/ 	.byte	0x02, 0x4c
        /*0082*/ 	.byte	0x01
	.zero		1


	//----- nvinfo : EIATTR_MERCURY_ISA_VERSION
	.align		4
        /*0084*/ 	.byte	0x03, 0x5f
        /*0086*/ 	.short	0x0101


	//----- nvinfo : EIATTR_VRC_CTA_INIT_COUNT
	.align		4
        /*0088*/ 	.byte	0x02, 0x4a
	.zero		1
	.zero		1


	//----- nvinfo : EIATTR_EXIT_INSTR_OFFSETS
	.align		4
        /*008c*/ 	.byte	0x04, 0x1c
        /*008e*/ 	.short	(.L_100 - .L_99)


	//   ....[0]....
.L_99:
        /*0090*/ 	.word	0x00001f80


	//   ....[1]....
        /*0094*/ 	.word	0x00001fb0


	//----- nvinfo : EIATTR_CBANK_PARAM_SIZE
	.align		4
.L_100:
        /*0098*/ 	.byte	0x03, 0x19
        /*009a*/ 	.short	0x002c


	//----- nvinfo : EIATTR_PARAM_CBANK
	.align		4
        /*009c*/ 	.byte	0x04, 0x0a
        /*009e*/ 	.short	(.L_102 - .L_101)
	.align		4
.L_101:
        /*00a0*/ 	.word	index@(.nv.constant0._Z10group_GEMMILi128ELi128ELi8ELi4ELi4EEvP6__halfS1_S1_S1_iii)
        /*00a4*/ 	.short	0x0380
        /*00a6*/ 	.short	0x002c


	//----- nvinfo : EIATTR_SW_WAR
	.align		4
.L_102:
        /*00a8*/ 	.byte	0x04, 0x36
        /*00aa*/ 	.short	(.L_104 - .L_103)
.L_103:
        /*00ac*/ 	.word	0x00000008
.L_104:


//--------------------- .nv.callgraph             --------------------------
	.section	.nv.callgraph,"",@"SHT_CUDA_CALLGRAPH"
	.align	4
	.sectionentsize	8
	.align		4
        /*0000*/ 	.word	0x00000000
	.align		4
        /*0004*/ 	.word	0xffffffff
	.align		4
        /*0008*/ 	.word	0x00000000
	.align		4
        /*000c*/ 	.word	0xfffffffe
	.align		4
        /*0010*/ 	.word	0x00000000
	.align		4
        /*0014*/ 	.word	0xfffffffd
	.align		4
        /*0018*/ 	.word	0x00000000
	.align		4
        /*001c*/ 	.word	0xfffffffc


//--------------------- .nv.constant4             --------------------------
	.section	.nv.constant4,"a",@progbits
	.align	8
	.align		8
.nv.constant4:
        /*0000*/ 	.dword	precalc_xorwow_matrix
	.align		8
        /*0008*/ 	.dword	precalc_xorwow_offset_matrix
	.align		8
        /*0010*/ 	.dword	mrg32k3aM1
	.align		8
        /*0018*/ 	.dword	mrg32k3aM2
	.align		8
        /*0020*/ 	.dword	mrg32k3aM1SubSeq
	.align		8
        /*0028*/ 	.dword	mrg32k3aM2SubSeq
	.align		8
        /*0030*/ 	.dword	mrg32k3aM1Seq
	.align		8
        /*0038*/ 	.dword	mrg32k3aM2Seq


//--------------------- .nv.constant3             --------------------------
	.section	.nv.constant3,"a",@progbits
	.align	8
.nv.constant3:
	.type		__cr_lgamma_table,@object
	.size		__cr_lgamma_table,(.L_8 - __cr_lgamma_table)
__cr_lgamma_table:
        /*0000*/ 	.byte	0x00, 0x00, 0x00, 0x00, 0x00, 0x00, 0x00, 0x00, 0x00, 0x00, 0x00, 0x00, 0x00, 0x00, 0x00, 0x00
        /*0010*/ 	.byte	0xef, 0x39, 0xfa, 0xfe, 0x42, 0x2e, 0xe6, 0x3f, 0x02, 0x20, 0x2a, 0xfa, 0x0b, 0xab, 0xfc, 0x3f
        /*0020*/ 	.byte	0xf9, 0x2c, 0x92, 0x7c, 0xa7, 0x6c, 0x09, 0x40, 0xc9, 0x79, 0x44, 0x3c, 0x64, 0x26, 0x13, 0x40
        /*0030*/ 	.byte	0xca, 0x01, 0xcf, 0x3a, 0x27, 0x51, 0x1a, 0x40, 0x30, 0xcc, 0x2d, 0xf3, 0xe1, 0x0c, 0x21, 0x40
        /*0040*/ 	.byte	0x0d, 0xb7, 0xfc, 0x82, 0x8e, 0x35, 0x25, 0x40
.L_8:


//--------------------- .text._Z16group_GEMM_typedILi128ELi64ELi8ELi4ELi4ELi128EEvP6__halfS1_S1_S1_Phiiib --------------------------
	.section	.text._Z16group_GEMM_typedILi128ELi64ELi8ELi4ELi4ELi128EEvP6__halfS1_S1_S1_Phiiib,"ax",@progbits
	.align	128
        .global         _Z16group_GEMM_typedILi128ELi64ELi8ELi4ELi4ELi128EEvP6__halfS1_S1_S1_Phiiib
        .type           _Z16group_GEMM_typedILi128ELi64ELi8ELi4ELi4ELi128EEvP6__halfS1_S1_S1_Phiiib,@function
        .size           _Z16group_GEMM_typedILi128ELi64ELi8ELi4ELi4ELi128EEvP6__halfS1_S1_S1_Phiiib,(.L_x_2099 - _Z16group_GEMM_typedILi128ELi64ELi8ELi4ELi4ELi128EEvP6__halfS1_S1_S1_Phiiib)
        .other          _Z16group_GEMM_typedILi128ELi64ELi8ELi4ELi4ELi128EEvP6__halfS1_S1_S1_Phiiib,@"STO_CUDA_ENTRY STV_DEFAULT"
_Z16group_GEMM_typedILi128ELi64ELi8ELi4ELi4ELi128EEvP6__halfS1_S1_S1_Phiiib:
.text._Z16group_GEMM_typedILi128ELi64ELi8ELi4ELi4ELi128EEvP6__halfS1_S1_S1_Phiiib:
[----:B------:R-:W-:Y:S01]  /*0000*/  LDC R1, c[0x0][0x37c] ;  /* 0x0000df00ff017b82 */ /* 0x000fe20000000800 */
[----:B------:R-:W0:Y:S07]  /*0010*/  LDCU UR15, c[0x0][0x3b0] ;  /* 0x00007600ff0f77ac */ /* 0x000e2e0008000800 */
[----:B------:R-:W1:Y:S01]  /*0020*/  S2UR UR4, SR_CTAID.X ;  /* 0x00000000000479c3 */ /* 0x000e620000002500 */
[----:B------:R-:W2:Y:S01]  /*0030*/  S2R R32, SR_TID.X ;  /* 0x0000000000207919 */ /* 0x000ea20000002100 */
[----:B------:R-:W-:Y:S01]  /*0040*/  CS2R R16, SRZ ;  /* 0x0000000000107805 */ /* 0x000fe2000001ff00 */
[----:B------:R-:W1:Y:S01]  /*0050*/  LDCU UR8, c[0x0][0x360] ;  /* 0x00006c00ff0877ac */ /* 0x000e620008000800 */
[----:B------:R-:W-:Y:S01]  /*0060*/  CS2R R18, SRZ ;  /* 0x0000000000127805 */ /* 0x000fe2000001ff00 */
[----:B------:R-:W3:Y:S01]  /*0070*/  S2R R43, SR_TID.Y ;  /* 0x00000000002b7919 */ /* 0x000ee20000002200 */
[----:B------:R-:W-:Y:S01]  /*0080*/  CS2R R20, SRZ ;  /* 0x0000000000147805 */ /* 0x000fe2000001ff00 */
[----:B------:R-:W4:Y:S01]  /*0090*/  LDCU UR5, c[0x0][0x364] ;  /* 0x00006c80ff0577ac */ /* 0x000f220008000800 */
[----:B------:R-:W4:Y:S01]  /*00a0*/  S2UR UR6, SR_CTAID.Y ;  /* 0x00000000000679c3 */ /* 0x000f220000002600 */
[----:B------:R-:W-:-:S02]  /*00b0*/  CS2R R22, SRZ ;  /* 0x0000000000167805 */ /* 0x000fc4000001ff00 */
[----:B------:R-:W-:Y:S02]  /*00c0*/  CS2R R24, SRZ ;  /* 0x0000000000187805 */ /* 0x000fe4000001ff00 */
[----:B------:R-:W-:Y:S02]  /*00d0*/  CS2R R26, SRZ ;  /* 0x00000000001a7805 */ /* 0x000fe4000001ff00 */
[----:B------:R-:W-:Y:S02]  /*00e0*/  CS2R R28, SRZ ;  /* 0x00000000001c7805 */ /* 0x000fe4000001ff00 */
[----:B------:R-:W-:Y:S01]  /*00f0*/  CS2R R30, SRZ ;  /* 0x00000000001e7805 */ /* 0x000fe2000001ff00 */
[----:B------:R-:W2:Y:S01]  /*0100*/  LDCU.64 UR12, c[0x0][0x358] ;  /* 0x00006b00ff0c77ac */ /* 0x000ea20008000a00 */
[----:B0-----:R-:W-:Y:S02]  /*0110*/  UISETP.GE.AND UP0, UPT, UR15, 0x1, UPT ;  /* 0x000000010f00788c */ /* 0x001fe4000bf06270 */
[----:B-1----:R-:W-:-:S02]  /*0120*/  UIMAD UR4, UR4, UR8, URZ ;  /* 0x00000008040472a4 */ /* 0x002fc4000f8e02ff */
[----:B----4-:R-:W-:Y:S02]  /*0130*/  UIMAD UR6, UR6, UR5, URZ ;  /* 0x00000005060672a4 */ /* 0x010fe4000f8e02ff */
[----:B------:R-:W-:Y:S02]  /*0140*/  USHF.L.U32 UR5, UR4, 0x2, URZ ;  /* 0x0000000204057899 */ /* 0x000fe400080006ff */
[----:B------:R-:W-:Y:S01]  /*0150*/  USHF.L.U32 UR6, UR6, 0x2, URZ ;  /* 0x0000000206067899 */ /* 0x000fe200080006ff */
[----:B--23--:R-:W-:Y:S11]  /*0160*/  BRA.U !UP0, `(.L_x_0) ;  /* 0x0000031908c07547 */ /* 0x00cff6000b800000 */
[----:B------:R-:W0:Y:S01]  /*0170*/  S2UR UR10, SR_CgaCtaId ;  /* 0x00000000000a79c3 */ /* 0x000e220000008800 */
[----:B------:R-:W-:Y:S01]  /*0180*/  IMAD R50, R43, UR8, R32 ;  /* 0x000000082b327c24 */ /* 0x000fe2000f8e0220 */
[----:B------:R-:W1:Y:S01]  /*0190*/  LDCU UR16, c[0x0][0x3ac] ;  /* 0x00007580ff1077ac */ /* 0x000e620008000800 */
[----:B------:R-:W-:Y:S01]  /*01a0*/  PRMT R33, RZ, 0x7610, R33 ;  /* 0x00007610ff217816 */ /* 0x000fe20000000021 */
[----:B------:R-:W-:Y:S01]  /*01b0*/  IMAD.MOV.U32 R16, RZ, RZ, RZ ;  /* 0x000000ffff107224 */ /* 0x000fe200078e00ff */
[----:B------:R-:W-:Y:S01]  /*01c0*/  PRMT R63, RZ, 0x7610, R63 ;  /* 0x00007610ff3f7816 */ /* 0x000fe2000000003f */
[C---:B------:R-:W-:Y:S01]  /*01d0*/  IMAD.SHL.U32 R0, R50.reuse, 0x8, RZ ;  /* 0x0000000832007824 */ /* 0x040fe200078e00ff */
[----:B------:R-:W-:Y:S01]  /*01e0*/  UMOV UR7, 0x400 ;  /* 0x0000040000077882 */ /* 0x000fe20000000000 */
[C---:B------:R-:W-:Y:S01]  /*01f0*/  LOP3.LUT R36, R50.reuse, 0x7f, RZ, 0xc0, !PT ;  /* 0x0000007f32247812 */ /* 0x040fe200078ec0ff */
[----:B------:R-:W-:Y:S01]  /*0200*/  UIADD3 UR8, UPT, UPT, UR7, 0x800, URZ ;  /* 0x0000080007087890 */ /* 0x000fe2000fffe0ff */
[----:B------:R-:W-:Y:S01]  /*0210*/  LOP3.LUT R48, R50, 0x7, RZ, 0xc0, !PT ;  /* 0x0000000732307812 */ /* 0x000fe200078ec0ff */
[----:B------:R-:W-:Y:S01]  /*0220*/  UIADD3 UR9, UPT, UPT, UR7, 0xc00, URZ ;  /* 0x00000c0007097890 */ /* 0x000fe2000fffe0ff */
[--C-:B------:R-:W-:Y:S01]  /*0230*/  SHF.R.U32.HI R39, RZ, 0x3, R50.reuse ;  /* 0x00000003ff277819 */ /* 0x100fe20000011632 */
[----:B------:R-:W-:Y:S01]  /*0240*/  UIADD3 UR4, UPT, UPT, UR15, 0x7, URZ ;  /* 0x000000070f047890 */ /* 0x000fe2000fffe0ff */
[----:B------:R-:W-:Y:S01]  /*0250*/  SHF.R.U32.HI R49, RZ, 0x7, R50 ;  /* 0x00000007ff317819 */ /* 0x000fe20000011632 */
[----:B------:R-:W-:Y:S01]  /*0260*/  VIADD R36, R36, UR5 ;  /* 0x0000000524247c36 */ /* 0x000fe20008000000 */
[----:B------:R-:W-:Y:S01]  /*0270*/  LOP3.LUT R0, R0, 0x3f8, RZ, 0xc0, !PT ;  /* 0x000003f800007812 */ /* 0x000fe200078ec0ff */
[----:B------:R-:W-:Y:S01]  /*0280*/  IMAD R38, R48, 0x40, R39 ;  /* 0x0000004030267824 */ /* 0x000fe200078e0227 */
[----:B------:R-:W-:Y:S01]  /*0290*/  USHF.R.U32.HI UR4, URZ, 0x3, UR4 ;  /* 0x00000003ff047899 */ /* 0x000fe20008011604 */
[----:B------:R-:W-:Y:S01]  /*02a0*/  VIADD R37, R39, UR6 ;  /* 0x0000000627257c36 */ /* 0x000fe20008000000 */
[----:B------:R-:W-:Y:S01]  /*02b0*/  PRMT R67, RZ, 0x7610, R67 ;  /* 0x00007610ff437816 */ /* 0x000fe20000000043 */
[----:B------:R-:W-:Y:S01]  /*02c0*/  IMAD.IADD R0, R49, 0x1, R0 ;  /* 0x0000000131007824 */ /* 0x000fe200078e0200 */
[----:B------:R-:W-:Y:S01]  /*02d0*/  PRMT R58, RZ, 0x7610, R58 ;  /* 0x00007610ff3a7816 */ /* 0x000fe2000000003a */
[----:B------:R-:W-:Y:S01]  /*02e0*/  IMAD R41, R36, UR15, R49 ;  /* 0x0000000f24297c24 */ /* 0x000fe2000f8e0231 */
[----:B0-----:R-:W-:Y:S01]  /*02f0*/  ULEA UR14, UR10, UR7, 0x18 ;  /* 0x000000070a0e7291 */ /* 0x001fe2000f8ec0ff */
[----:B------:R-:W-:Y:S01]  /*0300*/  PRMT R57, RZ, 0x7610, R57 ;  /* 0x00007610ff397816 */ /* 0x000fe20000000039 */
[----:B------:R-:W-:Y:S01]  /*0310*/  UIADD3 UR7, UPT, UPT, UR7, 0xc80, URZ ;  /* 0x00000c8007077890 */ /* 0x000fe2000fffe0ff */
[----:B------:R-:W-:Y:S01]  /*0320*/  PRMT R61, RZ, 0x7610, R61 ;  /* 0x00007610ff3d7816 */ /* 0x000fe2000000003d */
[----:B------:R-:W-:Y:S01]  /*0330*/  ULEA UR8, UR10, UR8, 0x18 ;  /* 0x000000080a087291 */ /* 0x000fe2000f8ec0ff */
[----:B------:R-:W-:Y:S01]  /*0340*/  PRMT R65, RZ, 0x7610, R65 ;  /* 0x00007610ff417816 */ /* 0x000fe20000000041 */
[----:B------:R-:W-:Y:S01]  /*0350*/  ULEA UR7, UR10, UR7, 0x18 ;  /* 0x000000070a077291 */ /* 0x000fe2000f8ec0ff */
[----:B------:R-:W-:Y:S01]  /*0360*/  PRMT R34, RZ, 0x7610, R34 ;  /* 0x00007610ff227816 */ /* 0x000fe20000000022 */
[----:B------:R-:W-:Y:S01]  /*0370*/  ULEA UR9, UR10, UR9, 0x18 ;  /* 0x000000090a097291 */ /* 0x000fe2000f8ec0ff */
[----:B------:R-:W-:Y:S01]  /*0380*/  PRMT R35, RZ, 0x7610, R35 ;  /* 0x00007610ff237816 */ /* 0x000fe20000000023 */
[----:B-1----:R-:W-:Y:S01]  /*0390*/  IMAD R44, R48, UR16, R37 ;  /* 0x00000010302c7c24 */ /* 0x002fe2000f8e0225 */
[----:B------:R-:W-:Y:S01]  /*03a0*/  LEA R40, R43, UR8, 0x3 ;  /* 0x000000082b287c11 */ /* 0x000fe2000f8e18ff */
[----:B------:R-:W-:Y:S01]  /*03b0*/  VIADD R46, R41, 0x4 ;  /* 0x00000004292e7836 */ /* 0x000fe20000000000 */
[----:B------:R-:W-:Y:S01]  /*03c0*/  LEA R42, R43, UR7, 0x2 ;  /* 0x000000072b2a7c11 */ /* 0x000fe2000f8e10ff */
[----:B------:R-:W-:Y:S01]  /*03d0*/  UIADD3 UR10, UPT, UPT, URZ, -UR4, URZ ;  /* 0x80000004ff0a7290 */ /* 0x000fe2000fffe0ff */
[----:B------:R-:W-:Y:S01]  /*03e0*/  PRMT R59, RZ, 0x7610, R59 ;  /* 0x00007610ff3b7816 */ /* 0x000fe2000000003b */
[----:B------:R-:W0:Y:S01]  /*03f0*/  LDCU UR19, c[0x0][0x3b0] ;  /* 0x00007600ff1377ac */ /* 0x000e220008000800 */
[----:B------:R-:W-:-:S02]  /*0400*/  PRMT R69, RZ, 0x7610, R69 ;  /* 0x00007610ff457816 */ /* 0x000fc40000000045 */
[----:B------:R-:W-:Y:S01]  /*0410*/  PRMT R56, RZ, 0x7610, R56 ;  /* 0x00007610ff387816 */ /* 0x000fe20000000038 */
[----:B------:R-:W1:Y:S01]  /*0420*/  LDCU UR17, c[0x0][0x3a8] ;  /* 0x00007500ff1177ac */ /* 0x000e620008000800 */
[----:B------:R-:W-:Y:S02]  /*0430*/  PRMT R9, RZ, 0x7610, R9 ;  /* 0x00007610ff097816 */ /* 0x000fe40000000009 */
[----:B------:R-:W-:Y:S01]  /*0440*/  PRMT R11, RZ, 0x7610, R11 ;  /* 0x00007610ff0b7816 */ /* 0x000fe2000000000b */
[----:B------:R-:W2:Y:S01]  /*0450*/  LDCU UR20, c[0x0][0x3ac] ;  /* 0x00007580ff1477ac */ /* 0x000ea20008000800 */
[----:B------:R-:W-:Y:S02]  /*0460*/  PRMT R13, RZ, 0x7610, R13 ;  /* 0x00007610ff0d7816 */ /* 0x000fe4000000000d */
[----:B------:R-:W-:Y:S01]  /*0470*/  PRMT R15, RZ, 0x7610, R15 ;  /* 0x00007610ff0f7816 */ /* 0x000fe2000000000f */
[----:B------:R-:W3:Y:S01]  /*0480*/  LDCU.U8 UR18, c[0x0][0x3b4] ;  /* 0x00007680ff1277ac */ /* 0x000ee20008000000 */
[----:B------:R-:W-:-:S02]  /*0490*/  LEA R32, R32, UR14, 0x6 ;  /* 0x0000000e20207c11 */ /* 0x000fc4000f8e30ff */
[----:B------:R-:W-:Y:S01]  /*04a0*/  LEA R38, R38, UR8, 0x1 ;  /* 0x0000000826267c11 */ /* 0x000fe2000f8e08ff */
[----:B------:R-:W-:Y:S01]  /*04b0*/  USHF.R.U32.HI UR11, URZ, 0x6, UR16 ;  /* 0x00000006ff0b7899 */ /* 0x000fe20008011610 */
[----:B------:R-:W-:Y:S01]  /*04c0*/  LEA R39, R39, UR9, 0x1 ;  /* 0x0000000927277c11 */ /* 0x000fe2000f8e08ff */
[----:B------:R-:W-:Y:S01]  /*04d0*/  UMOV UR4, URZ ;  /* 0x000000ff00047c82 */ /* 0x000fe20008000000 */
[----:B------:R-:W-:Y:S02]  /*04e0*/  LEA R43, R43, UR9, 0x3 ;  /* 0x000000092b2b7c11 */ /* 0x000fe4000f8e18ff */
[----:B0-----:R-:W-:-:S07]  /*04f0*/  LEA R45, R0, UR14, 0x1 ;  /* 0x0000000e002d7c11 */ /* 0x001fce000f8e08ff */
.L_x_1045:
[----:B------:R-:W0:Y:S01]  /*0500*/  LDC.64 R52, c[0x0][0x380] ;  /* 0x0000e000ff347b82 */ /* 0x000e220000000a00 */
[----:B------:R-:W-:Y:S01]  /*0510*/  ISETP.GT.U32.AND P0, PT, R50, 0x3ff, PT ;  /* 0x000003ff3200780c */ /* 0x000fe20003f04070 */
[----:B------:R-:W-:-:S12]  /*0520*/  BSSY.RECONVERGENT B0, `(.L_x_1) ;  /* 0x000000a000007945 */ /* 0x000fd80003800200 */
[----:B-1234-:R-:W-:Y:S05]  /*0530*/  @P0 BRA `(.L_x_2) ;  /* 0x0000000000200947 */ /* 0x01efea0003800000 */
[----:B------:R-:W-:-:S04]  /*0540*/  ISETP.GE.AND P0, PT, R49, UR19, PT ;  /* 0x0000001331007c0c */ /* 0x000fc8000bf06270 */
[----:B-1----:R-:W-:-:S13]  /*0550*/  ISETP.GE.OR P0, PT, R36, UR17, P0 ;  /* 0x0000001124007c0c */ /* 0x002fda0008706670 */
[----:B------:R-:W-:Y:S05]  /*0560*/  @P0 BRA `(.L_x_3) ;  /* 0x0000000000100947 */ /* 0x000fea0003800000 */
[----:B0-----:R-:W-:-:S06]  /*0570*/  IMAD.WIDE R2, R41, 0x2, R52 ;  /* 0x0000000229027825 */ /* 0x001fcc00078e0234 */
[----:B------:R-:W4:Y:S04]  /*0580*/  LDG.E.U16 R2, desc[UR12][R2.64] ;  /* 0x0000000c02027981 */ /* 0x000f28000c1e1500 */
[----:B----4-:R4:W-:Y:S01]  /*0590*/  STS.U16 [R45], R2 ;  /* 0x000000022d007388 */ /* 0x0109e20000000400 */
[----:B------:R-:W-:Y:S05]  /*05a0*/  BRA `(.L_x_2) ;  /* 0x0000000000047947 */ /* 0x000fea0003800000 */
.L_x_3:
[----:B------:R1:W-:Y:S02]  /*05b0*/  STS.U16 [R45], RZ ;  /* 0x000000ff2d007388 */ /* 0x0003e40000000400 */
.L_x_2:
[----:B-123--:R-:W-:Y:S05]  /*05c0*/  BSYNC.RECONVERGENT B0 ;  /* 0x0000000000007941 */ /* 0x00efea0003800200 */
.L_x_1:
[----:B------:R-:W-:-:S04]  /*05d0*/  ISETP.GE.AND P0, PT, R48, UR19, PT ;  /* 0x0000001330007c0c */ /* 0x000fc8000bf06270 */
[----:B------:R-:W-:-:S13]  /*05e0*/  ISETP.GE.OR P1, PT, R37, UR20, P0 ;  /* 0x0000001425007c0c */ /* 0x000fda0008726670 */
[----:B----4-:R-:W1:Y:S01]  /*05f0*/  @!P1 LDC.64 R2, c[0x0][0x3a0] ;  /* 0x0000e800ff029b82 */ /* 0x010e620000000a00 */
[----:B------:R-:W-:Y:S02]  /*0600*/  @!P1 SHF.R.U32.HI R0, RZ, 0x7, R48 ;  /* 0x00000007ff009819 */ /* 0x000fe40000011630 */
[----:B------:R-:W-:-:S05]  /*0610*/  @!P1 SHF.R.U32.HI R47, RZ, 0x6, R37 ;  /* 0x00000006ff2f9819 */ /* 0x000fca0000011625 */
[----:B------:R-:W2:Y:S01]  /*0620*/  @!P1 LDC.64 R4, c[0x0][0x398] ;  /* 0x0000e600ff049b82 */ /* 0x000ea20000000a00 */
[C---:B------:R-:W-:Y:S02]  /*0630*/  @!P1 IMAD R55, R0.reuse, UR11, R47 ;  /* 0x0000000b00379c24 */ /* 0x040fe4000f8e022f */
[----:B------:R-:W-:-:S05]  /*0640*/  @!P1 IMAD R47, R0, UR20, R37 ;  /* 0x00000014002f9c24 */ /* 0x000fca000f8e0225 */
[----:B------:R-:W3:Y:S01]  /*0650*/  @!P1 LDC.64 R6, c[0x0][0x388] ;  /* 0x0000e200ff069b82 */ /* 0x000ee20000000a00 */
[----:B-1----:R-:W-:-:S05]  /*0660*/  @!P1 IADD3 R2, P0, PT, R55, R2, RZ ;  /* 0x0000000237029210 */ /* 0x002fca0007f1e0ff */
[----:B------:R-:W-:Y:S02]  /*0670*/  @!P1 IMAD.X R3, RZ, RZ, R3, P0 ;  /* 0x000000ffff039224 */ /* 0x000fe400000e0603 */
[----:B--2---:R-:W-:-:S03]  /*0680*/  @!P1 IMAD.WIDE.U32 R4, R47, 0x2, R4 ;  /* 0x000000022f049825 */ /* 0x004fc600078e0004 */
[----:B------:R1:W5:Y:S04]  /*0690*/  @!P1 LDG.E.U8 R2, desc[UR12][R2.64] ;  /* 0x0000000c02029981 */ /* 0x000368000c1e1100 */
[----:B------:R1:W5:Y:S01]  /*06a0*/  @!P1 LDG.E.U16 R4, desc[UR12][R4.64] ;  /* 0x0000000c04049981 */ /* 0x000362000c1e1500 */
[----:B---3--:R-:W-:-:S06]  /*06b0*/  @!P1 IMAD.WIDE R6, R44, 0x2, R6 ;  /* 0x000000022c069825 */ /* 0x008fcc00078e0206 */
[----:B------:R1:W5:Y:S01]  /*06c0*/  @!P1 LDG.E.U16 R7, desc[UR12][R6.64] ;  /* 0x0000000c06079981 */ /* 0x000362000c1e1500 */
[----:B------:R-:W-:Y:S01]  /*06d0*/  ISETP.GT.U32.AND P0, PT, R50, 0x1ff, PT ;  /* 0x000001ff3200780c */ /* 0x000fe20003f04070 */
[----:B------:R-:W-:-:S12]  /*06e0*/  BSSY.RECONVERGENT B0, `(.L_x_4) ;  /* 0x000000a000007945 */ /* 0x000fd80003800200 */
[----:B-1----:R-:W-:Y:S05]  /*06f0*/  @P0 BRA `(.L_x_5) ;  /* 0x0000000000200947 */ /* 0x002fea0003800000 */
[----:B------:R-:W-:-:S05]  /*0700*/  VIADD R0, R49, 0x4 ;  /* 0x0000000431007836 */ /* 0x000fca0000000000 */
[----:B------:R-:W-:-:S04]  /*0710*/  ISETP.GE.AND P0, PT, R0, UR19, PT ;  /* 0x0000001300007c0c */ /* 0x000fc8000bf06270 */
[----:B------:R-:W-:-:S13]  /*0720*/  ISETP.LT.AND P0, PT, R36, UR17, !P0 ;  /* 0x0000001124007c0c */ /* 0x000fda000c701270 */
[----:B------:R1:W-:Y:S01]  /*0730*/  @!P0 STS.U16 [R45+0x8], RZ ;  /* 0x000008ff2d008388 */ /* 0x0003e20000000400 */
[----:B------:R-:W-:Y:S05]  /*0740*/  @!P0 BRA `(.L_x_5) ;  /* 0x00000000000c8947 */ /* 0x000fea0003800000 */
[----:B0-----:R-:W-:-:S06]  /*0750*/  IMAD.WIDE R52, R46, 0x2, R52 ;  /* 0x000000022e347825 */ /* 0x001fcc00078e0234 */
[----:B------:R-:W2:Y:S04]  /*0760*/  LDG.E.U16 R52, desc[UR12][R52.64] ;  /* 0x0000000c34347981 */ /* 0x000ea8000c1e1500 */
[----:B--2---:R2:W-:Y:S02]  /*0770*/  STS.U16 [R45+0x8], R52 ;  /* 0x000008342d007388 */ /* 0x0045e40000000400 */
.L_x_5:
[----:B------:R-:W-:Y:S05]  /*0780*/  BSYNC.RECONVERGENT B0 ;  /* 0x0000000000007941 */ /* 0x000fea0003800200 */
.L_x_4:
[----:B------:R-:W3:Y:S01]  /*0790*/  S2UR UR8, SR_CgaCtaId ;  /* 0x00000000000879c3 */ /* 0x000ee20000008800 */
[----:B------:R-:W-:Y:S01]  /*07a0*/  UMOV UR7, 0x400 ;  /* 0x0000040000077882 */ /* 0x000fe20000000000 */
[----:B------:R-:W-:Y:S01]  /*07b0*/  IMAD.MOV.U32 R0, RZ, RZ, 0x2 ;  /* 0x00000002ff007424 */ /* 0x000fe200078e00ff */
[----:B------:R-:W-:Y:S01]  /*07c0*/  UIADD3 UR7, UPT, UPT, UR7, 0xc80, URZ ;  /* 0x00000c8007077890 */ /* 0x000fe2000fffe0ff */
[----:B-----5:R4:W-:Y:S03]  /*07d0*/  @!P1 STS.U16 [R38], R7 ;  /* 0x0000000726009388 */ /* 0x0209e60000000400 */
[----:B------:R-:W-:Y:S01]  /*07e0*/  @P1 PRMT R2, R0, 0x7610, R2 ;  /* 0x0000761000021816 */ /* 0x000fe20000000002 */
[----:B------:R4:W-:Y:S04]  /*07f0*/  @!P1 STS.U16 [R39], R4 ;  /* 0x0000000427009388 */ /* 0x0009e80000000400 */
[----:B------:R4:W-:Y:S04]  /*0800*/  @P1 STS.U16 [R38], RZ ;  /* 0x000000ff26001388 */ /* 0x0009e80000000400 */
[----:B------:R4:W-:Y:S01]  /*0810*/  @P1 STS.U16 [R39], RZ ;  /* 0x000000ff27001388 */ /* 0x0009e20000000400 */
[----:B---3--:R-:W-:-:S06]  /*0820*/  ULEA UR7, UR8, UR7, 0x18 ;  /* 0x0000000708077291 */ /* 0x008fcc000f8ec0ff */
[----:B------:R-:W-:Y:S01]  /*0830*/  LEA.HI R3, R50, UR7, RZ, 0x1d ;  /* 0x0000000732037c11 */ /* 0x000fe2000f8fe8ff */
[----:B------:R-:W-:-:S04]  /*0840*/  UPRMT UR7, UR18, 0x8880, URZ ;  /* 0x0000888012077896 */ /* 0x000fc800080000ff */
[----:B------:R4:W-:Y:S01]  /*0850*/  STS.U8 [R3], R2 ;  /* 0x0000000203007388 */ /* 0x0009e20000000000 */
[----:B------:R-:W-:Y:S01]  /*0860*/  UISETP.NE.AND UP0, UPT, UR7, URZ, UPT ;  /* 0x000000ff0700728c */ /* 0x000fe2000bf05270 */
[----:B------:R-:W-:Y:S08]  /*0870*/  BAR.SYNC.DEFER_BLOCKING 0x0 ;  /* 0x0000000000007b1d */ /* 0x000ff00000010000 */
[----:B----4-:R-:W-:Y:S05]  /*0880*/  BRA.U UP0, `(.L_x_6) ;  /* 0x0000015d00b07547 */ /* 0x010fea000b800000 */
[----:B------:R-:W3:Y:S01]  /*0890*/  LDS.U8 R55, [R42] ;  /* 0x000000002a377984 */ /* 0x000ee20000000000 */
[----:B------:R-:W-:Y:S03]  /*08a0*/  BSSY.RECONVERGENT B0, `(.L_x_7) ;  /* 0x0000029000007945 */ /* 0x000fe60003800200 */
[----:B------:R-:W4:Y:S04]  /*08b0*/  LDS.U16 R5, [R32] ;  /* 0x0000000020057984 */ /* 0x000f280000000400 */
[----:B------:R0:W0:Y:S01]  /*08c0*/  LDS.U16 R12, [R40] ;  /* 0x00000000280c7984 */ /* 0x0000220000000400 */
[----:B---3--:R-:W-:Y:S02]  /*08d0*/  ISETP.NE.AND P0, PT, R55, RZ, PT ;  /* 0x000000ff3700720c */ /* 0x008fe40003f05270 */
[----:B----4-:R-:W-:-:S11]  /*08e0*/  LOP3.LUT R4, R5, 0x7fff, RZ, 0xc0, !PT ;  /* 0x00007fff05047812 */ /* 0x010fd600078ec0ff */
[----:B0-----:R-:W-:Y:S05]  /*08f0*/  @!P0 BRA `(.L_x_8) ;  /* 0x0000000000888947 */ /* 0x001fea0003800000 */
[----:B------:R-:W-:-:S13]  /*0900*/  ISETP.NE.AND P1, PT, R55, 0x1, PT ;  /* 0x000000013700780c */ /* 0x000fda0003f25270 */
[----:B------:R-:W-:Y:S05]  /*0910*/  @P1 BRA `(.L_x_9) ;  /* 0x0000000000341947 */ /* 0x000fea0003800000 */
[C---:B------:R-:W-:Y:S02]  /*0920*/  LOP3.LUT P1, RZ, R12.reuse, 0xc00, RZ, 0xc0, !PT ;  /* 0x00000c000cff7812 */ /* 0x040fe4000782c0ff */
[----:B------:R-:W-:-:S04]  /*0930*/  LOP3.LUT P2, R0, R12, 0x7fff, RZ, 0xc0, !PT ;  /* 0x00007fff0c007812 */ /* 0x000fc8000784c0ff */
[----:B------:R-:W-:Y:S02]  /*0940*/  SEL R3, R0, RZ, P1 ;  /* 0x000000ff00037207 */ /* 0x000fe40000800000 */
[----:B------:R-:W-:-:S03]  /*0950*/  ISETP.NE.AND P1, PT, R4, RZ, PT ;  /* 0x000000ff0400720c */ /* 0x000fc60003f25270 */
[----:B------:R-:W-:-:S05]  /*0960*/  IMAD.IADD R0, R4, 0x1, R3 ;  /* 0x0000000104007824 */ /* 0x000fca00078e0203 */
[----:B------:R-:W-:-:S04]  /*0970*/  VIMNMX.U16x2 R0, PT, PT, R0, 0x3d503d5, !PT ;  /* 0x03d503d500007848 */ /* 0x000fc80007fe0200 */
[----:B------:R-:W-:Y:S02]  /*0980*/  PRMT R2, R0, 0x7610, R2 ;  /* 0x0000761000027816 */ /* 0x000fe40000000002 */
[----:B------:R-:W-:-:S03]  /*0990*/  LOP3.LUT R0, R12, 0x8000, R5, 0x48, !PT ;  /* 0x000080000c007812 */ /* 0x000fc600078e4805 */
[----:B------:R-:W-:-:S05]  /*09a0*/  VIADD R3, R2, 0xfffffc2b ;  /* 0xfffffc2b02037836 */ /* 0x000fca0000000000 */
[----:B------:R-:W-:-:S04]  /*09b0*/  LOP3.LUT R0, R0, 0x7fff, R3, 0xf8, !PT ;  /* 0x00007fff00007812 */ /* 0x000fc800078ef803 */
[----:B------:R-:W-:-:S04]  /*09c0*/  SEL R0, R0, RZ, P2 ;  /* 0x000000ff00007207 */ /* 0x000fc80001000000 */
[----:B------:R-:W-:Y:S01]  /*09d0*/  SEL R0, R0, RZ, P1 ;  /* 0x000000ff00007207 */ /* 0x000fe20000800000 */
[----:B------:R-:W-:Y:S06]  /*09e0*/  BRA `(.L_x_10) ;  /* 0x0000000000507947 */ /* 0x000fec0003800000 */
.L_x_9:
[C---:B------:R-:W-:Y:S02]  /*09f0*/  LOP3.LUT P1, RZ, R12.reuse, 0x400, RZ, 0xc0, !PT ;  /* 0x000004000cff7812 */ /* 0x040fe4000782c0ff */
[C---:B------:R-:W-:Y:S02]  /*0a00*/  LOP3.LUT R0, R12.reuse, 0x700, RZ, 0xc0, !PT ;  /* 0x000007000c007812 */ /* 0x040fe400078ec0ff */
[----:B------:R-:W-:Y:S02]  /*0a10*/  LOP3.LUT P4, R3, R12, 0x7fff, RZ, 0xc0, !PT ;  /* 0x00007fff0c037812 */ /* 0x000fe4000788c0ff */
[C---:B------:R-:W-:Y:S02]  /*0a20*/  ISETP.NE.AND P3, PT, R0.reuse, 0x300, PT ;  /* 0x000003000000780c */ /* 0x040fe40003f65270 */
[----:B------:R-:W-:-:S05]  /*0a30*/  ISETP.NE.AND P2, PT, R0, 0x100, PT ;  /* 0x000001000000780c */ /* 0x000fca0003f45270 */
[----:B------:R-:W-:-:S05]  /*0a40*/  @!P1 SEL R3, RZ, 0x200, P3 ;  /* 0x00000200ff039807 */ /* 0x000fca0001800000 */
[----:B------:R-:W-:Y:S01]  /*0a50*/  IMAD.IADD R0, R4, 0x1, R3 ;  /* 0x0000000104007824 */ /* 0x000fe200078e0203 */
[----:B------:R-:W-:-:S03]  /*0a60*/  LOP3.LUT R3, R12, 0x8000, R5, 0x48, !PT ;  /* 0x000080000c037812 */ /* 0x000fc600078e4805 */
[C---:B------:R-:W-:Y:S01]  /*0a70*/  VIADD R2, R0.reuse, 0x7c36 ;  /* 0x00007c3600027836 */ /* 0x040fe20000000000 */
[C---:B------:R-:W-:Y:S01]  /*0a80*/  ISETP.GE.U32.AND P1, PT, R0.reuse, 0x3ca, PT ;  /* 0x000003ca0000780c */ /* 0x040fe20003f26070 */
[----:B------:R-:W-:-:S05]  /*0a90*/  @P2 VIADD R2, R0, 0x36 ;  /* 0x0000003600022836 */ /* 0x000fca0000000000 */
[----:B------:R-:W-:-:S04]  /*0aa0*/  LOP3.LUT R2, R2, 0x7fff, RZ, 0xc0, !PT ;  /* 0x00007fff02027812 */ /* 0x000fc800078ec0ff */
[----:B------:R-:W-:Y:S02]  /*0ab0*/  @!P2 SEL R2, R2, RZ, P1 ;  /* 0x000000ff0202a207 */ /* 0x000fe40000800000 */
[----:B------:R-:W-:Y:S02]  /*0ac0*/  ISETP.NE.AND P1, PT, R4, RZ, PT ;  /* 0x000000ff0400720c */ /* 0x000fe40003f25270 */
[----:B------:R-:W-:-:S04]  /*0ad0*/  LOP3.LUT R2, R2, R3, RZ, 0xfc, !PT ;  /* 0x0000000302027212 */ /* 0x000fc800078efcff */
[----:B------:R-:W-:-:S04]  /*0ae0*/  SEL R2, R2, RZ, P4 ;  /* 0x000000ff02027207 */ /* 0x000fc80002000000 */
[----:B------:R-:W-:-:S04]  /*0af0*/  SEL R2, R2, RZ, P1 ;  /* 0x000000ff02027207 */ /* 0x000fc80000800000 */
[----:B------:R-:W-:Y:S01]  /*0b00*/  PRMT R0, R2, 0x7610, R0 ;  /* 0x0000761002007816 */ /* 0x000fe20000000000 */
[----:B------:R-:W-:Y:S06]  /*0b10*/  BRA `(.L_x_10) ;  /* 0x0000000000047947 */ /* 0x000fec0003800000 */
.L_x_8:
[----:B------:R-:W-:-:S07]  /*0b20*/  HMUL2 R0, R5.H0_H0, R12.H0_H0 ;  /* 0x2000000c05007232 */ /* 0x000fce0000000800 */
.L_x_10:
[----:B------:R-:W-:Y:S05]  /*0b30*/  BSYNC.RECONVERGENT B0 ;  /* 0x0000000000007941 */ /* 0x000fea0003800200 */
.L_x_7:
[----:B------:R-:W0:Y:S01]  /*0b40*/  LDS.U8 R54, [R42+0x1] ;  /* 0x000001002a367984 */ /* 0x000e220000000000 */
[----:B------:R-:W-:Y:S01]  /*0b50*/  BSSY.RECONVERGENT B0, `(.L_x_11) ;  /* 0x0000027000007945 */ /* 0x000fe20003800200 */
[----:B------:R-:W-:Y:S02]  /*0b60*/  HADD2 R15, R0.H0_H0, R15.H0_H0 ;  /* 0x2000000f000f7230 */ /* 0x000fe40000000800 */
[----:B------:R3:W4:Y:S01]  /*0b70*/  LDS.U16 R14, [R40+0x2] ;  /* 0x00000200280e7984 */ /* 0x0007220000000400 */
[----:B0-----:R-:W-:-:S13]  /*0b80*/  ISETP.NE.AND P1, PT, R54, RZ, PT ;  /* 0x000000ff3600720c */ /* 0x001fda0003f25270 */
[----:B---34-:R-:W-:Y:S05]  /*0b90*/  @!P1 BRA `(.L_x_12) ;  /* 0x0000000000849947 */ /* 0x018fea0003800000 */
[----:B------:R-:W-:-:S13]  /*0ba0*/  ISETP.NE.AND P2, PT, R54, 0x1, PT ;  /* 0x000000013600780c */ /* 0x000fda0003f45270 */
[----:B------:R-:W-:Y:S05]  /*0bb0*/  @P2 BRA `(.L_x_13) ;  /* 0x0000000000302947 */ /* 0x000fea0003800000 */
[C---:B------:R-:W-:Y:S02]  /*0bc0*/  LOP3.LUT P3, RZ, R14.reuse, 0xc00, RZ, 0xc0, !PT ;  /* 0x00000c000eff7812 */ /* 0x040fe4000786c0ff */
[----:B------:R-:W-:-:S04]  /*0bd0*/  LOP3.LUT P2, R0, R14, 0x7fff, RZ, 0xc0, !PT ;  /* 0x00007fff0e007812 */ /* 0x000fc8000784c0ff */
[----:B------:R-:W-:Y:S02]  /*0be0*/  SEL R3, R0, RZ, P3 ;  /* 0x000000ff00037207 */ /* 0x000fe40001800000 */
[----:B------:R-:W-:-:S03]  /*0bf0*/  ISETP.NE.AND P3, PT, R4, RZ, PT ;  /* 0x000000ff0400720c */ /* 0x000fc60003f65270 */
[----:B------:R-:W-:-:S05]  /*0c00*/  IMAD.IADD R0, R4, 0x1, R3 ;  /* 0x0000000104007824 */ /* 0x000fca00078e0203 */
[----:B------:R-:W-:-:S05]  /*0c10*/  VIMNMX.U16x2 R0, PT, PT, R0, 0x3d503d5, !PT ;  /* 0x03d503d500007848 */ /* 0x000fca0007fe0200 */
[----:B------:R-:W-:Y:S01]  /*0c20*/  VIADD R3, R0, 0xfffffc2b ;  /* 0xfffffc2b00037836 */ /* 0x000fe20000000000 */
[----:B------:R-:W-:-:S04]  /*0c30*/  LOP3.LUT R0, R14, 0x8000, R5, 0x48, !PT ;  /* 0x000080000e007812 */ /* 0x000fc800078e4805 */
[----:B------:R-:W-:-:S04]  /*0c40*/  LOP3.LUT R0, R0, 0x7fff, R3, 0xf8, !PT ;  /* 0x00007fff00007812 */ /* 0x000fc800078ef803 */
[----:B------:R-:W-:-:S04]  /*0c50*/  SEL R0, R0, RZ, P2 ;  /* 0x000000ff00007207 */ /* 0x000fc80001000000 */
[----:B------:R-:W-:Y:S01]  /*0c60*/  SEL R0, R0, RZ, P3 ;  /* 0x000000ff00007207 */ /* 0x000fe20001800000 */
[----:B------:R-:W-:Y:S06]  /*0c70*/  BRA `(.L_x_14) ;  /* 0x0000000000507947 */ /* 0x000fec0003800000 */
.L_x_13:
        /* <DEDUP_REMOVED lines=19> */
.L_x_12:
[----:B------:R-:W-:-:S07]  /*0db0*/  HMUL2 R0, R5.H0_H0, R14.H0_H0 ;  /* 0x2000000e05007232 */ /* 0x000fce0000000800 */
.L_x_14:
[----:B------:R-:W-:Y:S05]  /*0dc0*/  BSYNC.RECONVERGENT B0 ;  /* 0x0000000000007941 */ /* 0x000fea0003800200 */
.L_x_11:
        /* <DEDUP_REMOVED lines=20> */
.L_x_17:
        /* <DEDUP_REMOVED lines=19> */
.L_x_16:
[----:B------:R-:W-:-:S07]  /*1040*/  HMUL2 R0, R5.H0_H0, R3.H0_H0 ;  /* 0x2000000305007232 */ /* 0x000fce0000000800 */
.L_x_18:
[----:B------:R-:W-:Y:S05]  /*1050*/  BSYNC.RECONVERGENT B0 ;  /* 0x0000000000007941 */ /* 0x000fea0003800200 */
.L_x_15:
[----:B--2---:R-:W0:Y:S01]  /*1060*/  LDS.U8 R52, [R42+0x3] ;  /* 0x000003002a347984 */ /* 0x004e220000000000 */
[----:B------:R-:W-:Y:S01]  /*1070*/  BSSY.RECONVERGENT B0, `(.L_x_19) ;  /* 0x0000027000007945 */ /* 0x000fe20003800200 */
[----:B------:R-:W-:Y:S02]  /*1080*/  HADD2 R11, R0.H0_H0, R11.H0_H0 ;  /* 0x2000000b000b7230 */ /* 0x000fe40000000800 */
[----:B------:R2:W3:Y:S01]  /*1090*/  LDS.U16 R2, [R40+0x6] ;  /* 0x0000060028027984 */ /* 0x0004e20000000400 */
[----:B0-----:R-:W-:-:S13]  /*10a0*/  ISETP.NE.AND P3, PT, R52, RZ, PT ;  /* 0x000000ff3400720c */ /* 0x001fda0003f65270 */
[----:B--23--:R-:W-:Y:S05]  /*10b0*/  @!P3 BRA `(.L_x_20) ;  /* 0x000000000084b947 */ /* 0x00cfea0003800000 */
[----:B------:R-:W-:-:S13]  /*10c0*/  ISETP.NE.AND P4, PT, R52, 0x1, PT ;  /* 0x000000013400780c */ /* 0x000fda0003f85270 */
[----:B------:R-:W-:Y:S05]  /*10d0*/  @P4 BRA `(.L_x_21) ;  /* 0x0000000000304947 */ /* 0x000fea0003800000 */
[C---:B------:R-:W-:Y:S02]  /*10e0*/  LOP3.LUT P5, RZ, R2.reuse, 0xc00, RZ, 0xc0, !PT ;  /* 0x00000c0002ff7812 */ /* 0x040fe400078ac0ff */
[C---:B------:R-:W-:Y:S02]  /*10f0*/  LOP3.LUT P4, R0, R2.reuse, 0x7fff, RZ, 0xc0, !PT ;  /* 0x00007fff02007812 */ /* 0x040fe4000788c0ff */
[----:B------:R-:W-:Y:S02]  /*1100*/  LOP3.LUT R5, R2, 0x8000, R5, 0x48, !PT ;  /* 0x0000800002057812 */ /* 0x000fe400078e4805 */
[----:B------:R-:W-:Y:S02]  /*1110*/  SEL R7, R0, RZ, P5 ;  /* 0x000000ff00077207 */ /* 0x000fe40002800000 */
[----:B------:R-:W-:-:S03]  /*1120*/  ISETP.NE.AND P5, PT, R4, RZ, PT ;  /* 0x000000ff0400720c */ /* 0x000fc60003fa5270 */
[----:B------:R-:W-:-:S05]  /*1130*/  IMAD.IADD R0, R4, 0x1, R7 ;  /* 0x0000000104007824 */ /* 0x000fca00078e0207 */
[----:B------:R-:W-:-:S05]  /*1140*/  VIMNMX.U16x2 R0, PT, PT, R0, 0x3d503d5, !PT ;  /* 0x03d503d500007848 */ /* 0x000fca0007fe0200 */
[----:B------:R-:W-:-:S05]  /*1150*/  VIADD R0, R0, 0xfffffc2b ;  /* 0xfffffc2b00007836 */ /* 0x000fca0000000000 */
[----:B------:R-:W-:-:S04]  /*1160*/  LOP3.LUT R0, R5, 0x7fff, R0, 0xf8, !PT ;  /* 0x00007fff05007812 */ /* 0x000fc800078ef800 */
[----:B------:R-:W-:-:S04]  /*1170*/  SEL R0, R0, RZ, P4 ;  /* 0x000000ff00007207 */ /* 0x000fc80002000000 */
[----:B------:R-:W-:Y:S01]  /*1180*/  SEL R0, R0, RZ, P5 ;  /* 0x000000ff00007207 */ /* 0x000fe20002800000 */
[----:B------:R-:W-:Y:S06]  /*1190*/  BRA `(.L_x_22) ;  /* 0x0000000000507947 */ /* 0x000fec0003800000 */
.L_x_21:
[C---:B------:R-:W-:Y:S02]  /*11a0*/  LOP3.LUT P5, RZ, R2.reuse, 0x400, RZ, 0xc0, !PT ;  /* 0x0000040002ff7812 */ /* 0x040fe400078ac0ff */
[C---:B------:R-:W-:Y:S02]  /*11b0*/  LOP3.LUT R0, R2.reuse, 0x700, RZ, 0xc0, !PT ;  /* 0x0000070002007812 */ /* 0x040fe400078ec0ff */
[----:B------:R-:W-:Y:S02]  /*11c0*/  LOP3.LUT P4, R7, R2, 0x7fff, RZ, 0xc0, !PT ;  /* 0x00007fff02077812 */ /* 0x000fe4000788c0ff */
[----:B------:R-:W-:Y:S02]  /*11d0*/  ISETP.NE.AND P6, PT, R0, 0x300, PT ;  /* 0x000003000000780c */ /* 0x000fe40003fc5270 */
[----:B------:R-:W-:-:S05]  /*11e0*/  LOP3.LUT R5, R2, 0x8000, R5, 0x48, !PT ;  /* 0x0000800002057812 */ /* 0x000fca00078e4805 */
[----:B------:R-:W-:Y:S02]  /*11f0*/  @!P5 SEL R7, RZ, 0x200, P6 ;  /* 0x00000200ff07d807 */ /* 0x000fe40003000000 */
[----:B------:R-:W-:-:S03]  /*1200*/  ISETP.NE.AND P5, PT, R0, 0x100, PT ;  /* 0x000001000000780c */ /* 0x000fc60003fa5270 */
[----:B------:R-:W-:-:S04]  /*1210*/  IMAD.IADD R0, R4, 0x1, R7 ;  /* 0x0000000104007824 */ /* 0x000fc800078e0207 */
[C---:B------:R-:W-:Y:S01]  /*1220*/  VIADD R6, R0.reuse, 0x7c36 ;  /* 0x00007c3600067836 */ /* 0x040fe20000000000 */
[----:B------:R-:W-:-:S05]  /*1230*/  ISETP.GE.U32.AND P6, PT, R0, 0x3ca, PT ;  /* 0x000003ca0000780c */ /* 0x000fca0003fc6070 */
        /* <DEDUP_REMOVED lines=9> */
.L_x_20:
[----:B------:R-:W-:-:S07]  /*12d0*/  HMUL2 R0, R5.H0_H0, R2.H0_H0 ;  /* 0x2000000205007232 */ /* 0x000fce0000000800 */
.L_x_22:
[----:B------:R-:W-:Y:S05]  /*12e0*/  BSYNC.RECONVERGENT B0 ;  /* 0x0000000000007941 */ /* 0x000fea0003800200 */
.L_x_19:
[----:B------:R-:W0:Y:S01]  /*12f0*/  LDS.U16 R4, [R32+0x10] ;  /* 0x0000100020047984 */ /* 0x000e220000000400 */
[----:B------:R-:W-:Y:S01]  /*1300*/  BSSY.RECONVERGENT B0, `(.L_x_23) ;  /* 0x0000026000007945 */ /* 0x000fe20003800200 */
[----:B------:R-:W-:Y:S01]  /*1310*/  HADD2 R9, R0.H0_H0, R9.H0_H0 ;  /* 0x2000000900097230 */ /* 0x000fe20000000800 */
[----:B0-----:R-:W-:Y:S02]  /*1320*/  LOP3.LUT R6, R4, 0x7fff, RZ, 0xc0, !PT ;  /* 0x00007fff04067812 */ /* 0x001fe400078ec0ff */
[----:B------:R-:W-:Y:S05]  /*1330*/  @!P0 BRA `(.L_x_24) ;  /* 0x0000000000848947 */ /* 0x000fea0003800000 */
        /* <DEDUP_REMOVED lines=14> */
.L_x_25:
[C---:B------:R-:W-:Y:S02]  /*1420*/  LOP3.LUT P5, RZ, R12.reuse, 0x400, RZ, 0xc0, !PT ;  /* 0x000004000cff7812 */ /* 0x040fe400078ac0ff */
[C---:B------:R-:W-:Y:S02]  /*1430*/  LOP3.LUT R0, R12.reuse, 0x700, RZ, 0xc0, !PT ;  /* 0x000007000c007812 */ /* 0x040fe400078ec0ff */
[----:B------:R-:W-:Y:S02]  /*1440*/  LOP3.LUT P4, R5, R12, 0x7fff, RZ, 0xc0, !PT ;  /* 0x00007fff0c057812 */ /* 0x000fe4000788c0ff */
[----:B------:R-:W-:-:S07]  /*1450*/  ISETP.NE.AND P6, PT, R0, 0x300, PT ;  /* 0x000003000000780c */ /* 0x000fce0003fc5270 */
[----:B------:R-:W-:Y:S02]  /*1460*/  @!P5 SEL R5, RZ, 0x200, P6 ;  /* 0x00000200ff05d807 */ /* 0x000fe40003000000 */
[----:B------:R-:W-:-:S03]  /*1470*/  ISETP.NE.AND P6, PT, R0, 0x100, PT ;  /* 0x000001000000780c */ /* 0x000fc60003fc5270 */
[----:B------:R-:W-:-:S04]  /*1480*/  IMAD.IADD R0, R6, 0x1, R5 ;  /* 0x0000000106007824 */ /* 0x000fc800078e0205 */
[C---:B------:R-:W-:Y:S01]  /*1490*/  VIADD R5, R0.reuse, 0x7c36 ;  /* 0x00007c3600057836 */ /* 0x040fe20000000000 */
[----:B------:R-:W-:-:S05]  /*14a0*/  ISETP.GE.U32.AND P5, PT, R0, 0x3ca, PT ;  /* 0x000003ca0000780c */ /* 0x000fca0003fa6070 */
[----:B------:R-:W-:Y:S01]  /*14b0*/  @P6 VIADD R5, R0, 0x36 ;  /* 0x0000003600056836 */ /* 0x000fe20000000000 */
[----:B------:R-:W-:-:S04]  /*14c0*/  LOP3.LUT R0, R12, 0x8000, R4, 0x48, !PT ;  /* 0x000080000c007812 */ /* 0x000fc800078e4804 */
        /* <DEDUP_REMOVED lines=8> */
.L_x_24:
[----:B------:R-:W-:-:S07]  /*1550*/  HMUL2 R0, R4.H0_H0, R12.H0_H0 ;  /* 0x2000000c04007232 */ /* 0x000fce0000000800 */
.L_x_26:
[----:B------:R-:W-:Y:S05]  /*1560*/  BSYNC.RECONVERGENT B0 ;  /* 0x0000000000007941 */ /* 0x000fea0003800200 */
.L_x_23:
[----:B------:R-:W-:Y:S01]  /*1570*/  BSSY.RECONVERGENT B0, `(.L_x_27) ;  /* 0x0000025000007945 */ /* 0x000fe20003800200 */
[----:B------:R-:W-:-:S03]  /*1580*/  HADD2 R7, R0.H0_H0, R56.H0_H0 ;  /* 0x2000003800077230 */ /* 0x000fc60000000800 */
        /* <DEDUP_REMOVED lines=15> */
.L_x_29:
        /* <DEDUP_REMOVED lines=19> */
.L_x_28:
[----:B------:R-:W-:-:S07]  /*17b0*/  HMUL2 R0, R4.H0_H0, R14.H0_H0 ;  /* 0x2000000e04007232 */ /* 0x000fce0000000800 */
.L_x_30:
[----:B------:R-:W-:Y:S05]  /*17c0*/  BSYNC.RECONVERGENT B0 ;  /* 0x0000000000007941 */ /* 0x000fea0003800200 */
.L_x_27:
        /* <DEDUP_REMOVED lines=17> */
.L_x_33:
[C---:B------:R-:W-:Y:S02]  /*18e0*/  LOP3.LUT P5, RZ, R3.reuse, 0x400, RZ, 0xc0, !PT ;  /* 0x0000040003ff7812 */ /* 0x040fe400078ac0ff */
[C---:B------:R-:W-:Y:S02]  /*18f0*/  LOP3.LUT R0, R3.reuse, 0x700, RZ, 0xc0, !PT ;  /* 0x0000070003007812 */ /* 0x040fe400078ec0ff */
[----:B------:R-:W-:Y:S02]  /*1900*/  LOP3.LUT P4, R47, R3, 0x7fff, RZ, 0xc0, !PT ;  /* 0x00007fff032f7812 */ /* 0x000fe4000788c0ff */
[----:B------:R-:W-:-:S07]  /*1910*/  ISETP.NE.AND P6, PT, R0, 0x300, PT ;  /* 0x000003000000780c */ /* 0x000fce0003fc5270 */
[----:B------:R-:W-:Y:S02]  /*1920*/  @!P5 SEL R47, RZ, 0x200, P6 ;  /* 0x00000200ff2fd807 */ /* 0x000fe40003000000 */
[----:B------:R-:W-:-:S03]  /*1930*/  ISETP.NE.AND P6, PT, R0, 0x100, PT ;  /* 0x000001000000780c */ /* 0x000fc60003fc5270 */
[----:B------:R-:W-:Y:S01]  /*1940*/  IMAD.IADD R0, R6, 0x1, R47 ;  /* 0x0000000106007824 */ /* 0x000fe200078e022f */
[----:B------:R-:W-:-:S03]  /*1950*/  LOP3.LUT R47, R3, 0x8000, R4, 0x48, !PT ;  /* 0x00008000032f7812 */ /* 0x000fc600078e4804 */
        /* <DEDUP_REMOVED lines=11> */
.L_x_32:
[----:B------:R-:W-:-:S07]  /*1a10*/  HMUL2 R0, R4.H0_H0, R3.H0_H0 ;  /* 0x2000000304007232 */ /* 0x000fce0000000800 */
.L_x_34:
[----:B------:R-:W-:Y:S05]  /*1a20*/  BSYNC.RECONVERGENT B0 ;  /* 0x0000000000007941 */ /* 0x000fea0003800200 */
.L_x_31:
[----:B------:R-:W-:Y:S01]  /*1a30*/  BSSY.RECONVERGENT B0, `(.L_x_35) ;  /* 0x0000025000007945 */ /* 0x000fe20003800200 */
[----:B------:R-:W-:-:S03]  /*1a40*/  HADD2 R47, R0.H0_H0, R59.H0_H0 ;  /* 0x2000003b002f7230 */ /* 0x000fc60000000800 */
[----:B------:R-:W-:Y:S05]  /*1a50*/  @!P3 BRA `(.L_x_36) ;  /* 0x000000000084b947 */ /* 0x000fea0003800000 */
        /* <DEDUP_REMOVED lines=14> */
.L_x_37:
        /* <DEDUP_REMOVED lines=19> */
.L_x_36:
[----:B------:R-:W-:-:S07]  /*1c70*/  HMUL2 R4, R4.H0_H0, R2.H0_H0 ;  /* 0x2000000204047232 */ /* 0x000fce0000000800 */
.L_x_38:
[----:B------:R-:W-:Y:S05]  /*1c80*/  BSYNC.RECONVERGENT B0 ;  /* 0x0000000000007941 */ /* 0x000fea0003800200 */
.L_x_35:
        /* <DEDUP_REMOVED lines=19> */
.L_x_41:
        /* <DEDUP_REMOVED lines=19> */
.L_x_40:
[----:B------:R-:W-:-:S07]  /*1ef0*/  HMUL2 R0, R59.H0_H0, R12.H0_H0 ;  /* 0x2000000c3b007232 */ /* 0x000fce0000000800 */
.L_x_42:
[----:B------:R-:W-:Y:S05]  /*1f00*/  BSYNC.RECONVERGENT B0 ;  /* 0x0000000000007941 */ /* 0x000fea0003800200 */
.L_x_39:
        /* <DEDUP_REMOVED lines=17> */
.L_x_45:
        /* <DEDUP_REMOVED lines=19> */
.L_x_44:
[----:B------:R-:W-:-:S07]  /*2150*/  HMUL2 R0, R59.H0_H0, R14.H0_H0 ;  /* 0x2000000e3b007232 */ /* 0x000fce0000000800 */
.L_x_46:
[----:B------:R-:W-:Y:S05]  /*2160*/  BSYNC.RECONVERGENT B0 ;  /* 0x0000000000007941 */ /* 0x000fea0003800200 */
.L_x_43:
        /* <DEDUP_REMOVED lines=18> */
.L_x_49:
        /* <DEDUP_REMOVED lines=19> */
.L_x_48:
[----:B------:R-:W-:-:S07]  /*23c0*/  HMUL2 R0, R59.H0_H0, R3.H0_H0 ;  /* 0x200000033b007232 */ /* 0x000fce0000000800 */
.L_x_50:
[----:B------:R-:W-:Y:S05]  /*23d0*/  BSYNC.RECONVERGENT B0 ;  /* 0x0000000000007941 */ /* 0x000fea0003800200 */
.L_x_47:
        /* <DEDUP_REMOVED lines=17> */
.L_x_53:
        /* <DEDUP_REMOVED lines=19> */
.L_x_52:
[----:B------:R-:W-:-:S07]  /*2620*/  HMUL2 R0, R59.H0_H0, R2.H0_H0 ;  /* 0x200000023b007232 */ /* 0x000fce0000000800 */
.L_x_54:
[----:B------:R-:W-:Y:S05]  /*2630*/  BSYNC.RECONVERGENT B0 ;  /* 0x0000000000007941 */ /* 0x000fea0003800200 */
.L_x_51:
        /* <DEDUP_REMOVED lines=19> */
.L_x_57:
        /* <DEDUP_REMOVED lines=19> */
.L_x_56:
[----:B------:R-:W-:-:S07]  /*28a0*/  HMUL2 R12, R59.H0_H0, R12.H0_H0 ;  /* 0x2000000c3b0c7232 */ /* 0x000fce0000000800 */
.L_x_58:
[----:B------:R-:W-:Y:S05]  /*28b0*/  BSYNC.RECONVERGENT B0 ;  /* 0x0000000000007941 */ /* 0x000fea0003800200 */
.L_x_55:
        /* <DEDUP_REMOVED lines=17> */
.L_x_61:
        /* <DEDUP_REMOVED lines=19> */
.L_x_60:
[----:B------:R-:W-:-:S07]  /*2b00*/  HMUL2 R14, R59.H0_H0, R14.H0_H0 ;  /* 0x2000000e3b0e7232 */ /* 0x000fce0000000800 */
.L_x_62:
[----:B------:R-:W-:Y:S05]  /*2b10*/  BSYNC.RECONVERGENT B0 ;  /* 0x0000000000007941 */ /* 0x000fea0003800200 */
.L_x_59:
        /* <DEDUP_REMOVED lines=17> */
.L_x_65:
[C---:B------:R-:W-:Y:S02]  /*2c30*/  LOP3.LUT P5, RZ, R3.reuse, 0x400, RZ, 0xc0, !PT ;  /* 0x0000040003ff7812 */ /* 0x040fe400078ac0ff */
[C---:B------:R-:W-:Y:S02]  /*2c40*/  LOP3.LUT R0, R3.reuse, 0x700, RZ, 0xc0, !PT ;  /* 0x0000070003007812 */ /* 0x040fe400078ec0ff */
[C---:B------:R-:W-:Y:S02]  /*2c50*/  LOP3.LUT P4, R57, R3.reuse, 0x7fff, RZ, 0xc0, !PT ;  /* 0x00007fff03397812 */ /* 0x040fe4000788c0ff */
        /* <DEDUP_REMOVED lines=16> */
.L_x_64:
[----:B------:R-:W-:-:S07]  /*2d60*/  HMUL2 R0, R59.H0_H0, R3.H0_H0 ;  /* 0x200000033b007232 */ /* 0x000fce0000000800 */
.L_x_66:
[----:B------:R-:W-:Y:S05]  /*2d70*/  BSYNC.RECONVERGENT B0 ;  /* 0x0000000000007941 */ /* 0x000fea0003800200 */
.L_x_63:
        /* <DEDUP_REMOVED lines=17> */
.L_x_69:
        /* <DEDUP_REMOVED lines=19> */
.L_x_68:
[----:B------:R-:W-:-:S07]  /*2fc0*/  HMUL2 R2, R59.H0_H0, R2.H0_H0 ;  /* 0x200000023b027232 */ /* 0x000fce0000000800 */
.L_x_70:
[----:B------:R-:W-:Y:S05]  /*2fd0*/  BSYNC.RECONVERGENT B0 ;  /* 0x0000000000007941 */ /* 0x000fea0003800200 */
.L_x_67:
[----:B------:R0:W2:Y:S01]  /*2fe0*/  LDS.U16 R58, [R32+0x2] ;  /* 0x00000200203a7984 */ /* 0x0000a20000000400 */
[----:B------:R-:W-:Y:S01]  /*2ff0*/  UIADD3 UR4, UPT, UPT, UR4, 0x1, URZ ;  /* 0x0000000104047890 */ /* 0x000fe2000fffe0ff */
[----:B------:R-:W-:Y:S02]  /*3000*/  HADD2 R33, R2.H0_H0, R33.H0_H0 ;  /* 0x2000002102217230 */ /* 0x000fe40000000800 */
[----:B------:R0:W3:Y:S01]  /*3010*/  LDS.U16 R56, [R40+0x80] ;  /* 0x0000800028387984 */ /* 0x0000e20000000400 */
[----:B------:R-:W-:-:S09]  /*3020*/  UISETP.NE.AND UP0, UPT, UR4, 0x80, UPT ;  /* 0x000000800400788c */ /* 0x000fd2000bf05270 */
[----:B0-----:R-:W-:Y:S05]  /*3030*/  BRA.U UP0, `(.L_x_71) ;  /* 0x0000000500087547 */ /* 0x001fea000b800000 */
[----:B------:R-:W0:Y:S01]  /*3040*/  LDS.64 R2, [R43] ;  /* 0x000000002b027984 */ /* 0x000e220000000a00 */
[----:B------:R-:W-:Y:S01]  /*3050*/  PRMT R15, R15, 0x5410, R13 ;  /* 0x000054100f0f7816 */ /* 0x000fe2000000000d */
[----:B------:R-:W-:Y:S01]  /*3060*/  UMOV UR4, URZ ;  /* 0x000000ff00047c82 */ /* 0x000fe20008000000 */
[----:B------:R-:W-:Y:S02]  /*3070*/  PRMT R8, R8, 0x5410, R10 ;  /* 0x0000541008087816 */ /* 0x000fe4000000000a */
[----:B------:R-:W-:Y:S02]  /*3080*/  PRMT R10, R11, 0x5410, R9 ;  /* 0x000054100b0a7816 */ /* 0x000fe40000000009 */
[----:B------:R-:W-:Y:S02]  /*3090*/  PRMT R35, R35, 0x5410, R6 ;  /* 0x0000541023237816 */ /* 0x000fe40000000006 */
[----:B------:R-:W-:Y:S02]  /*30a0*/  PRMT R7, R7, 0x5410, R5 ;  /* 0x0000541007077816 */ /* 0x000fe40000000005 */
[----:B------:R-:W-:-:S02]  /*30b0*/  PRMT R12, R12, 0x5410, R14 ;  /* 0x000054100c0c7816 */ /* 0x000fc4000000000e */
[--C-:B------:R-:W-:Y:S02]  /*30c0*/  PRMT R34, R34, 0x5410, R33.reuse ;  /* 0x0000541022227816 */ /* 0x100fe40000000021 */
[----:B------:R-:W-:Y:S02]  /*30d0*/  PRMT R47, R47, 0x5410, R4 ;  /* 0x000054102f2f7816 */ /* 0x000fe40000000004 */
[----:B------:R-:W-:Y:S02]  /*30e0*/  PRMT R33, RZ, 0x7610, R33 ;  /* 0x00007610ff217816 */ /* 0x000fe40000000021 */
[----:B------:R-:W-:Y:S02]  /*30f0*/  PRMT R14, RZ, 0x7610, R14 ;  /* 0x00007610ff0e7816 */ /* 0x000fe4000000000e */
[----:B------:R-:W-:Y:S01]  /*3100*/  PRMT R13, RZ, 0x7610, R13 ;  /* 0x00007610ff0d7816 */ /* 0x000fe2000000000d */
[----:B0-----:R-:W-:Y:S02]  /*3110*/  HFMA2 R0, R15, R2, -RZ ;  /* 0x000000020f007231 */ /* 0x001fe400001000ff */
[----:B------:R-:W-:-:S02]  /*3120*/  HMUL2 R11, R34, R3 ;  /* 0x00000003220b7232 */ /* 0x000fc40000000000 */
[-C--:B------:R-:W-:Y:S02]  /*3130*/  HFMA2 R5, R10, R3.reuse, -RZ ;  /* 0x000000030a057231 */ /* 0x080fe400001000ff */
[-C--:B------:R-:W-:Y:S02]  /*3140*/  HMUL2 R10, R12, R2.reuse ;  /* 0x000000020c0a7232 */ /* 0x080fe40000000000 */
[-C--:B------:R-:W-:Y:S02]  /*3150*/  HFMA2 R9, R8, R3.reuse, -RZ ;  /* 0x0000000308097231 */ /* 0x080fe400001000ff */
[----:B------:R-:W-:Y:S02]  /*3160*/  HMUL2 R6, R47, R3 ;  /* 0x000000032f067232 */ /* 0x000fe40000000000 */
[-C--:B------:R-:W-:Y:S02]  /*3170*/  HFMA2 R8, R35, R2.reuse, -RZ ;  /* 0x0000000223087231 */ /* 0x080fe400001000ff */
[----:B------:R-:W-:Y:S01]  /*3180*/  HMUL2 R2, R7, R2 ;  /* 0x0000000207027232 */ /* 0x000fe20000000000 */
[----:B------:R-:W-:Y:S01]  /*3190*/  PRMT R34, RZ, 0x7610, R34 ;  /* 0x00007610ff227816 */ /* 0x000fe20000000022 */
[--C-:B------:R-:W-:Y:S01]  /*31a0*/  HADD2.F32 R4, -RZ, R0.reuse.H0_H0 ;  /* 0x20000000ff047230 */ /* 0x100fe20000004100 */
[----:B------:R-:W-:Y:S01]  /*31b0*/  PRMT R12, RZ, 0x7610, R12 ;  /* 0x00007610ff0c7816 */ /* 0x000fe2000000000c */
[----:B------:R-:W-:Y:S01]  /*31c0*/  HADD2.F32 R3, -RZ, R0.H1_H1 ;  /* 0x30000000ff037230 */ /* 0x000fe20000004100 */
[----:B------:R-:W-:Y:S01]  /*31d0*/  PRMT R35, RZ, 0x7610, R35 ;  /* 0x00007610ff237816 */ /* 0x000fe20000000023 */
[----:B------:R-:W-:-:S02]  /*31e0*/  HADD2.F32 R0, -RZ, R5.H0_H0 ;  /* 0x20000005ff007230 */ /* 0x000fc40000004100 */
[----:B------:R-:W-:Y:S01]  /*31f0*/  FADD R31, R31, R4 ;  /* 0x000000041f1f7221 */ /* 0x000fe20000000000 */
[--C-:B------:R-:W-:Y:S02]  /*3200*/  HADD2.F32 R4, -RZ, R2.reuse.H0_H0 ;  /* 0x20000002ff047230 */ /* 0x100fe40000004100 */
[----:B------:R-:W-:Y:S01]  /*3210*/  FADD R30, R30, R3 ;  /* 0x000000031e1e7221 */ /* 0x000fe20000000000 */
[----:B------:R-:W-:Y:S02]  /*3220*/  HADD2.F32 R7, -RZ, R2.H1_H1 ;  /* 0x30000002ff077230 */ /* 0x000fe40000004100 */
[----:B------:R-:W-:Y:S01]  /*3230*/  FADD R29, R29, R0 ;  /* 0x000000001d1d7221 */ /* 0x000fe20000000000 */
[----:B------:R-:W-:Y:S02]  /*3240*/  HADD2.F32 R2, -RZ, R8.H0_H0 ;  /* 0x20000008ff027230 */ /* 0x000fe40000004100 */
[----:B------:R-:W-:Y:S01]  /*3250*/  FADD R27, R27, R4 ;  /* 0x000000041b1b7221 */ /* 0x000fe20000000000 */
[----:B------:R-:W-:-:S02]  /*3260*/  HADD2.F32 R5, -RZ, R5.H1_H1 ;  /* 0x30000005ff057230 */ /* 0x000fc40000004100 */
[----:B------:R-:W-:Y:S01]  /*3270*/  FADD R26, R26, R7 ;  /* 0x000000071a1a7221 */ /* 0x000fe20000000000 */
[--C-:B------:R-:W-:Y:S02]  /*3280*/  HADD2.F32 R0, -RZ, R6.reuse.H0_H0 ;  /* 0x20000006ff007230 */ /* 0x100fe40000004100 */
[----:B------:R-:W-:Y:S01]  /*3290*/  FADD R23, R23, R2 ;  /* 0x0000000217177221 */ /* 0x000fe20000000000 */
[----:B------:R-:W-:Y:S02]  /*32a0*/  HADD2.F32 R3, -RZ, R6.H1_H1 ;  /* 0x30000006ff037230 */ /* 0x000fe40000004100 */
[----:B------:R-:W-:Y:S01]  /*32b0*/  FADD R28, R28, R5 ;  /* 0x000000051c1c7221 */ /* 0x000fe20000000000 */
[----:B------:R-:W-:Y:S02]  /*32c0*/  HADD2.F32 R4, -RZ, R9.H0_H0 ;  /* 0x20000009ff047230 */ /* 0x000fe40000004100 */
[----:B------:R-:W-:Y:S01]  /*32d0*/  FADD R25, R25, R0 ;  /* 0x0000000019197221 */ /* 0x000fe20000000000 */
[----:B------:R-:W-:-:S02]  /*32e0*/  HADD2.F32 R2, -RZ, R11.H0_H0 ;  /* 0x2000000bff027230 */ /* 0x000fc40000004100 */
[----:B------:R-:W-:Y:S01]  /*32f0*/  FADD R24, R24, R3 ;  /* 0x0000000318187221 */ /* 0x000fe20000000000 */
[----:B------:R-:W-:Y:S02]  /*3300*/  HADD2.F32 R5, -RZ, R8.H1_H1 ;  /* 0x30000008ff057230 */ /* 0x000fe40000004100 */
[----:B------:R-:W-:Y:S01]  /*3310*/  FADD R21, R21, R4 ;  /* 0x0000000415157221 */ /* 0x000fe20000000000 */
[----:B------:R-:W-:Y:S02]  /*3320*/  HADD2.F32 R9, -RZ, R9.H1_H1 ;  /* 0x30000009ff097230 */ /* 0x000fe40000004100 */
[----:B------:R-:W-:Y:S01]  /*3330*/  FADD R17, R17, R2 ;  /* 0x0000000211117221 */ /* 0x000fe20000000000 */
[----:B------:R-:W-:Y:S02]  /*3340*/  HADD2.F32 R11, -RZ, R11.H1_H1 ;  /* 0x3000000bff0b7230 */ /* 0x000fe40000004100 */
[----:B------:R-:W-:Y:S01]  /*3350*/  FADD R22, R22, R5 ;  /* 0x0000000516167221 */ /* 0x000fe20000000000 */
[----:B------:R-:W-:-:S02]  /*3360*/  HADD2.F32 R0, -RZ, R10.H0_H0 ;  /* 0x2000000aff007230 */ /* 0x000fc40000004100 */
[----:B------:R-:W-:Y:S01]  /*3370*/  FADD R20, R20, R9 ;  /* 0x0000000914147221 */ /* 0x000fe20000000000 */
[----:B------:R-:W-:Y:S02]  /*3380*/  HADD2.F32 R3, -RZ, R10.H1_H1 ;  /* 0x3000000aff037230 */ /* 0x000fe40000004100 */
[----:B------:R-:W-:Y:S01]  /*3390*/  FADD R16, R16, R11 ;  /* 0x0000000b10107221 */ /* 0x000fe20000000000 */
[----:B------:R-:W-:Y:S01]  /*33a0*/  PRMT R10, RZ, 0x7610, R10 ;  /* 0x00007610ff0a7816 */ /* 0x000fe2000000000a */
[----:B------:R-:W-:Y:S01]  /*33b0*/  FADD R19, R19, R0 ;  /* 0x0000000013137221 */ /* 0x000fe20000000000 */
[----:B------:R-:W-:Y:S01]  /*33c0*/  PRMT R8, RZ, 0x7610, R8 ;  /* 0x00007610ff087816 */ /* 0x000fe20000000008 */
[----:B------:R-:W-:Y:S01]  /*33d0*/  FADD R18, R18, R3 ;  /* 0x0000000312127221 */ /* 0x000fe20000000000 */
[----:B------:R-:W-:Y:S02]  /*33e0*/  PRMT R6, RZ, 0x7610, R6 ;  /* 0x00007610ff067816 */ /* 0x000fe40000000006 */
[----:B------:R-:W-:-:S02]  /*33f0*/  PRMT R4, RZ, 0x7610, R4 ;  /* 0x00007610ff047816 */ /* 0x000fc40000000004 */
[----:B------:R-:W-:Y:S02]  /*3400*/  PRMT R47, RZ, 0x7610, R47 ;  /* 0x00007610ff2f7816 */ /* 0x000fe4000000002f */
[----:B------:R-:W-:Y:S02]  /*3410*/  PRMT R5, RZ, 0x7610, R5 ;  /* 0x00007610ff057816 */ /* 0x000fe40000000005 */
[----:B------:R-:W-:Y:S02]  /*3420*/  PRMT R7, RZ, 0x7610, R7 ;  /* 0x00007610ff077816 */ /* 0x000fe40000000007 */
[----:B------:R-:W-:Y:S02]  /*3430*/  PRMT R9, RZ, 0x7610, R9 ;  /* 0x00007610ff097816 */ /* 0x000fe40000000009 */
[----:B------:R-:W-:Y:S02]  /*3440*/  PRMT R11, RZ, 0x7610, R11 ;  /* 0x00007610ff0b7816 */ /* 0x000fe4000000000b */
[----:B------:R-:W-:-:S07]  /*3450*/  PRMT R15, RZ, 0x7610, R15 ;  /* 0x00007610ff0f7816 */ /* 0x000fce000000000f */
.L_x_71:
[----:B------:R-:W-:Y:S01]  /*3460*/  BSSY.RECONVERGENT B0, `(.L_x_72) ;  /* 0x0000026000007945 */ /* 0x000fe20003800200 */
[----:B--2---:R-:W-:-:S03]  /*3470*/  LOP3.LUT R59, R58, 0x7fff, RZ, 0xc0, !PT ;  /* 0x00007fff3a3b7812 */ /* 0x004fc600078ec0ff */
[----:B------:R-:W-:Y:S05]  /*3480*/  @!P0 BRA `(.L_x_73) ;  /* 0x0000000000888947 */ /* 0x000fea0003800000 */
[----:B------:R-:W-:-:S13]  /*3490*/  ISETP.NE.AND P4, PT, R55, 0x1, PT ;  /* 0x000000013700780c */ /* 0x000fda0003f85270 */
[----:B------:R-:W-:Y:S05]  /*34a0*/  @P4 BRA `(.L_x_74) ;  /* 0x0000000000344947 */ /* 0x000fea0003800000 */
[C---:B---3--:R-:W-:Y:S02]  /*34b0*/  LOP3.LUT P4, RZ, R56.reuse, 0xc00, RZ, 0xc0, !PT ;  /* 0x00000c0038ff7812 */ /* 0x048fe4000788c0ff */
        /* <DEDUP_REMOVED lines=12> */
.L_x_74:
[C---:B---3--:R-:W-:Y:S02]  /*3580*/  LOP3.LUT P5, RZ, R56.reuse, 0x400, RZ, 0xc0, !PT ;  /* 0x0000040038ff7812 */ /* 0x048fe400078ac0ff */
        /* <DEDUP_REMOVED lines=18> */
.L_x_73:
[----:B---3--:R-:W-:-:S07]  /*36b0*/  HMUL2 R0, R58.H0_H0, R56.H0_H0 ;  /* 0x200000383a007232 */ /* 0x008fce0000000800 */
.L_x_75:
[----:B------:R-:W-:Y:S05]  /*36c0*/  BSYNC.RECONVERGENT B0 ;  /* 0x0000000000007941 */ /* 0x000fea0003800200 */
.L_x_72:
[----:B------:R0:W2:Y:S01]  /*36d0*/  LDS.U16 R57, [R40+0x82] ;  /* 0x0000820028397984 */ /* 0x0000a20000000400 */
[----:B------:R-:W-:Y:S01]  /*36e0*/  BSSY.RECONVERGENT B0, `(.L_x_76) ;  /* 0x0000026000007945 */ /* 0x000fe20003800200 */
[----:B------:R-:W-:-:S03]  /*36f0*/  HADD2 R15, R0.H0_H0, R15.H0_H0 ;  /* 0x2000000f000f7230 */ /* 0x000fc60000000800 */
[----:B------:R-:W-:Y:S05]  /*3700*/  @!P1 BRA `(.L_x_77) ;  /* 0x0000000000889947 */ /* 0x000fea0003800000 */
[----:B------:R-:W-:-:S13]  /*3710*/  ISETP.NE.AND P4, PT, R54, 0x1, PT ;  /* 0x000000013600780c */ /* 0x000fda0003f85270 */
[----:B------:R-:W-:Y:S05]  /*3720*/  @P4 BRA `(.L_x_78) ;  /* 0x0000000000344947 */ /* 0x000fea0003800000 */
[C---:B--2---:R-:W-:Y:S02]  /*3730*/  LOP3.LUT P5, RZ, R57.reuse, 0xc00, RZ, 0xc0, !PT ;  /* 0x00000c0039ff7812 */ /* 0x044fe400078ac0ff */
        /* <DEDUP_REMOVED lines=12> */
.L_x_78:
[C---:B--2---:R-:W-:Y:S02]  /*3800*/  LOP3.LUT P5, RZ, R57.reuse, 0x400, RZ, 0xc0, !PT ;  /* 0x0000040039ff7812 */ /* 0x044fe400078ac0ff */
        /* <DEDUP_REMOVED lines=18> */
.L_x_77:
[----:B--2---:R-:W-:-:S07]  /*3930*/  HMUL2 R0, R58.H0_H0, R57.H0_H0 ;  /* 0x200000393a007232 */ /* 0x004fce0000000800 */
.L_x_79:
[----:B------:R-:W-:Y:S05]  /*3940*/  BSYNC.RECONVERGENT B0 ;  /* 0x0000000000007941 */ /* 0x000fea0003800200 */
.L_x_76:
[----:B------:R2:W3:Y:S01]  /*3950*/  LDS.U16 R3, [R40+0x84] ;  /* 0x0000840028037984 */ /* 0x0004e20000000400 */
[----:B------:R-:W-:Y:S01]  /*3960*/  BSSY.RECONVERGENT B0, `(.L_x_80) ;  /* 0x0000026000007945 */ /* 0x000fe20003800200 */
[----:B------:R-:W-:-:S03]  /*3970*/  HADD2 R13, R0.H0_H0, R13.H0_H0 ;  /* 0x2000000d000d7230 */ /* 0x000fc60000000800 */
        /* <DEDUP_REMOVED lines=16> */
.L_x_82:
[C---:B---3--:R-:W-:Y:S02]  /*3a80*/  LOP3.LUT P5, RZ, R3.reuse, 0x400, RZ, 0xc0, !PT ;  /* 0x0000040003ff7812 */ /* 0x048fe400078ac0ff */
        /* <DEDUP_REMOVED lines=18> */
.L_x_81:
[----:B---3--:R-:W-:-:S07]  /*3bb0*/  HMUL2 R0, R58.H0_H0, R3.H0_H0 ;  /* 0x200000033a007232 */ /* 0x008fce0000000800 */
.L_x_83:
[----:B------:R-:W-:Y:S05]  /*3bc0*/  BSYNC.RECONVERGENT B0 ;  /* 0x0000000000007941 */ /* 0x000fea0003800200 */
.L_x_80:
[----:B------:R3:W4:Y:S01]  /*3bd0*/  LDS.U16 R2, [R40+0x86] ;  /* 0x0000860028027984 */ /* 0x0007220000000400 */
[----:B------:R-:W-:Y:S01]  /*3be0*/  BSSY.RECONVERGENT B0, `(.L_x_84) ;  /* 0x0000026000007945 */ /* 0x000fe20003800200 */
[----:B------:R-:W-:-:S03]  /*3bf0*/  HADD2 R11, R0.H0_H0, R11.H0_H0 ;  /* 0x2000000b000b7230 */ /* 0x000fc60000000800 */
[----:B------:R-:W-:Y:S05]  /*3c00*/  @!P3 BRA `(.L_x_85) ;  /* 0x000000000088b947 */ /* 0x000fea0003800000 */
[----:B------:R-:W-:-:S13]  /*3c10*/  ISETP.NE.AND P4, PT, R52, 0x1, PT ;  /* 0x000000013400780c */ /* 0x000fda0003f85270 */
[----:B------:R-:W-:Y:S05]  /*3c20*/  @P4 BRA `(.L_x_86) ;  /* 0x0000000000344947 */ /* 0x000fea0003800000 */
[C---:B----4-:R-:W-:Y:S02]  /*3c30*/  LOP3.LUT P5, RZ, R2.reuse, 0xc00, RZ, 0xc0, !PT ;  /* 0x00000c0002ff7812 */ /* 0x050fe400078ac0ff */
        /* <DEDUP_REMOVED lines=9> */
[----:B------:R-:W-:-:S04]  /*3cd0*/  SEL R58, R58, RZ, P5 ;  /* 0x000000ff3a3a7207 */ /* 0x000fc80002800000 */
[----:B------:R-:W-:Y:S01]  /*3ce0*/  PRMT R0, R58, 0x7610, R0 ;  /* 0x000076103a007816 */ /* 0x000fe20000000000 */
[----:B------:R-:W-:Y:S06]  /*3cf0*/  BRA `(.L_x_87) ;  /* 0x0000000000507947 */ /* 0x000fec0003800000 */
.L_x_86:
[C---:B----4-:R-:W-:Y:S02]  /*3d00*/  LOP3.LUT P5, RZ, R2.reuse, 0x400, RZ, 0xc0, !PT ;  /* 0x0000040002ff7812 */ /* 0x050fe400078ac0ff */
        /* <DEDUP_REMOVED lines=18> */
.L_x_85:
[----:B----4-:R-:W-:-:S07]  /*3e30*/  HMUL2 R0, R58.H0_H0, R2.H0_H0 ;  /* 0x200000023a007232 */ /* 0x010fce0000000800 */
.L_x_87:
[----:B------:R-:W-:Y:S05]  /*3e40*/  BSYNC.RECONVERGENT B0 ;  /* 0x0000000000007941 */ /* 0x000fea0003800200 */
.L_x_84:
[----:B------:R-:W4:Y:S01]  /*3e50*/  LDS.U16 R58, [R32+0x12] ;  /* 0x00001200203a7984 */ /* 0x000f220000000400 */
[----:B------:R-:W-:Y:S01]  /*3e60*/  BSSY.RECONVERGENT B0, `(.L_x_88) ;  /* 0x0000027000007945 */ /* 0x000fe20003800200 */
[----:B------:R-:W-:Y:S01]  /*3e70*/  HADD2 R9, R0.H0_H0, R9.H0_H0 ;  /* 0x2000000900097230 */ /* 0x000fe20000000800 */
[----:B----4-:R-:W-:Y:S02]  /*3e80*/  LOP3.LUT R59, R58, 0x7fff, RZ, 0xc0, !PT ;  /* 0x00007fff3a3b7812 */ /* 0x010fe400078ec0ff */
        /* <DEDUP_REMOVED lines=16> */
.L_x_90:
        /* <DEDUP_REMOVED lines=19> */
.L_x_89:
[----:B------:R-:W-:-:S07]  /*40c0*/  HMUL2 R0, R58.H0_H0, R56.H0_H0 ;  /* 0x200000383a007232 */ /* 0x000fce0000000800 */
.L_x_91:
[----:B------:R-:W-:Y:S05]  /*40d0*/  BSYNC.RECONVERGENT B0 ;  /* 0x0000000000007941 */ /* 0x000fea0003800200 */
.L_x_88:
        /* <DEDUP_REMOVED lines=18> */
.L_x_94:
        /* <DEDUP_REMOVED lines=19> */
.L_x_93:
[----:B------:R-:W-:-:S07]  /*4330*/  HMUL2 R0, R58.H0_H0, R57.H0_H0 ;  /* 0x200000393a007232 */ /* 0x000fce0000000800 */
.L_x_95:
[----:B------:R-:W-:Y:S05]  /*4340*/  BSYNC.RECONVERGENT B0 ;  /* 0x0000000000007941 */ /* 0x000fea0003800200 */
.L_x_92:
        /* <DEDUP_REMOVED lines=18> */
.L_x_98:
        /* <DEDUP_REMOVED lines=19> */
.L_x_97:
[----:B------:R-:W-:-:S07]  /*45a0*/  HMUL2 R0, R58.H0_H0, R3.H0_H0 ;  /* 0x200000033a007232 */ /* 0x000fce0000000800 */
.L_x_99:
[----:B------:R-:W-:Y:S05]  /*45b0*/  BSYNC.RECONVERGENT B0 ;  /* 0x0000000000007941 */ /* 0x000fea0003800200 */
.L_x_96:
        /* <DEDUP_REMOVED lines=18> */
.L_x_102:
        /* <DEDUP_REMOVED lines=19> */
.L_x_101:
[----:B------:R-:W-:-:S07]  /*4810*/  HMUL2 R0, R58.H0_H0, R2.H0_H0 ;  /* 0x200000023a007232 */ /* 0x000fce0000000800 */
.L_x_103:
[----:B------:R-:W-:Y:S05]  /*4820*/  BSYNC.RECONVERGENT B0 ;  /* 0x0000000000007941 */ /* 0x000fea0003800200 */
.L_x_100:
        /* <DEDUP_REMOVED lines=20> */
.L_x_106:
        /* <DEDUP_REMOVED lines=19> */
.L_x_105:
[----:B------:R-:W-:-:S07]  /*4aa0*/  HMUL2 R0, R58.H0_H0, R56.H0_H0 ;  /* 0x200000383a007232 */ /* 0x000fce0000000800 */
.L_x_107:
[----:B------:R-:W-:Y:S05]  /*4ab0*/  BSYNC.RECONVERGENT B0 ;  /* 0x0000000000007941 */ /* 0x000fea0003800200 */
.L_x_104:
        /* <DEDUP_REMOVED lines=18> */
.L_x_110:
        /* <DEDUP_REMOVED lines=19> */
.L_x_109:
[----:B------:R-:W-:-:S07]  /*4d10*/  HMUL2 R0, R58.H0_H0, R57.H0_H0 ;  /* 0x200000393a007232 */ /* 0x000fce0000000800 */
.L_x_111:
[----:B------:R-:W-:Y:S05]  /*4d20*/  BSYNC.RECONVERGENT B0 ;  /* 0x0000000000007941 */ /* 0x000fea0003800200 */
.L_x_108:
        /* <DEDUP_REMOVED lines=18> */
.L_x_114:
        /* <DEDUP_REMOVED lines=19> */
.L_x_113:
[----:B------:R-:W-:-:S07]  /*4f80*/  HMUL2 R0, R58.H0_H0, R3.H0_H0 ;  /* 0x200000033a007232 */ /* 0x000fce0000000800 */
.L_x_115:
[----:B------:R-:W-:Y:S05]  /*4f90*/  BSYNC.RECONVERGENT B0 ;  /* 0x0000000000007941 */ /* 0x000fea0003800200 */
.L_x_112:
        /* <DEDUP_REMOVED lines=18> */
.L_x_118:
        /* <DEDUP_REMOVED lines=19> */
.L_x_117:
[----:B------:R-:W-:-:S07]  /*51f0*/  HMUL2 R0, R58.H0_H0, R2.H0_H0 ;  /* 0x200000023a007232 */ /* 0x000fce0000000800 */
.L_x_119:
[----:B------:R-:W-:Y:S05]  /*5200*/  BSYNC.RECONVERGENT B0 ;  /* 0x0000000000007941 */ /* 0x000fea0003800200 */
.L_x_116:
        /* <DEDUP_REMOVED lines=19> */
.L_x_122:
        /* <DEDUP_REMOVED lines=19> */
.L_x_121:
[----:B------:R-:W-:-:S07]  /*5470*/  HMUL2 R56, R58.H0_H0, R56.H0_H0 ;  /* 0x200000383a387232 */ /* 0x000fce0000000800 */
.L_x_123:
[----:B------:R-:W-:Y:S05]  /*5480*/  BSYNC.RECONVERGENT B0 ;  /* 0x0000000000007941 */ /* 0x000fea0003800200 */
.L_x_120:
        /* <DEDUP_REMOVED lines=17> */
.L_x_126:
        /* <DEDUP_REMOVED lines=19> */
.L_x_125:
[----:B------:R-:W-:-:S07]  /*56d0*/  HMUL2 R0, R58.H0_H0, R57.H0_H0 ;  /* 0x200000393a007232 */ /* 0x000fce0000000800 */
.L_x_127:
[----:B------:R-:W-:Y:S05]  /*56e0*/  BSYNC.RECONVERGENT B0 ;  /* 0x0000000000007941 */ /* 0x000fea0003800200 */
.L_x_124:
        /* <DEDUP_REMOVED lines=17> */
.L_x_130:
        /* <DEDUP_REMOVED lines=19> */
.L_x_129:
[----:B------:R-:W-:-:S07]  /*5930*/  HMUL2 R0, R58.H0_H0, R3.H0_H0 ;  /* 0x200000033a007232 */ /* 0x000fce0000000800 */
.L_x_131:
[----:B------:R-:W-:Y:S05]  /*5940*/  BSYNC.RECONVERGENT B0 ;  /* 0x0000000000007941 */ /* 0x000fea0003800200 */
.L_x_128:
        /* <DEDUP_REMOVED lines=17> */
.L_x_134:
        /* <DEDUP_REMOVED lines=19> */
.L_x_133:
[----:B------:R-:W-:-:S07]  /*5b90*/  HMUL2 R2, R58.H0_H0, R2.H0_H0 ;  /* 0x200000023a027232 */ /* 0x000fce0000000800 */
.L_x_135:
[----:B------:R-:W-:Y:S05]  /*5ba0*/  BSYNC.RECONVERGENT B0 ;  /* 0x0000000000007941 */ /* 0x000fea0003800200 */
.L_x_132:
[----:B------:R4:W0:Y:S01]  /*5bb0*/  LDS.U16 R58, [R32+0x4] ;  /* 0x00000400203a7984 */ /* 0x0008220000000400 */
[----:B------:R-:W-:Y:S01]  /*5bc0*/  UIADD3 UR4, UPT, UPT, UR4, 0x1, URZ ;  /* 0x0000000104047890 */ /* 0x000fe2000fffe0ff */
[----:B------:R-:W-:Y:S02]  /*5bd0*/  HADD2 R33, R2.H0_H0, R33.H0_H0 ;  /* 0x2000002102217230 */ /* 0x000fe40000000800 */
[----:B------:R4:W0:Y:S01]  /*5be0*/  LDS.U16 R56, [R40+0x100] ;  /* 0x0001000028387984 */ /* 0x0008220000000400 */
[----:B------:R-:W-:-:S09]  /*5bf0*/  UISETP.NE.AND UP0, UPT, UR4, 0x80, UPT ;  /* 0x000000800400788c */ /* 0x000fd2000bf05270 */
[----:B----4-:R-:W-:Y:S05]  /*5c00*/  BRA.U UP0, `(.L_x_136) ;  /* 0x0000000500087547 */ /* 0x010fea000b800000 */
[----:B------:R-:W4:Y:S01]  /*5c10*/  LDS.64 R2, [R43] ;  /* 0x000000002b027984 */ /* 0x000f220000000a00 */
        /* <DEDUP_REMOVED lines=12> */
[----:B----4-:R-:W-:Y:S02]  /*5ce0*/  HFMA2 R0, R15, R2, -RZ ;  /* 0x000000020f007231 */ /* 0x010fe400001000ff */
        /* <DEDUP_REMOVED lines=52> */
.L_x_136:
[----:B------:R-:W-:Y:S01]  /*6030*/  BSSY.RECONVERGENT B0, `(.L_x_137) ;  /* 0x0000026000007945 */ /* 0x000fe20003800200 */
[----:B0-----:R-:W-:-:S03]  /*6040*/  LOP3.LUT R59, R58, 0x7fff, RZ, 0xc0, !PT ;  /* 0x00007fff3a3b7812 */ /* 0x001fc600078ec0ff */
        /* <DEDUP_REMOVED lines=16> */
.L_x_139:
        /* <DEDUP_REMOVED lines=19> */
.L_x_138:
[----:B------:R-:W-:-:S07]  /*6280*/  HMUL2 R0, R58.H0_H0, R56.H0_H0 ;  /* 0x200000383a007232 */ /* 0x000fce0000000800 */
.L_x_140:
[----:B------:R-:W-:Y:S05]  /*6290*/  BSYNC.RECONVERGENT B0 ;  /* 0x0000000000007941 */ /* 0x000fea0003800200 */
.L_x_137:
[----:B------:R0:W4:Y:S01]  /*62a0*/  LDS.U16 R57, [R40+0x102] ;  /* 0x0001020028397984 */ /* 0x0001220000000400 */
[----:B------:R-:W-:Y:S01]  /*62b0*/  BSSY.RECONVERGENT B0, `(.L_x_141) ;  /* 0x0000026000007945 */ /* 0x000fe20003800200 */
[----:B------:R-:W-:-:S03]  /*62c0*/  HADD2 R15, R0.H0_H0, R15.H0_H0 ;  /* 0x2000000f000f7230 */ /* 0x000fc60000000800 */
[----:B------:R-:W-:Y:S05]  /*62d0*/  @!P1 BRA `(.L_x_142) ;  /* 0x0000000000889947 */ /* 0x000fea0003800000 */
[----:B------:R-:W-:-:S13]  /*62e0*/  ISETP.NE.AND P4, PT, R54, 0x1, PT ;  /* 0x000000013600780c */ /* 0x000fda0003f85270 */
[----:B------:R-:W-:Y:S05]  /*62f0*/  @P4 BRA `(.L_x_143) ;  /* 0x0000000000344947 */ /* 0x000fea0003800000 */
[C---:B----4-:R-:W-:Y:S02]  /*6300*/  LOP3.LUT P5, RZ, R57.reuse, 0xc00, RZ, 0xc0, !PT ;  /* 0x00000c0039ff7812 */ /* 0x050fe400078ac0ff */
        /* <DEDUP_REMOVED lines=12> */
.L_x_143:
[C---:B----4-:R-:W-:Y:S02]  /*63d0*/  LOP3.LUT P5, RZ, R57.reuse, 0x400, RZ, 0xc0, !PT ;  /* 0x0000040039ff7812 */ /* 0x050fe400078ac0ff */
        /* <DEDUP_REMOVED lines=18> */
.L_x_142:
[----:B----4-:R-:W-:-:S07]  /*6500*/  HMUL2 R0, R58.H0_H0, R57.H0_H0 ;  /* 0x200000393a007232 */ /* 0x010fce0000000800 */
.L_x_144:
[----:B------:R-:W-:Y:S05]  /*6510*/  BSYNC.RECONVERGENT B0 ;  /* 0x0000000000007941 */ /* 0x000fea0003800200 */
.L_x_141:
[----:B------:R4:W0:Y:S01]  /*6520*/  LDS.U16 R3, [R40+0x104] ;  /* 0x0001040028037984 */ /* 0x0008220000000400 */
[----:B------:R-:W-:Y:S01]  /*6530*/  BSSY.RECONVERGENT B0, `(.L_x_145) ;  /* 0x0000026000007945 */ /* 0x000fe20003800200 */
[----:B------:R-:W-:-:S03]  /*6540*/  HADD2 R13, R0.H0_H0, R13.H0_H0 ;  /* 0x2000000d000d7230 */ /* 0x000fc60000000800 */
[----:B------:R-:W-:Y:S05]  /*6550*/  @!P2 BRA `(.L_x_146) ;  /* 0x000000000088a947 */ /* 0x000fea0003800000 */
[----:B------:R-:W-:-:S13]  /*6560*/  ISETP.NE.AND P4, PT, R53, 0x1, PT ;  /* 0x000000013500780c */ /* 0x000fda0003f85270 */
[----:B------:R-:W-:Y:S05]  /*6570*/  @P4 BRA `(.L_x_147) ;  /* 0x0000000000344947 */ /* 0x000fea0003800000 */
[C---:B0-----:R-:W-:Y:S02]  /*6580*/  LOP3.LUT P5, RZ, R3.reuse, 0xc00, RZ, 0xc0, !PT ;  /* 0x00000c0003ff7812 */ /* 0x041fe400078ac0ff */
        /* <DEDUP_REMOVED lines=12> */
.L_x_147:
[C---:B0-----:R-:W-:Y:S02]  /*6650*/  LOP3.LUT P5, RZ, R3.reuse, 0x400, RZ, 0xc0, !PT ;  /* 0x0000040003ff7812 */ /* 0x041fe400078ac0ff */
        /* <DEDUP_REMOVED lines=18> */
.L_x_146:
[----:B0-----:R-:W-:-:S07]  /*6780*/  HMUL2 R0, R58.H0_H0, R3.H0_H0 ;  /* 0x200000033a007232 */ /* 0x001fce0000000800 */
.L_x_148:
[----:B------:R-:W-:Y:S05]  /*6790*/  BSYNC.RECONVERGENT B0 ;  /* 0x0000000000007941 */ /* 0x000fea0003800200 */
.L_x_145:
[----:B------:R0:W0:Y:S01]  /*67a0*/  LDS.U16 R2, [R40+0x106] ;  /* 0x0001060028027984 */ /* 0x0000220000000400 */
[----:B------:R-:W-:Y:S01]  /*67b0*/  BSSY.RECONVERGENT B0, `(.L_x_149) ;  /* 0x0000026000007945 */ /* 0x000fe20003800200 */
[----:B------:R-:W-:-:S03]  /*67c0*/  HADD2 R11, R0.H0_H0, R11.H0_H0 ;  /* 0x2000000b000b7230 */ /* 0x000fc60000000800 */
[----:B------:R-:W-:Y:S05]  /*67d0*/  @!P3 BRA `(.L_x_150) ;  /* 0x000000000088b947 */ /* 0x000fea0003800000 */
[----:B------:R-:W-:-:S13]  /*67e0*/  ISETP.NE.AND P4, PT, R52, 0x1, PT ;  /* 0x000000013400780c */ /* 0x000fda0003f85270 */
[----:B------:R-:W-:Y:S05]  /*67f0*/  @P4 BRA `(.L_x_151) ;  /* 0x0000000000344947 */ /* 0x000fea0003800000 */
[C---:B0-----:R-:W-:Y:S02]  /*6800*/  LOP3.LUT P5, RZ, R2.reuse, 0xc00, RZ, 0xc0, !PT ;  /* 0x00000c0002ff7812 */ /* 0x041fe400078ac0ff */
        /* <DEDUP_REMOVED lines=12> */
.L_x_151:
[C---:B0-----:R-:W-:Y:S02]  /*68d0*/  LOP3.LUT P5, RZ, R2.reuse, 0x400, RZ, 0xc0, !PT ;  /* 0x0000040002ff7812 */ /* 0x041fe400078ac0ff */
        /* <DEDUP_REMOVED lines=18> */
.L_x_150:
[----:B0-----:R-:W-:-:S07]  /*6a00*/  HMUL2 R0, R58.H0_H0, R2.H0_H0 ;  /* 0x200000023a007232 */ /* 0x001fce0000000800 */
.L_x_152:
[----:B------:R-:W-:Y:S05]  /*6a10*/  BSYNC.RECONVERGENT B0 ;  /* 0x0000000000007941 */ /* 0x000fea0003800200 */
.L_x_149:
        /* <DEDUP_REMOVED lines=20> */
.L_x_155:
        /* <DEDUP_REMOVED lines=19> */
.L_x_154:
[----:B------:R-:W-:-:S07]  /*6c90*/  HMUL2 R0, R58.H0_H0, R56.H0_H0 ;  /* 0x200000383a007232 */ /* 0x000fce0000000800 */
.L_x_156:
[----:B------:R-:W-:Y:S05]  /*6ca0*/  BSYNC.RECONVERGENT B0 ;  /* 0x0000000000007941 */ /* 0x000fea0003800200 */
.L_x_153:
        /* <DEDUP_REMOVED lines=18> */
.L_x_159:
        /* <DEDUP_REMOVED lines=19> */
.L_x_158:
[----:B------:R-:W-:-:S07]  /*6f00*/  HMUL2 R0, R58.H0_H0, R57.H0_H0 ;  /* 0x200000393a007232 */ /* 0x000fce0000000800 */
.L_x_160:
[----:B------:R-:W-:Y:S05]  /*6f10*/  BSYNC.RECONVERGENT B0 ;  /* 0x0000000000007941 */ /* 0x000fea0003800200 */
.L_x_157:
        /* <DEDUP_REMOVED lines=18> */
.L_x_163:
        /* <DEDUP_REMOVED lines=19> */
.L_x_162:
[----:B------:R-:W-:-:S07]  /*7170*/  HMUL2 R0, R58.H0_H0, R3.H0_H0 ;  /* 0x200000033a007232 */ /* 0x000fce0000000800 */
.L_x_164:
[----:B------:R-:W-:Y:S05]  /*7180*/  BSYNC.RECONVERGENT B0 ;  /* 0x0000000000007941 */ /* 0x000fea0003800200 */
.L_x_161:
        /* <DEDUP_REMOVED lines=18> */
.L_x_167:
        /* <DEDUP_REMOVED lines=19> */
.L_x_166:
[----:B------:R-:W-:-:S07]  /*73e0*/  HMUL2 R0, R58.H0_H0, R2.H0_H0 ;  /* 0x200000023a007232 */ /* 0x000fce0000000800 */
.L_x_168:
[----:B------:R-:W-:Y:S05]  /*73f0*/  BSYNC.RECONVERGENT B0 ;  /* 0x0000000000007941 */ /* 0x000fea0003800200 */
.L_x_165:
        /* <DEDUP_REMOVED lines=20> */
.L_x_171:
        /* <DEDUP_REMOVED lines=19> */
.L_x_170:
[----:B------:R-:W-:-:S07]  /*7670*/  HMUL2 R0, R58.H0_H0, R56.H0_H0 ;  /* 0x200000383a007232 */ /* 0x000fce0000000800 */
.L_x_172:
[----:B------:R-:W-:Y:S05]  /*7680*/  BSYNC.RECONVERGENT B0 ;  /* 0x0000000000007941 */ /* 0x000fea0003800200 */
.L_x_169:
        /* <DEDUP_REMOVED lines=18> */
.L_x_175:
        /* <DEDUP_REMOVED lines=19> */
.L_x_174:
[----:B------:R-:W-:-:S07]  /*78e0*/  HMUL2 R0, R58.H0_H0, R57.H0_H0 ;  /* 0x200000393a007232 */ /* 0x000fce0000000800 */
.L_x_176:
[----:B------:R-:W-:Y:S05]  /*78f0*/  BSYNC.RECONVERGENT B0 ;  /* 0x0000000000007941 */ /* 0x000fea0003800200 */
.L_x_173:
        /* <DEDUP_REMOVED lines=18> */
.L_x_179:
        /* <DEDUP_REMOVED lines=19> */
.L_x_178:
[----:B------:R-:W-:-:S07]  /*7b50*/  HMUL2 R0, R58.H0_H0, R3.H0_H0 ;  /* 0x200000033a007232 */ /* 0x000fce0000000800 */
.L_x_180:
[----:B------:R-:W-:Y:S05]  /*7b60*/  BSYNC.RECONVERGENT B0 ;  /* 0x0000000000007941 */ /* 0x000fea0003800200 */
.L_x_177:
        /* <DEDUP_REMOVED lines=18> */
.L_x_183:
        /* <DEDUP_REMOVED lines=19> */
.L_x_182:
[----:B------:R-:W-:-:S07]  /*7dc0*/  HMUL2 R0, R58.H0_H0, R2.H0_H0 ;  /* 0x200000023a007232 */ /* 0x000fce0000000800 */
.L_x_184:
[----:B------:R-:W-:Y:S05]  /*7dd0*/  BSYNC.RECONVERGENT B0 ;  /* 0x0000000000007941 */ /* 0x000fea0003800200 */
.L_x_181:
        /* <DEDUP_REMOVED lines=19> */
.L_x_187:
        /* <DEDUP_REMOVED lines=19> */
.L_x_186:
[----:B------:R-:W-:-:S07]  /*8040*/  HMUL2 R56, R58.H0_H0, R56.H0_H0 ;  /* 0x200000383a387232 */ /* 0x000fce0000000800 */
.L_x_188:
[----:B------:R-:W-:Y:S05]  /*8050*/  BSYNC.RECONVERGENT B0 ;  /* 0x0000000000007941 */ /* 0x000fea0003800200 */
.L_x_185:
        /* <DEDUP_REMOVED lines=17> */
.L_x_191:
        /* <DEDUP_REMOVED lines=19> */
.L_x_190:
[----:B------:R-:W-:-:S07]  /*82a0*/  HMUL2 R0, R58.H0_H0, R57.H0_H0 ;  /* 0x200000393a007232 */ /* 0x000fce0000000800 */
.L_x_192:
[----:B------:R-:W-:Y:S05]  /*82b0*/  BSYNC.RECONVERGENT B0 ;  /* 0x0000000000007941 */ /* 0x000fea0003800200 */
.L_x_189:
        /* <DEDUP_REMOVED lines=17> */
.L_x_195:
        /* <DEDUP_REMOVED lines=19> */
.L_x_194:
[----:B------:R-:W-:-:S07]  /*8500*/  HMUL2 R0, R58.H0_H0, R3.H0_H0 ;  /* 0x200000033a007232 */ /* 0x000fce0000000800 */
.L_x_196:
[----:B------:R-:W-:Y:S05]  /*8510*/  BSYNC.RECONVERGENT B0 ;  /* 0x0000000000007941 */ /* 0x000fea0003800200 */
.L_x_193:
        /* <DEDUP_REMOVED lines=17> */
.L_x_199:
        /* <DEDUP_REMOVED lines=19> */
.L_x_198:
[----:B------:R-:W-:-:S07]  /*8760*/  HMUL2 R2, R58.H0_H0, R2.H0_H0 ;  /* 0x200000023a027232 */ /* 0x000fce0000000800 */
.L_x_200:
[----:B------:R-:W-:Y:S05]  /*8770*/  BSYNC.RECONVERGENT B0 ;  /* 0x0000000000007941 */ /* 0x000fea0003800200 */
.L_x_197:
[----:B------:R0:W0:Y:S01]  /*8780*/  LDS.U16 R60, [R32+0x6] ;  /* 0x00000600203c7984 */ /* 0x0000220000000400 */
[----:B------:R-:W-:Y:S01]  /*8790*/  UIADD3 UR4, UPT, UPT, UR4, 0x1, URZ ;  /* 0x0000000104047890 */ /* 0x000fe2000fffe0ff */
[----:B------:R-:W-:Y:S02]  /*87a0*/  HADD2 R33, R2.H0_H0, R33.H0_H0 ;  /* 0x2000002102217230 */ /* 0x000fe40000000800 */
[----:B------:R0:W0:Y:S01]  /*87b0*/  LDS.U16 R56, [R40+0x180] ;  /* 0x0001800028387984 */ /* 0x0000220000000400 */
[----:B------:R-:W-:-:S09]  /*87c0*/  UISETP.NE.AND UP0, UPT, UR4, 0x80, UPT ;  /* 0x000000800400788c */ /* 0x000fd2000bf05270 */
[----:B------:R-:W-:Y:S05]  /*87d0*/  BRA.U UP0, `(.L_x_201) ;  /* 0x0000000500087547 */ /* 0x000fea000b800000 */
[----:B------:R-:W5:Y:S01]  /*87e0*/  LDS.64 R2, [R43] ;  /* 0x000000002b027984 */ /* 0x000f620000000a00 */
        /* <DEDUP_REMOVED lines=12> */
[----:B-----5:R-:W-:Y:S02]  /*88b0*/  HFMA2 R0, R15, R2, -RZ ;  /* 0x000000020f007231 */ /* 0x020fe400001000ff */
        /* <DEDUP_REMOVED lines=52> */
.L_x_201:
        /* <DEDUP_REMOVED lines=18> */
.L_x_204:
        /* <DEDUP_REMOVED lines=19> */
.L_x_203:
[----:B------:R-:W-:-:S07]  /*8e50*/  HMUL2 R0, R60.H0_H0, R56.H0_H0 ;  /* 0x200000383c007232 */ /* 0x000fce0000000800 */
.L_x_205:
[----:B------:R-:W-:Y:S05]  /*8e60*/  BSYNC.RECONVERGENT B0 ;  /* 0x0000000000007941 */ /* 0x000fea0003800200 */
.L_x_202:
        /* <DEDUP_REMOVED lines=19> */
.L_x_208:
[C---:B0-----:R-:W-:Y:S02]  /*8fa0*/  LOP3.LUT P5, RZ, R59.reuse, 0x400, RZ, 0xc0, !PT ;  /* 0x000004003bff7812 */ /* 0x041fe400078ac0ff */
        /* <DEDUP_REMOVED lines=18> */
.L_x_207:
[----:B0-----:R-:W-:-:S07]  /*90d0*/  HMUL2 R0, R60.H0_H0, R59.H0_H0 ;  /* 0x2000003b3c007232 */ /* 0x001fce0000000800 */
.L_x_209:
[----:B------:R-:W-:Y:S05]  /*90e0*/  BSYNC.RECONVERGENT B0 ;  /* 0x0000000000007941 */ /* 0x000fea0003800200 */
.L_x_206:
        /* <DEDUP_REMOVED lines=19> */
.L_x_212:
        /* <DEDUP_REMOVED lines=19> */
.L_x_211:
[----:B0-----:R-:W-:-:S07]  /*9350*/  HMUL2 R0, R60.H0_H0, R58.H0_H0 ;  /* 0x2000003a3c007232 */ /* 0x001fce0000000800 */
.L_x_213:
[----:B------:R-:W-:Y:S05]  /*9360*/  BSYNC.RECONVERGENT B0 ;  /* 0x0000000000007941 */ /* 0x000fea0003800200 */
.L_x_210:
        /* <DEDUP_REMOVED lines=19> */
.L_x_216:
        /* <DEDUP_REMOVED lines=19> */
.L_x_215:
[----:B0-----:R-:W-:-:S07]  /*95d0*/  HMUL2 R60, R60.H0_H0, R57.H0_H0 ;  /* 0x200000393c3c7232 */ /* 0x001fce0000000800 */
.L_x_217:
[----:B------:R-:W-:Y:S05]  /*95e0*/  BSYNC.RECONVERGENT B0 ;  /* 0x0000000000007941 */ /* 0x000fea0003800200 */
.L_x_214:
        /* <DEDUP_REMOVED lines=20> */
.L_x_220:
        /* <DEDUP_REMOVED lines=19> */
.L_x_219:
[----:B------:R-:W-:-:S07]  /*9860*/  HMUL2 R0, R3.H0_H0, R56.H0_H0 ;  /* 0x2000003803007232 */ /* 0x000fce0000000800 */
.L_x_221:
[----:B------:R-:W-:Y:S05]  /*9870*/  BSYNC.RECONVERGENT B0 ;  /* 0x0000000000007941 */ /* 0x000fea0003800200 */
.L_x_218:
        /* <DEDUP_REMOVED lines=18> */
.L_x_224:
        /* <DEDUP_REMOVED lines=19> */
.L_x_223:
[----:B------:R-:W-:-:S07]  /*9ad0*/  HMUL2 R0, R3.H0_H0, R59.H0_H0 ;  /* 0x2000003b03007232 */ /* 0x000fce0000000800 */
.L_x_225:
[----:B------:R-:W-:Y:S05]  /*9ae0*/  BSYNC.RECONVERGENT B0 ;  /* 0x0000000000007941 */ /* 0x000fea0003800200 */
.L_x_222:
        /* <DEDUP_REMOVED lines=18> */
.L_x_228:
        /* <DEDUP_REMOVED lines=19> */
.L_x_227:
[----:B------:R-:W-:-:S07]  /*9d40*/  HMUL2 R0, R3.H0_H0, R58.H0_H0 ;  /* 0x2000003a03007232 */ /* 0x000fce0000000800 */
.L_x_229:
[----:B------:R-:W-:Y:S05]  /*9d50*/  BSYNC.RECONVERGENT B0 ;  /* 0x0000000000007941 */ /* 0x000fea0003800200 */
.L_x_226:
        /* <DEDUP_REMOVED lines=17> */
.L_x_232:
        /* <DEDUP_REMOVED lines=19> */
.L_x_231:
[----:B------:R-:W-:-:S07]  /*9fa0*/  HMUL2 R2, R3.H0_H0, R57.H0_H0 ;  /* 0x2000003903027232 */ /* 0x000fce0000000800 */
.L_x_233:
[----:B------:R-:W-:Y:S05]  /*9fb0*/  BSYNC.RECONVERGENT B0 ;  /* 0x0000000000007941 */ /* 0x000fea0003800200 */
.L_x_230:
        /* <DEDUP_REMOVED lines=11> */
[----:B------:R-:W-:Y:S01]  /*a070*/  IMAD.IADD R4, R3, 0x1, R60 ;  /* 0x0000000103047824 */ /* 0x000fe200078e023c */
[----:B------:R-:W-:-:S04]  /*a080*/  LOP3.LUT R3, R56, 0x8000, R47, 0x48, !PT ;  /* 0x0000800038037812 */ /* 0x000fc800078e482f */
[----:B------:R-:W-:-:S05]  /*a090*/  VIMNMX.U16x2 R4, PT, PT, R4, 0x3d503d5, !PT ;  /* 0x03d503d504047848 */ /* 0x000fca0007fe0200 */
[----:B------:R-:W-:-:S05]  /*a0a0*/  VIADD R4, R4, 0xfffffc2b ;  /* 0xfffffc2b04047836 */ /* 0x000fca0000000000 */
[----:B------:R-:W-:-:S04]  /*a0b0*/  LOP3.LUT R3, R3, 0x7fff, R4, 0xf8, !PT ;  /* 0x00007fff03037812 */ /* 0x000fc800078ef804 */
[----:B------:R-:W-:-:S04]  /*a0c0*/  SEL R3, R3, RZ, P5 ;  /* 0x000000ff03037207 */ /* 0x000fc80002800000 */
[----:B------:R-:W-:Y:S01]  /*a0d0*/  SEL R3, R3, RZ, P4 ;  /* 0x000000ff03037207 */ /* 0x000fe20002000000 */
[----:B------:R-:W-:Y:S06]  /*a0e0*/  BRA `(.L_x_237) ;  /* 0x0000000000507947 */ /* 0x000fec0003800000 */
.L_x_236:
        /* <DEDUP_REMOVED lines=19> */
.L_x_235:
[----:B------:R-:W-:-:S07]  /*a220*/  HMUL2 R3, R47.H0_H0, R56.H0_H0 ;  /* 0x200000382f037232 */ /* 0x000fce0000000800 */
.L_x_237:
[----:B------:R-:W-:Y:S05]  /*a230*/  BSYNC.RECONVERGENT B0 ;  /* 0x0000000000007941 */ /* 0x000fea0003800200 */
.L_x_234:
        /* <DEDUP_REMOVED lines=18> */
.L_x_240:
        /* <DEDUP_REMOVED lines=19> */
.L_x_239:
[----:B------:R-:W-:-:S07]  /*a490*/  HMUL2 R4, R47.H0_H0, R59.H0_H0 ;  /* 0x2000003b2f047232 */ /* 0x000fce0000000800 */
.L_x_241:
[----:B------:R-:W-:Y:S05]  /*a4a0*/  BSYNC.RECONVERGENT B0 ;  /* 0x0000000000007941 */ /* 0x000fea0003800200 */
.L_x_238:
        /* <DEDUP_REMOVED lines=18> */
.L_x_244:
        /* <DEDUP_REMOVED lines=19> */
.L_x_243:
[----:B------:R-:W-:-:S07]  /*a700*/  HMUL2 R6, R47.H0_H0, R58.H0_H0 ;  /* 0x2000003a2f067232 */ /* 0x000fce0000000800 */
.L_x_245:
[----:B------:R-:W-:Y:S05]  /*a710*/  BSYNC.RECONVERGENT B0 ;  /* 0x0000000000007941 */ /* 0x000fea0003800200 */
.L_x_242:
        /* <DEDUP_REMOVED lines=17> */
.L_x_248:
        /* <DEDUP_REMOVED lines=19> */
.L_x_247:
[----:B------:R-:W-:-:S07]  /*a960*/  HMUL2 R8, R47.H0_H0, R57.H0_H0 ;  /* 0x200000392f087232 */ /* 0x000fce0000000800 */
.L_x_249:
[----:B------:R-:W-:Y:S05]  /*a970*/  BSYNC.RECONVERGENT B0 ;  /* 0x0000000000007941 */ /* 0x000fea0003800200 */
.L_x_246:
        /* <DEDUP_REMOVED lines=19> */
.L_x_252:
        /* <DEDUP_REMOVED lines=19> */
.L_x_251:
[----:B------:R-:W-:-:S07]  /*abe0*/  HMUL2 R56, R35.H0_H0, R56.H0_H0 ;  /* 0x2000003823387232 */ /* 0x000fce0000000800 */
.L_x_253:
[----:B------:R-:W-:Y:S05]  /*abf0*/  BSYNC.RECONVERGENT B0 ;  /* 0x0000000000007941 */ /* 0x000fea0003800200 */
.L_x_250:
        /* <DEDUP_REMOVED lines=17> */
.L_x_256:
        /* <DEDUP_REMOVED lines=19> */
.L_x_255:
[----:B------:R-:W-:-:S07]  /*ae40*/  HMUL2 R12, R35.H0_H0, R59.H0_H0 ;  /* 0x2000003b230c7232 */ /* 0x000fce0000000800 */
.L_x_257:
[----:B------:R-:W-:Y:S05]  /*ae50*/  BSYNC.RECONVERGENT B0 ;  /* 0x0000000000007941 */ /* 0x000fea0003800200 */
.L_x_254:
        /* <DEDUP_REMOVED lines=17> */
.L_x_260:
        /* <DEDUP_REMOVED lines=19> */
.L_x_259:
[----:B------:R-:W-:-:S07]  /*b0a0*/  HMUL2 R58, R35.H0_H0, R58.H0_H0 ;  /* 0x2000003a233a7232 */ /* 0x000fce0000000800 */
.L_x_261:
[----:B------:R-:W-:Y:S05]  /*b0b0*/  BSYNC.RECONVERGENT B0 ;  /* 0x0000000000007941 */ /* 0x000fea0003800200 */
.L_x_258:
        /* <DEDUP_REMOVED lines=17> */
.L_x_264:
        /* <DEDUP_REMOVED lines=19> */
.L_x_263:
[----:B------:R-:W-:-:S07]  /*b300*/  HMUL2 R34, R35.H0_H0, R57.H0_H0 ;  /* 0x2000003923227232 */ /* 0x000fce0000000800 */
.L_x_265:
[----:B------:R-:W-:Y:S05]  /*b310*/  BSYNC.RECONVERGENT B0 ;  /* 0x0000000000007941 */ /* 0x000fea0003800200 */
.L_x_262:
        /* <DEDUP_REMOVED lines=23> */
[----:B------:R-:W-:Y:S02]  /*b490*/  HFMA2 R35, R11, R35, -RZ ;  /* 0x000000230b237231 */ /* 0x000fe400001000ff */
[-C--:B------:R-:W-:Y:S02]  /*b4a0*/  HMUL2 R8, R10, R34.reuse ;  /* 0x000000220a087232 */ /* 0x080fe40000000000 */
        /* <DEDUP_REMOVED lines=19> */
[----:B------:R-:W-:Y:S02]  /*b5e0*/  HADD2.F32 R4, -RZ, R7.H0_H0 ;  /* 0x20000007ff047230 */ /* 0x000fe40000004100 */
[----:B------:R-:W-:Y:S01]  /*b5f0*/  FADD R23, R23, R2 ;  /* 0x0000000217177221 */ /* 0x000fe20000000000 */
[----:B------:R-:W-:Y:S02]  /*b600*/  HADD2.F32 R2, -RZ, R9.H0_H0 ;  /* 0x20000009ff027230 */ /* 0x000fe40000004100 */
[----:B------:R-:W-:Y:S01]  /*b610*/  FADD R24, R24, R3 ;  /* 0x0000000318187221 */ /* 0x000fe20000000000 */
[----:B------:R-:W-:-:S02]  /*b620*/  HADD2.F32 R5, -RZ, R6.H1_H1 ;  /* 0x30000006ff057230 */ /* 0x000fc40000004100 */
[----:B------:R-:W-:Y:S01]  /*b630*/  FADD R21, R21, R4 ;  /* 0x0000000415157221 */ /* 0x000fe20000000000 */
[----:B------:R-:W-:Y:S02]  /*b640*/  HADD2.F32 R7, -RZ, R7.H1_H1 ;  /* 0x30000007ff077230 */ /* 0x000fe40000004100 */
[----:B------:R-:W-:Y:S01]  /*b650*/  FADD R17, R17, R2 ;  /* 0x0000000211117221 */ /* 0x000fe20000000000 */
[--C-:B------:R-:W-:Y:S02]  /*b660*/  HADD2.F32 R0, -RZ, R8.reuse.H0_H0 ;  /* 0x20000008ff007230 */ /* 0x100fe40000004100 */
[----:B------:R-:W-:Y:S01]  /*b670*/  FADD R22, R22, R5 ;  /* 0x0000000516167221 */ /* 0x000fe20000000000 */
[----:B------:R-:W-:Y:S02]  /*b680*/  HADD2.F32 R3, -RZ, R8.H1_H1 ;  /* 0x30000008ff037230 */ /* 0x000fe40000004100 */
[----:B------:R-:W-:Y:S01]  /*b690*/  FADD R20, R20, R7 ;  /* 0x0000000714147221 */ /* 0x000fe20000000000 */
[----:B------:R-:W-:-:S02]  /*b6a0*/  HADD2.F32 R9, -RZ, R9.H1_H1 ;  /* 0x30000009ff097230 */ /* 0x000fc40000004100 */
        /* <DEDUP_REMOVED lines=15> */
.L_x_266:
        /* <DEDUP_REMOVED lines=18> */
.L_x_269:
        /* <DEDUP_REMOVED lines=19> */
.L_x_268:
[----:B------:R-:W-:-:S07]  /*b9f0*/  HMUL2 R34, R47.H0_H0, R56.H0_H0 ;  /* 0x200000382f227232 */ /* 0x000fce0000000800 */
.L_x_270:
[----:B------:R-:W-:Y:S05]  /*ba00*/  BSYNC.RECONVERGENT B0 ;  /* 0x0000000000007941 */ /* 0x000fea0003800200 */
.L_x_267:
        /* <DEDUP_REMOVED lines=19> */
.L_x_273:
        /* <DEDUP_REMOVED lines=19> */
.L_x_272:
[----:B0-----:R-:W-:-:S07]  /*bc70*/  HMUL2 R34, R47.H0_H0, R59.H0_H0 ;  /* 0x2000003b2f227232 */ /* 0x001fce0000000800 */
.L_x_274:
[----:B------:R-:W-:Y:S05]  /*bc80*/  BSYNC.RECONVERGENT B0 ;  /* 0x0000000000007941 */ /* 0x000fea0003800200 */
.L_x_271:
        /* <DEDUP_REMOVED lines=19> */
.L_x_277:
        /* <DEDUP_REMOVED lines=19> */
.L_x_276:
[----:B0-----:R-:W-:-:S07]  /*bef0*/  HMUL2 R34, R47.H0_H0, R58.H0_H0 ;  /* 0x2000003a2f227232 */ /* 0x001fce0000000800 */
.L_x_278:
[----:B------:R-:W-:Y:S05]  /*bf00*/  BSYNC.RECONVERGENT B0 ;  /* 0x0000000000007941 */ /* 0x000fea0003800200 */
.L_x_275:
        /* <DEDUP_REMOVED lines=18> */
.L_x_281:
        /* <DEDUP_REMOVED lines=19> */
.L_x_280:
[----:B0-----:R-:W-:-:S07]  /*c160*/  HMUL2 R34, R47.H0_H0, R57.H0_H0 ;  /* 0x200000392f227232 */ /* 0x001fce0000000800 */
.L_x_282:
[----:B------:R-:W-:Y:S05]  /*c170*/  BSYNC.RECONVERGENT B0 ;  /* 0x0000000000007941 */ /* 0x000fea0003800200 */
.L_x_279:
        /* <DEDUP_REMOVED lines=20> */
.L_x_285:
        /* <DEDUP_REMOVED lines=19> */
.L_x_284:
[----:B------:R-:W-:-:S07]  /*c3f0*/  HMUL2 R34, R35.H0_H0, R56.H0_H0 ;  /* 0x2000003823227232 */ /* 0x000fce0000000800 */
.L_x_286:
[----:B------:R-:W-:Y:S05]  /*c400*/  BSYNC.RECONVERGENT B0 ;  /* 0x0000000000007941 */ /* 0x000fea0003800200 */
.L_x_283:
        /* <DEDUP_REMOVED lines=18> */
.L_x_289:
        /* <DEDUP_REMOVED lines=19> */
.L_x_288:
[----:B------:R-:W-:-:S07]  /*c660*/  HMUL2 R34, R35.H0_H0, R59.H0_H0 ;  /* 0x2000003b23227232 */ /* 0x000fce0000000800 */
.L_x_290:
[----:B------:R-:W-:Y:S05]  /*c670*/  BSYNC.RECONVERGENT B0 ;  /* 0x0000000000007941 */ /* 0x000fea0003800200 */
.L_x_287:
        /* <DEDUP_REMOVED lines=18> */
.L_x_293:
        /* <DEDUP_REMOVED lines=19> */
.L_x_292:
[----:B------:R-:W-:-:S07]  /*c8d0*/  HMUL2 R34, R35.H0_H0, R58.H0_H0 ;  /* 0x2000003a23227232 */ /* 0x000fce0000000800 */
.L_x_294:
[----:B------:R-:W-:Y:S05]  /*c8e0*/  BSYNC.RECONVERGENT B0 ;  /* 0x0000000000007941 */ /* 0x000fea0003800200 */
.L_x_291:
        /* <DEDUP_REMOVED lines=18> */
.L_x_297:
        /* <DEDUP_REMOVED lines=19> */
.L_x_296:
[----:B------:R-:W-:-:S07]  /*cb40*/  HMUL2 R35, R35.H0_H0, R57.H0_H0 ;  /* 0x2000003923237232 */ /* 0x000fce0000000800 */
.L_x_298:
[----:B------:R-:W-:Y:S05]  /*cb50*/  BSYNC.RECONVERGENT B0 ;  /* 0x0000000000007941 */ /* 0x000fea0003800200 */
.L_x_295:
        /* <DEDUP_REMOVED lines=20> */
.L_x_301:
        /* <DEDUP_REMOVED lines=19> */
.L_x_300:
[----:B------:R-:W-:-:S07]  /*cdd0*/  HMUL2 R0, R60.H0_H0, R56.H0_H0 ;  /* 0x200000383c007232 */ /* 0x000fce0000000800 */
.L_x_302:
[----:B------:R-:W-:Y:S05]  /*cde0*/  BSYNC.RECONVERGENT B0 ;  /* 0x0000000000007941 */ /* 0x000fea0003800200 */
.L_x_299:
        /* <DEDUP_REMOVED lines=18> */
.L_x_305:
        /* <DEDUP_REMOVED lines=19> */
.L_x_304:
[----:B------:R-:W-:-:S07]  /*d040*/  HMUL2 R0, R60.H0_H0, R59.H0_H0 ;  /* 0x2000003b3c007232 */ /* 0x000fce0000000800 */
.L_x_306:
[----:B------:R-:W-:Y:S05]  /*d050*/  BSYNC.RECONVERGENT B0 ;  /* 0x0000000000007941 */ /* 0x000fea0003800200 */
.L_x_303:
        /* <DEDUP_REMOVED lines=16> */
[----:B------:R-:W-:-:S04]  /*d160*/  SEL R0, R0, RZ, P4 ;  /* 0x000000ff00007207 */ /* 0x000fc80002000000 */
[----:B------:R-:W-:Y:S01]  /*d170*/  PRMT R3, R0, 0x7610, R3 ;  /* 0x0000761000037816 */ /* 0x000fe20000000003 */
[----:B------:R-:W-:Y:S06]  /*d180*/  BRA `(.L_x_310) ;  /* 0x00000000004c7947 */ /* 0x000fec0003800000 */
.L_x_309:
        /* <DEDUP_REMOVED lines=16> */
[----:B------:R-:W-:Y:S01]  /*d290*/  SEL R3, R3, RZ, P5 ;  /* 0x000000ff03037207 */ /* 0x000fe20002800000 */
[----:B------:R-:W-:Y:S06]  /*d2a0*/  BRA `(.L_x_310) ;  /* 0x0000000000047947 */ /* 0x000fec0003800000 */
.L_x_308:
[----:B------:R-:W-:-:S07]  /*d2b0*/  HMUL2 R3, R60.H0_H0, R58.H0_H0 ;  /* 0x2000003a3c037232 */ /* 0x000fce0000000800 */
.L_x_310:
[----:B------:R-:W-:Y:S05]  /*d2c0*/  BSYNC.RECONVERGENT B0 ;  /* 0x0000000000007941 */ /* 0x000fea0003800200 */
.L_x_307:
        /* <DEDUP_REMOVED lines=17> */
.L_x_313:
        /* <DEDUP_REMOVED lines=16> */
[----:B------:R-:W-:Y:S01]  /*d4e0*/  SEL R3, R3, RZ, P5 ;  /* 0x000000ff03037207 */ /* 0x000fe20002800000 */
[----:B------:R-:W-:Y:S06]  /*d4f0*/  BRA `(.L_x_314) ;  /* 0x0000000000047947 */ /* 0x000fec0003800000 */
.L_x_312:
[----:B------:R-:W-:-:S07]  /*d500*/  HMUL2 R3, R60.H0_H0, R57.H0_H0 ;  /* 0x200000393c037232 */ /* 0x000fce0000000800 */
.L_x_314:
[----:B------:R-:W-:Y:S05]  /*d510*/  BSYNC.RECONVERGENT B0 ;  /* 0x0000000000007941 */ /* 0x000fea0003800200 */
.L_x_311:
        /* <DEDUP_REMOVED lines=19> */
.L_x_317:
        /* <DEDUP_REMOVED lines=19> */
.L_x_316:
[----:B------:R-:W-:-:S07]  /*d780*/  HMUL2 R56, R2.H0_H0, R56.H0_H0 ;  /* 0x2000003802387232 */ /* 0x000fce0000000800 */
.L_x_318:
[----:B------:R-:W-:Y:S05]  /*d790*/  BSYNC.RECONVERGENT B0 ;  /* 0x0000000000007941 */ /* 0x000fea0003800200 */
.L_x_315:
        /* <DEDUP_REMOVED lines=17> */
.L_x_321:
        /* <DEDUP_REMOVED lines=19> */
.L_x_320:
[----:B------:R-:W-:-:S07]  /*d9e0*/  HMUL2 R0, R2.H0_H0, R59.H0_H0 ;  /* 0x2000003b02007232 */ /* 0x000fce0000000800 */
.L_x_322:
[----:B------:R-:W-:Y:S05]  /*d9f0*/  BSYNC.RECONVERGENT B0 ;  /* 0x0000000000007941 */ /* 0x000fea0003800200 */
.L_x_319:
        /* <DEDUP_REMOVED lines=17> */
.L_x_325:
        /* <DEDUP_REMOVED lines=19> */
.L_x_324:
[----:B------:R-:W-:-:S07]  /*dc40*/  HMUL2 R58, R2.H0_H0, R58.H0_H0 ;  /* 0x2000003a023a7232 */ /* 0x000fce0000000800 */
.L_x_326:
[----:B------:R-:W-:Y:S05]  /*dc50*/  BSYNC.RECONVERGENT B0 ;  /* 0x0000000000007941 */ /* 0x000fea0003800200 */
.L_x_323:
        /* <DEDUP_REMOVED lines=17> */
.L_x_329:
        /* <DEDUP_REMOVED lines=19> */
.L_x_328:
[----:B------:R-:W-:-:S07]  /*dea0*/  HMUL2 R2, R2.H0_H0, R57.H0_H0 ;  /* 0x2000003902027232 */ /* 0x000fce0000000800 */
.L_x_330:
[----:B------:R-:W-:Y:S05]  /*deb0*/  BSYNC.RECONVERGENT B0 ;  /* 0x0000000000007941 */ /* 0x000fea0003800200 */
.L_x_327:
        /* <DEDUP_REMOVED lines=14> */
[----:B------:R-:W-:Y:S02]  /*dfa0*/  PRMT R14, R14, 0x5410, R33 ;  /* 0x000054100e0e7816 */ /* 0x000fe40000000021 */
[----:B------:R-:W-:Y:S02]  /*dfb0*/  PRMT R34, R34, 0x5410, R35 ;  /* 0x0000541022227816 */ /* 0x000fe40000000023 */
[----:B------:R-:W-:Y:S02]  /*dfc0*/  PRMT R33, RZ, 0x7610, R33 ;  /* 0x00007610ff217816 */ /* 0x000fe40000000021 */
[----:B------:R-:W-:Y:S02]  /*dfd0*/  PRMT R12, RZ, 0x7610, R12 ;  /* 0x00007610ff0c7816 */ /* 0x000fe4000000000c */
[----:B------:R-:W-:Y:S02]  /*dfe0*/  PRMT R35, RZ, 0x7610, R35 ;  /* 0x00007610ff237816 */ /* 0x000fe40000000023 */
[----:B------:R-:W-:Y:S01]  /*dff0*/  PRMT R13, RZ, 0x7610, R13 ;  /* 0x00007610ff0d7816 */ /* 0x000fe2000000000d */
[----:B-----5:R-:W-:-:S02]  /*e000*/  HFMA2 R0, R15, R2, -RZ ;  /* 0x000000020f007231 */ /* 0x020fc400001000ff */
[-C--:B------:R-:W-:Y:S02]  /*e010*/  HMUL2 R10, R10, R2.reuse ;  /* 0x000000020a0a7232 */ /* 0x080fe40000000000 */
[-C--:B------:R-:W-:Y:S02]  /*e020*/  HFMA2 R5, R8, R3.reuse, -RZ ;  /* 0x0000000308057231 */ /* 0x080fe400001000ff */
[-C--:B------:R-:W-:Y:S02]  /*e030*/  HMUL2 R11, R14, R3.reuse ;  /* 0x000000030e0b7232 */ /* 0x080fe40000000000 */
[-C--:B------:R-:W-:Y:S02]  /*e040*/  HFMA2 R8, R47, R2.reuse, -RZ ;  /* 0x000000022f087231 */ /* 0x080fe400001000ff */
[----:B------:R-:W-:Y:S02]  /*e050*/  HMUL2 R2, R7, R2 ;  /* 0x0000000207027232 */ /* 0x000fe40000000000 */
[----:B------:R-:W-:-:S02]  /*e060*/  HFMA2 R9, R6, R3, -RZ ;  /* 0x0000000306097231 */ /* 0x000fc400001000ff */
[----:B------:R-:W-:Y:S01]  /*e070*/  HMUL2 R6, R34, R3 ;  /* 0x0000000322067232 */ /* 0x000fe20000000000 */
[----:B------:R-:W-:Y:S01]  /*e080*/  PRMT R14, RZ, 0x7610, R14 ;  /* 0x00007610ff0e7816 */ /* 0x000fe2000000000e */
[--C-:B------:R-:W-:Y:S01]  /*e090*/  HADD2.F32 R4, -RZ, R0.reuse.H0_H0 ;  /* 0x20000000ff047230 */ /* 0x100fe20000004100 */
[----:B------:R-:W-:Y:S01]  /*e0a0*/  PRMT R47, RZ, 0x7610, R47 ;  /* 0x00007610ff2f7816 */ /* 0x000fe2000000002f */
[----:B------:R-:W-:Y:S01]  /*e0b0*/  HADD2.F32 R3, -RZ, R0.H1_H1 ;  /* 0x30000000ff037230 */ /* 0x000fe20000004100 */
[----:B------:R-:W-:Y:S01]  /*e0c0*/  PRMT R34, RZ, 0x7610, R34 ;  /* 0x00007610ff227816 */ /* 0x000fe20000000022 */
[----:B------:R-:W-:Y:S02]  /*e0d0*/  HADD2.F32 R0, -RZ, R5.H0_H0 ;  /* 0x20000005ff007230 */ /* 0x000fe40000004100 */
[----:B------:R-:W-:Y:S01]  /*e0e0*/  FADD R31, R31, R4 ;  /* 0x000000041f1f7221 */ /* 0x000fe20000000000 */
[--C-:B------:R-:W-:Y:S02]  /*e0f0*/  HADD2.F32 R4, -RZ, R2.reuse.H0_H0 ;  /* 0x20000002ff047230 */ /* 0x100fe40000004100 */
[----:B------:R-:W-:Y:S01]  /*e100*/  FADD R30, R30, R3 ;  /* 0x000000031e1e7221 */ /* 0x000fe20000000000 */
[----:B------:R-:W-:-:S02]  /*e110*/  HADD2.F32 R7, -RZ, R2.H1_H1 ;  /* 0x30000002ff077230 */ /* 0x000fc40000004100 */
[----:B------:R-:W-:Y:S01]  /*e120*/  FADD R29, R29, R0 ;  /* 0x000000001d1d7221 */ /* 0x000fe20000000000 */
[----:B------:R-:W-:Y:S02]  /*e130*/  HADD2.F32 R2, -RZ, R8.H0_H0 ;  /* 0x20000008ff027230 */ /* 0x000fe40000004100 */
[----:B------:R-:W-:Y:S01]  /*e140*/  FADD R27, R27, R4 ;  /* 0x000000041b1b7221 */ /* 0x000fe20000000000 */
[----:B------:R-:W-:Y:S02]  /*e150*/  HADD2.F32 R5, -RZ, R5.H1_H1 ;  /* 0x30000005ff057230 */ /* 0x000fe40000004100 */
[----:B------:R-:W-:Y:S01]  /*e160*/  FADD R26, R26, R7 ;  /* 0x000000071a1a7221 */ /* 0x000fe20000000000 */
[--C-:B------:R-:W-:Y:S02]  /*e170*/  HADD2.F32 R0, -RZ, R6.reuse.H0_H0 ;  /* 0x20000006ff007230 */ /* 0x100fe40000004100 */
[----:B------:R-:W-:Y:S01]  /*e180*/  FADD R23, R23, R2 ;  /* 0x0000000217177221 */ /* 0x000fe20000000000 */
[----:B------:R-:W-:-:S02]  /*e190*/  HADD2.F32 R3, -RZ, R6.H1_H1 ;  /* 0x30000006ff037230 */ /* 0x000fc40000004100 */
[----:B------:R-:W-:Y:S01]  /*e1a0*/  FADD R28, R28, R5 ;  /* 0x000000051c1c7221 */ /* 0x000fe20000000000 */
[----:B------:R-:W-:Y:S02]  /*e1b0*/  HADD2.F32 R4, -RZ, R9.H0_H0 ;  /* 0x20000009ff047230 */ /* 0x000fe40000004100 */
[----:B------:R-:W-:Y:S01]  /*e1c0*/  FADD R25, R25, R0 ;  /* 0x0000000019197221 */ /* 0x000fe20000000000 */
[----:B------:R-:W-:Y:S02]  /*e1d0*/  HADD2.F32 R2, -RZ, R11.H0_H0 ;  /* 0x2000000bff027230 */ /* 0x000fe40000004100 */
[----:B------:R-:W-:Y:S01]  /*e1e0*/  FADD R24, R24, R3 ;  /* 0x0000000318187221 */ /* 0x000fe20000000000 */
[----:B------:R-:W-:Y:S02]  /*e1f0*/  HADD2.F32 R5, -RZ, R8.H1_H1 ;  /* 0x30000008ff057230 */ /* 0x000fe40000004100 */
        /* <DEDUP_REMOVED lines=9> */
[----:B------:R-:W-:Y:S01]  /*e290*/  PRMT R10, RZ, 0x7610, R10 ;  /* 0x00007610ff0a7816 */ /* 0x000fe2000000000a */
[----:B------:R-:W-:Y:S01]  /*e2a0*/  FADD R19, R19, R0 ;  /* 0x0000000013137221 */ /* 0x000fe20000000000 */
[----:B------:R-:W-:Y:S01]  /*e2b0*/  PRMT R8, RZ, 0x7610, R8 ;  /* 0x00007610ff087816 */ /* 0x000fe20000000008 */
[----:B------:R-:W-:Y:S01]  /*e2c0*/  FADD R18, R18, R3 ;  /* 0x0000000312127221 */ /* 0x000fe20000000000 */
[----:B------:R-:W-:-:S02]  /*e2d0*/  PRMT R6, RZ, 0x7610, R6 ;  /* 0x00007610ff067816 */ /* 0x000fc40000000006 */
[----:B------:R-:W-:Y:S02]  /*e2e0*/  PRMT R4, RZ, 0x7610, R4 ;  /* 0x00007610ff047816 */ /* 0x000fe40000000004 */
[----:B------:R-:W-:Y:S02]  /*e2f0*/  PRMT R5, RZ, 0x7610, R5 ;  /* 0x00007610ff057816 */ /* 0x000fe40000000005 */
[----:B------:R-:W-:Y:S02]  /*e300*/  PRMT R7, RZ, 0x7610, R7 ;  /* 0x00007610ff077816 */ /* 0x000fe40000000007 */
[----:B------:R-:W-:Y:S02]  /*e310*/  PRMT R9, RZ, 0x7610, R9 ;  /* 0x00007610ff097816 */ /* 0x000fe40000000009 */
[----:B------:R-:W-:Y:S02]  /*e320*/  PRMT R11, RZ, 0x7610, R11 ;  /* 0x00007610ff0b7816 */ /* 0x000fe4000000000b */
[----:B------:R-:W-:-:S07]  /*e330*/  PRMT R15, RZ, 0x7610, R15 ;  /* 0x00007610ff0f7816 */ /* 0x000fce000000000f */
.L_x_331:
        /* <DEDUP_REMOVED lines=18> */
.L_x_334:
        /* <DEDUP_REMOVED lines=19> */
.L_x_333:
[----:B------:R-:W-:-:S07]  /*e590*/  HMUL2 R0, R58.H0_H0, R56.H0_H0 ;  /* 0x200000383a007232 */ /* 0x000fce0000000800 */
.L_x_335:
[----:B------:R-:W-:Y:S05]  /*e5a0*/  BSYNC.RECONVERGENT B0 ;  /* 0x0000000000007941 */ /* 0x000fea0003800200 */
.L_x_332:
        /* <DEDUP_REMOVED lines=19> */
.L_x_338:
        /* <DEDUP_REMOVED lines=19> */
.L_x_337:
[----:B0-----:R-:W-:-:S07]  /*e810*/  HMUL2 R0, R58.H0_H0, R57.H0_H0 ;  /* 0x200000393a007232 */ /* 0x001fce0000000800 */
.L_x_339:
[----:B------:R-:W-:Y:S05]  /*e820*/  BSYNC.RECONVERGENT B0 ;  /* 0x0000000000007941 */ /* 0x000fea0003800200 */
.L_x_336:
        /* <DEDUP_REMOVED lines=19> */
.L_x_342:
        /* <DEDUP_REMOVED lines=19> */
.L_x_341:
[----:B0-----:R-:W-:-:S07]  /*ea90*/  HMUL2 R0, R58.H0_H0, R3.H0_H0 ;  /* 0x200000033a007232 */ /* 0x001fce0000000800 */
.L_x_343:
[----:B------:R-:W-:Y:S05]  /*eaa0*/  BSYNC.RECONVERGENT B0 ;  /* 0x0000000000007941 */ /* 0x000fea0003800200 */
.L_x_340:
        /* <DEDUP_REMOVED lines=19> */
.L_x_346:
        /* <DEDUP_REMOVED lines=19> */
.L_x_345:
[----:B0-----:R-:W-:-:S07]  /*ed10*/  HMUL2 R0, R58.H0_H0, R2.H0_H0 ;  /* 0x200000023a007232 */ /* 0x001fce0000000800 */
.L_x_347:
[----:B------:R-:W-:Y:S05]  /*ed20*/  BSYNC.RECONVERGENT B0 ;  /* 0x0000000000007941 */ /* 0x000fea0003800200 */
.L_x_344:
        /* <DEDUP_REMOVED lines=20> */
.L_x_350:
        /* <DEDUP_REMOVED lines=19> */
.L_x_349:
[----:B------:R-:W-:-:S07]  /*efa0*/  HMUL2 R0, R58.H0_H0, R56.H0_H0 ;  /* 0x200000383a007232 */ /* 0x000fce0000000800 */
.L_x_351:
[----:B------:R-:W-:Y:S05]  /*efb0*/  BSYNC.RECONVERGENT B0 ;  /* 0x0000000000007941 */ /* 0x000fea0003800200 */
.L_x_348:
        /* <DEDUP_REMOVED lines=18> */
.L_x_354:
        /* <DEDUP_REMOVED lines=19> */
.L_x_353:
[----:B------:R-:W-:-:S07]  /*f210*/  HMUL2 R0, R58.H0_H0, R57.H0_H0 ;  /* 0x200000393a007232 */ /* 0x000fce0000000800 */
.L_x_355:
[----:B------:R-:W-:Y:S05]  /*f220*/  BSYNC.RECONVERGENT B0 ;  /* 0x0000000000007941 */ /* 0x000fea0003800200 */
.L_x_352:
        /* <DEDUP_REMOVED lines=18> */
.L_x_358:
        /* <DEDUP_REMOVED lines=19> */
.L_x_357:
[----:B------:R-:W-:-:S07]  /*f480*/  HMUL2 R0, R58.H0_H0, R3.H0_H0 ;  /* 0x200000033a007232 */ /* 0x000fce0000000800 */
.L_x_359:
[----:B------:R-:W-:Y:S05]  /*f490*/  BSYNC.RECONVERGENT B0 ;  /* 0x0000000000007941 */ /* 0x000fea0003800200 */
.L_x_356:
        /* <DEDUP_REMOVED lines=18> */
.L_x_362:
        /* <DEDUP_REMOVED lines=19> */
.L_x_361:
[----:B------:R-:W-:-:S07]  /*f6f0*/  HMUL2 R0, R58.H0_H0, R2.H0_H0 ;  /* 0x200000023a007232 */ /* 0x000fce0000000800 */
.L_x_363:
[----:B------:R-:W-:Y:S05]  /*f700*/  BSYNC.RECONVERGENT B0 ;  /* 0x0000000000007941 */ /* 0x000fea0003800200 */
.L_x_360:
        /* <DEDUP_REMOVED lines=20> */
.L_x_366:
        /* <DEDUP_REMOVED lines=19> */
.L_x_365:
[----:B------:R-:W-:-:S07]  /*f980*/  HMUL2 R0, R58.H0_H0, R56.H0_H0 ;  /* 0x200000383a007232 */ /* 0x000fce0000000800 */
.L_x_367:
[----:B------:R-:W-:Y:S05]  /*f990*/  BSYNC.RECONVERGENT B0 ;  /* 0x0000000000007941 */ /* 0x000fea0003800200 */
.L_x_364:
        /* <DEDUP_REMOVED lines=18> */
.L_x_370:
        /* <DEDUP_REMOVED lines=19> */
.L_x_369:
[----:B------:R-:W-:-:S07]  /*fbf0*/  HMUL2 R0, R58.H0_H0, R57.H0_H0 ;  /* 0x200000393a007232 */ /* 0x000fce0000000800 */
.L_x_371:
[----:B------:R-:W-:Y:S05]  /*fc00*/  BSYNC.RECONVERGENT B0 ;  /* 0x0000000000007941 */ /* 0x000fea0003800200 */
.L_x_368:
        /* <DEDUP_REMOVED lines=18> */
.L_x_374:
        /* <DEDUP_REMOVED lines=19> */
.L_x_373:
[----:B------:R-:W-:-:S07]  /*fe60*/  HMUL2 R0, R58.H0_H0, R3.H0_H0 ;  /* 0x200000033a007232 */ /* 0x000fce0000000800 */
.L_x_375:
[----:B------:R-:W-:Y:S05]  /*fe70*/  BSYNC.RECONVERGENT B0 ;  /* 0x0000000000007941 */ /* 0x000fea0003800200 */
.L_x_372:
        /* <DEDUP_REMOVED lines=18> */
.L_x_378:
        /* <DEDUP_REMOVED lines=19> */
.L_x_377:
[----:B------:R-:W-:-:S07]  /*100d0*/  HMUL2 R0, R58.H0_H0, R2.H0_H0 ;  /* 0x200000023a007232 */ /* 0x000fce0000000800 */
.L_x_379:
[----:B------:R-:W-:Y:S05]  /*100e0*/  BSYNC.RECONVERGENT B0 ;  /* 0x0000000000007941 */ /* 0x000fea0003800200 */
.L_x_376:
        /* <DEDUP_REMOVED lines=19> */
.L_x_382:
        /* <DEDUP_REMOVED lines=19> */
.L_x_381:
[----:B------:R-:W-:-:S07]  /*10350*/  HMUL2 R56, R58.H0_H0, R56.H0_H0 ;  /* 0x200000383a387232 */ /* 0x000fce0000000800 */
.L_x_383:
[----:B------:R-:W-:Y:S05]  /*10360*/  BSYNC.RECONVERGENT B0 ;  /* 0x0000000000007941 */ /* 0x000fea0003800200 */
.L_x_380:
        /* <DEDUP_REMOVED lines=17> */
.L_x_386:
        /* <DEDUP_REMOVED lines=19> */
.L_x_385:
[----:B------:R-:W-:-:S07]  /*105b0*/  HMUL2 R0, R58.H0_H0, R57.H0_H0 ;  /* 0x200000393a007232 */ /* 0x000fce0000000800 */
.L_x_387:
[----:B------:R-:W-:Y:S05]  /*105c0*/  BSYNC.RECONVERGENT B0 ;  /* 0x0000000000007941 */ /* 0x000fea0003800200 */
.L_x_384:
        /* <DEDUP_REMOVED lines=17> */
.L_x_390:
        /* <DEDUP_REMOVED lines=19> */
.L_x_389:
[----:B------:R-:W-:-:S07]  /*10810*/  HMUL2 R0, R58.H0_H0, R3.H0_H0 ;  /* 0x200000033a007232 */ /* 0x000fce0000000800 */
.L_x_391:
[----:B------:R-:W-:Y:S05]  /*10820*/  BSYNC.RECONVERGENT B0 ;  /* 0x0000000000007941 */ /* 0x000fea0003800200 */
.L_x_388:
        /* <DEDUP_REMOVED lines=17> */
.L_x_394:
        /* <DEDUP_REMOVED lines=19> */
.L_x_393:
[----:B------:R-:W-:-:S07]  /*10a70*/  HMUL2 R2, R58.H0_H0, R2.H0_H0 ;  /* 0x200000023a027232 */ /* 0x000fce0000000800 */
.L_x_395:
[----:B------:R-:W-:Y:S05]  /*10a80*/  BSYNC.RECONVERGENT B0 ;  /* 0x0000000000007941 */ /* 0x000fea0003800200 */
.L_x_392:
        /* <DEDUP_REMOVED lines=72> */
.L_x_396:
        /* <DEDUP_REMOVED lines=18> */
.L_x_399:
        /* <DEDUP_REMOVED lines=19> */
.L_x_398:
[----:B------:R-:W-:-:S07]  /*11160*/  HMUL2 R0, R58.H0_H0, R56.H0_H0 ;  /* 0x200000383a007232 */ /* 0x000fce0000000800 */
.L_x_400:
[----:B------:R-:W-:Y:S05]  /*11170*/  BSYNC.RECONVERGENT B0 ;  /* 0x0000000000007941 */ /* 0x000fea0003800200 */
.L_x_397:
        /* <DEDUP_REMOVED lines=19> */
.L_x_403:
        /* <DEDUP_REMOVED lines=19> */
.L_x_402:
[----:B0-----:R-:W-:-:S07]  /*113e0*/  HMUL2 R0, R58.H0_H0, R57.H0_H0 ;  /* 0x200000393a007232 */ /* 0x001fce0000000800 */
.L_x_404:
[----:B------:R-:W-:Y:S05]  /*113f0*/  BSYNC.RECONVERGENT B0 ;  /* 0x0000000000007941 */ /* 0x000fea0003800200 */
.L_x_401:
        /* <DEDUP_REMOVED lines=19> */
.L_x_407:
        /* <DEDUP_REMOVED lines=19> */
.L_x_406:
[----:B0-----:R-:W-:-:S07]  /*11660*/  HMUL2 R0, R58.H0_H0, R3.H0_H0 ;  /* 0x200000033a007232 */ /* 0x001fce0000000800 */
.L_x_408:
[----:B------:R-:W-:Y:S05]  /*11670*/  BSYNC.RECONVERGENT B0 ;  /* 0x0000000000007941 */ /* 0x000fea0003800200 */
.L_x_405:
        /* <DEDUP_REMOVED lines=19> */
.L_x_411:
        /* <DEDUP_REMOVED lines=19> */
.L_x_410:
[----:B0-----:R-:W-:-:S07]  /*118e0*/  HMUL2 R0, R58.H0_H0, R2.H0_H0 ;  /* 0x200000023a007232 */ /* 0x001fce0000000800 */
.L_x_412:
[----:B------:R-:W-:Y:S05]  /*118f0*/  BSYNC.RECONVERGENT B0 ;  /* 0x0000000000007941 */ /* 0x000fea0003800200 */
.L_x_409:
        /* <DEDUP_REMOVED lines=20> */
.L_x_415:
        /* <DEDUP_REMOVED lines=19> */
.L_x_414:
[----:B------:R-:W-:-:S07]  /*11b70*/  HMUL2 R0, R58.H0_H0, R56.H0_H0 ;  /* 0x200000383a007232 */ /* 0x000fce0000000800 */
.L_x_416:
[----:B------:R-:W-:Y:S05]  /*11b80*/  BSYNC.RECONVERGENT B0 ;  /* 0x0000000000007941 */ /* 0x000fea0003800200 */
.L_x_413:
        /* <DEDUP_REMOVED lines=18> */
.L_x_419:
        /* <DEDUP_REMOVED lines=19> */
.L_x_418:
[----:B------:R-:W-:-:S07]  /*11de0*/  HMUL2 R0, R58.H0_H0, R57.H0_H0 ;  /* 0x200000393a007232 */ /* 0x000fce0000000800 */
.L_x_420:
[----:B------:R-:W-:Y:S05]  /*11df0*/  BSYNC.RECONVERGENT B0 ;  /* 0x0000000000007941 */ /* 0x000fea0003800200 */
.L_x_417:
        /* <DEDUP_REMOVED lines=18> */
.L_x_423:
        /* <DEDUP_REMOVED lines=19> */
.L_x_422:
[----:B------:R-:W-:-:S07]  /*12050*/  HMUL2 R0, R58.H0_H0, R3.H0_H0 ;  /* 0x200000033a007232 */ /* 0x000fce0000000800 */
.L_x_424:
[----:B------:R-:W-:Y:S05]  /*12060*/  BSYNC.RECONVERGENT B0 ;  /* 0x0000000000007941 */ /* 0x000fea0003800200 */
.L_x_421:
        /* <DEDUP_REMOVED lines=18> */
.L_x_427:
        /* <DEDUP_REMOVED lines=19> */
.L_x_426:
[----:B------:R-:W-:-:S07]  /*122c0*/  HMUL2 R0, R58.H0_H0, R2.H0_H0 ;  /* 0x200000023a007232 */ /* 0x000fce0000000800 */
.L_x_428:
[----:B------:R-:W-:Y:S05]  /*122d0*/  BSYNC.RECONVERGENT B0 ;  /* 0x0000000000007941 */ /* 0x000fea0003800200 */
.L_x_425:
        /* <DEDUP_REMOVED lines=20> */
.L_x_431:
        /* <DEDUP_REMOVED lines=19> */
.L_x_430:
[----:B------:R-:W-:-:S07]  /*12550*/  HMUL2 R0, R58.H0_H0, R56.H0_H0 ;  /* 0x200000383a007232 */ /* 0x000fce0000000800 */
.L_x_432:
[----:B------:R-:W-:Y:S05]  /*12560*/  BSYNC.RECONVERGENT B0 ;  /* 0x0000000000007941 */ /* 0x000fea0003800200 */
.L_x_429:
        /* <DEDUP_REMOVED lines=18> */
.L_x_435:
        /* <DEDUP_REMOVED lines=19> */
.L_x_434:
[----:B------:R-:W-:-:S07]  /*127c0*/  HMUL2 R0, R58.H0_H0, R57.H0_H0 ;  /* 0x200000393a007232 */ /* 0x000fce0000000800 */
.L_x_436:
[----:B------:R-:W-:Y:S05]  /*127d0*/  BSYNC.RECONVERGENT B0 ;  /* 0x0000000000007941 */ /* 0x000fea0003800200 */
.L_x_433:
        /* <DEDUP_REMOVED lines=18> */
.L_x_439:
        /* <DEDUP_REMOVED lines=19> */
.L_x_438:
[----:B------:R-:W-:-:S07]  /*12a30*/  HMUL2 R0, R58.H0_H0, R3.H0_H0 ;  /* 0x200000033a007232 */ /* 0x000fce0000000800 */
.L_x_440:
[----:B------:R-:W-:Y:S05]  /*12a40*/  BSYNC.RECONVERGENT B0 ;  /* 0x0000000000007941 */ /* 0x000fea0003800200 */
.L_x_437:
        /* <DEDUP_REMOVED lines=18> */
.L_x_443:
        /* <DEDUP_REMOVED lines=19> */
.L_x_442:
[----:B------:R-:W-:-:S07]  /*12ca0*/  HMUL2 R0, R58.H0_H0, R2.H0_H0 ;  /* 0x200000023a007232 */ /* 0x000fce0000000800 */
.L_x_444:
[----:B------:R-:W-:Y:S05]  /*12cb0*/  BSYNC.RECONVERGENT B0 ;  /* 0x0000000000007941 */ /* 0x000fea0003800200 */
.L_x_441:
        /* <DEDUP_REMOVED lines=19> */
.L_x_447:
        /* <DEDUP_REMOVED lines=19> */
.L_x_446:
[----:B------:R-:W-:-:S07]  /*12f20*/  HMUL2 R56, R58.H0_H0, R56.H0_H0 ;  /* 0x200000383a387232 */ /* 0x000fce0000000800 */
.L_x_448:
[----:B------:R-:W-:Y:S05]  /*12f30*/  BSYNC.RECONVERGENT B0 ;  /* 0x0000000000007941 */ /* 0x000fea0003800200 */
.L_x_445:
        /* <DEDUP_REMOVED lines=17> */
.L_x_451:
        /* <DEDUP_REMOVED lines=19> */
.L_x_450:
[----:B------:R-:W-:-:S07]  /*13180*/  HMUL2 R0, R58.H0_H0, R57.H0_H0 ;  /* 0x200000393a007232 */ /* 0x000fce0000000800 */
.L_x_452:
[----:B------:R-:W-:Y:S05]  /*13190*/  BSYNC.RECONVERGENT B0 ;  /* 0x0000000000007941 */ /* 0x000fea0003800200 */
.L_x_449:
        /* <DEDUP_REMOVED lines=17> */
.L_x_455:
        /* <DEDUP_REMOVED lines=19> */
.L_x_454:
[----:B------:R-:W-:-:S07]  /*133e0*/  HMUL2 R0, R58.H0_H0, R3.H0_H0 ;  /* 0x200000033a007232 */ /* 0x000fce0000000800 */
.L_x_456:
[----:B------:R-:W-:Y:S05]  /*133f0*/  BSYNC.RECONVERGENT B0 ;  /* 0x0000000000007941 */ /* 0x000fea0003800200 */
.L_x_453:
        /* <DEDUP_REMOVED lines=17> */
.L_x_459:
        /* <DEDUP_REMOVED lines=19> */
.L_x_458:
[----:B------:R-:W-:-:S07]  /*13640*/  HMUL2 R2, R58.H0_H0, R2.H0_H0 ;  /* 0x200000023a027232 */ /* 0x000fce0000000800 */
.L_x_460:
[----:B------:R-:W-:Y:S05]  /*13650*/  BSYNC.RECONVERGENT B0 ;  /* 0x0000000000007941 */ /* 0x000fea0003800200 */
.L_x_457:
        /* <DEDUP_REMOVED lines=72> */
.L_x_461:
        /* <DEDUP_REMOVED lines=18> */
.L_x_464:
        /* <DEDUP_REMOVED lines=19> */
.L_x_463:
[----:B------:R-:W-:-:S07]  /*13d30*/  HMUL2 R0, R57.H0_H0, R58.H0_H0 ;  /* 0x2000003a39007232 */ /* 0x000fce0000000800 */
.L_x_465:
[----:B------:R-:W-:Y:S05]  /*13d40*/  BSYNC.RECONVERGENT B0 ;  /* 0x0000000000007941 */ /* 0x000fea0003800200 */
.L_x_462:
[----:B------:R0:W0:Y:S01]  /*13d50*/  LDS.U16 R60, [R40+0x382] ;  /* 0x00038200283c7984 */ /* 0x0000220000000400 */
[----:B------:R-:W-:Y:S01]  /*13d60*/  HADD2 R0, R0.H0_H0, R15.H0_H0 ;  /* 0x2000000f00007230 */ /* 0x000fe20000000800 */
[----:B------:R-:W-:Y:S04]  /*13d70*/  BSSY.RECONVERGENT B0, `(.L_x_466) ;  /* 0x0000026000007945 */ /* 0x000fe80003800200 */
[----:B------:R-:W-:Y:S01]  /*13d80*/  PRMT R15, R0, 0x7610, R15 ;  /* 0x00007610000f7816 */ /* 0x000fe2000000000f */
[----:B------:R-:W-:Y:S06]  /*13d90*/  @!P1 BRA `(.L_x_467) ;  /* 0x0000000000889947 */ /* 0x000fec0003800000 */
        /* <DEDUP_REMOVED lines=15> */
.L_x_468:
[C---:B0-----:R-:W-:Y:S02]  /*13e90*/  LOP3.LUT P5, RZ, R60.reuse, 0x400, RZ, 0xc0, !PT ;  /* 0x000004003cff7812 */ /* 0x041fe400078ac0ff */
        /* <DEDUP_REMOVED lines=18> */
.L_x_467:
[----:B0-----:R-:W-:-:S07]  /*13fc0*/  HMUL2 R0, R57.H0_H0, R60.H0_H0 ;  /* 0x2000003c39007232 */ /* 0x001fce0000000800 */
.L_x_469:
[----:B------:R-:W-:Y:S05]  /*13fd0*/  BSYNC.RECONVERGENT B0 ;  /* 0x0000000000007941 */ /* 0x000fea0003800200 */
.L_x_466:
        /* <DEDUP_REMOVED lines=20> */
.L_x_472:
        /* <DEDUP_REMOVED lines=19> */
.L_x_471:
[----:B0-----:R-:W-:-:S07]  /*14250*/  HMUL2 R0, R57.H0_H0, R3.H0_H0 ;  /* 0x2000000339007232 */ /* 0x001fce0000000800 */
.L_x_473:
[----:B------:R-:W-:Y:S05]  /*14260*/  BSYNC.RECONVERGENT B0 ;  /* 0x0000000000007941 */ /* 0x000fea0003800200 */
.L_x_470:
        /* <DEDUP_REMOVED lines=19> */
.L_x_476:
        /* <DEDUP_REMOVED lines=19> */
.L_x_475:
[----:B0-----:R-:W-:-:S07]  /*144d0*/  HMUL2 R0, R57.H0_H0, R2.H0_H0 ;  /* 0x2000000239007232 */ /* 0x001fce0000000800 */
.L_x_477:
[----:B------:R-:W-:Y:S05]  /*144e0*/  BSYNC.RECONVERGENT B0 ;  /* 0x0000000000007941 */ /* 0x000fea0003800200 */
.L_x_474:
[----:B------:R-:W0:Y:S01]  /*144f0*/  LDS.U16 R57, [R32+0x1e] ;  /* 0x00001e0020397984 */ /* 0x000e220000000400 */
[----:B------:R-:W-:Y:S01]  /*14500*/  HADD2 R0, R0.H0_H0, R9.H0_H0 ;  /* 0x2000000900007230 */ /* 0x000fe20000000800 */
[----:B------:R-:W-:Y:S04]  /*14510*/  BSSY.RECONVERGENT B0, `(.L_x_478) ;  /* 0x0000027000007945 */ /* 0x000fe80003800200 */
[----:B------:R-:W-:Y:S02]  /*14520*/  PRMT R9, R0, 0x7610, R9 ;  /* 0x0000761000097816 */ /* 0x000fe40000000009 */
[----:B0-----:R-:W-:Y:S01]  /*14530*/  LOP3.LUT R61, R57, 0x7fff, RZ, 0xc0, !PT ;  /* 0x00007fff393d7812 */ /* 0x001fe200078ec0ff */
[----:B------:R-:W-:Y:S06]  /*14540*/  @!P0 BRA `(.L_x_479) ;  /* 0x0000000000888947 */ /* 0x000fec0003800000 */
        /* <DEDUP_REMOVED lines=15> */
.L_x_480:
        /* <DEDUP_REMOVED lines=19> */
.L_x_479:
[----:B------:R-:W-:-:S07]  /*14770*/  HMUL2 R0, R57.H0_H0, R58.H0_H0 ;  /* 0x2000003a39007232 */ /* 0x000fce0000000800 */
.L_x_481:
[----:B------:R-:W-:Y:S05]  /*14780*/  BSYNC.RECONVERGENT B0 ;  /* 0x0000000000007941 */ /* 0x000fea0003800200 */
.L_x_478:
[----:B------:R-:W-:Y:S01]  /*14790*/  HADD2 R0, R0.H0_H0, R7.H0_H0 ;  /* 0x2000000700007230 */ /* 0x000fe20000000800 */
[----:B------:R-:W-:Y:S04]  /*147a0*/  BSSY.RECONVERGENT B0, `(.L_x_482) ;  /* 0x0000026000007945 */ /* 0x000fe80003800200 */
[----:B------:R-:W-:Y:S01]  /*147b0*/  PRMT R56, R0, 0x7610, R56 ;  /* 0x0000761000387816 */ /* 0x000fe20000000038 */
        /* <DEDUP_REMOVED lines=16> */
.L_x_484:
        /* <DEDUP_REMOVED lines=19> */
.L_x_483:
[----:B------:R-:W-:-:S07]  /*149f0*/  HMUL2 R0, R57.H0_H0, R60.H0_H0 ;  /* 0x2000003c39007232 */ /* 0x000fce0000000800 */
.L_x_485:
[----:B------:R-:W-:Y:S05]  /*14a00*/  BSYNC.RECONVERGENT B0 ;  /* 0x0000000000007941 */ /* 0x000fea0003800200 */
.L_x_482:
        /* <DEDUP_REMOVED lines=19> */
.L_x_488:
        /* <DEDUP_REMOVED lines=19> */
.L_x_487:
[----:B------:R-:W-:-:S07]  /*14c70*/  HMUL2 R0, R57.H0_H0, R3.H0_H0 ;  /* 0x2000000339007232 */ /* 0x000fce0000000800 */
.L_x_489:
[----:B------:R-:W-:Y:S05]  /*14c80*/  BSYNC.RECONVERGENT B0 ;  /* 0x0000000000007941 */ /* 0x000fea0003800200 */
.L_x_486:
[----:B------:R-:W-:Y:S01]  /*14c90*/  HADD2 R0, R0.H0_H0, R34.H0_H0 ;  /* 0x2000002200007230 */ /* 0x000fe20000000800 */
[----:B------:R-:W-:Y:S04]  /*14ca0*/  BSSY.RECONVERGENT B0, `(.L_x_490) ;  /* 0x0000025000007945 */ /* 0x000fe80003800200 */
[----:B------:R-:W-:Y:S01]  /*14cb0*/  PRMT R59, R0, 0x7610, R59 ;  /* 0x00007610003b7816 */ /* 0x000fe2000000003b */
[----:B------:R-:W-:Y:S06]  /*14cc0*/  @!P3 BRA `(.L_x_491) ;  /* 0x000000000084b947 */ /* 0x000fec0003800000 */
        /* <DEDUP_REMOVED lines=14> */
.L_x_492:
        /* <DEDUP_REMOVED lines=19> */
.L_x_491:
[----:B------:R-:W-:-:S07]  /*14ee0*/  HMUL2 R0, R57.H0_H0, R2.H0_H0 ;  /* 0x2000000239007232 */ /* 0x000fce0000000800 */
.L_x_493:
[----:B------:R-:W-:Y:S05]  /*14ef0*/  BSYNC.RECONVERGENT B0 ;  /* 0x0000000000007941 */ /* 0x000fea0003800200 */
.L_x_490:
        /* <DEDUP_REMOVED lines=20> */
.L_x_496:
        /* <DEDUP_REMOVED lines=19> */
.L_x_495:
[----:B------:R-:W-:-:S07]  /*15170*/  HMUL2 R0, R5.H0_H0, R58.H0_H0 ;  /* 0x2000003a05007232 */ /* 0x000fce0000000800 */
.L_x_497:
[----:B------:R-:W-:Y:S05]  /*15180*/  BSYNC.RECONVERGENT B0 ;  /* 0x0000000000007941 */ /* 0x000fea0003800200 */
.L_x_494:
        /* <DEDUP_REMOVED lines=18> */
.L_x_500:
        /* <DEDUP_REMOVED lines=19> */
.L_x_499:
[----:B------:R-:W-:-:S07]  /*153e0*/  HMUL2 R0, R5.H0_H0, R60.H0_H0 ;  /* 0x2000003c05007232 */ /* 0x000fce0000000800 */
.L_x_501:
[----:B------:R-:W-:Y:S05]  /*153f0*/  BSYNC.RECONVERGENT B0 ;  /* 0x0000000000007941 */ /* 0x000fea0003800200 */
.L_x_498:
        /* <DEDUP_REMOVED lines=18> */
.L_x_504:
        /* <DEDUP_REMOVED lines=19> */
.L_x_503:
[----:B------:R-:W-:-:S07]  /*15650*/  HMUL2 R0, R5.H0_H0, R3.H0_H0 ;  /* 0x2000000305007232 */ /* 0x000fce0000000800 */
.L_x_505:
[----:B------:R-:W-:Y:S05]  /*15660*/  BSYNC.RECONVERGENT B0 ;  /* 0x0000000000007941 */ /* 0x000fea0003800200 */
.L_x_502:
        /* <DEDUP_REMOVED lines=19> */
.L_x_508:
        /* <DEDUP_REMOVED lines=18> */
.L_x_507:
[----:B------:R-:W-:-:S07]  /*158c0*/  HMUL2 R4, R5.H0_H0, R2.H0_H0 ;  /* 0x2000000205047232 */ /* 0x000fce0000000800 */
.L_x_509:
[----:B------:R-:W-:Y:S05]  /*158d0*/  BSYNC.RECONVERGENT B0 ;  /* 0x0000000000007941 */ /* 0x000fea0003800200 */
.L_x_506:
        /* <DEDUP_REMOVED lines=20> */
.L_x_512:
        /* <DEDUP_REMOVED lines=19> */
.L_x_511:
[----:B------:R-:W-:-:S07]  /*15b50*/  HMUL2 R7, R5.H0_H0, R58.H0_H0 ;  /* 0x2000003a05077232 */ /* 0x000fce0000000800 */
.L_x_513:
[----:B------:R-:W-:Y:S05]  /*15b60*/  BSYNC.RECONVERGENT B0 ;  /* 0x0000000000007941 */ /* 0x000fea0003800200 */
.L_x_510:
        /* <DEDUP_REMOVED lines=19> */
.L_x_516:
        /* <DEDUP_REMOVED lines=18> */
.L_x_515:
[----:B------:R-:W-:-:S07]  /*15dc0*/  HMUL2 R6, R5.H0_H0, R60.H0_H0 ;  /* 0x2000003c05067232 */ /* 0x000fce0000000800 */
.L_x_517:
[----:B------:R-:W-:Y:S05]  /*15dd0*/  BSYNC.RECONVERGENT B0 ;  /* 0x0000000000007941 */ /* 0x000fea0003800200 */
.L_x_514:
        /* <DEDUP_REMOVED lines=19> */
.L_x_520:
[C---:B------:R-:W-:Y:S02]  /*15f10*/  LOP3.LUT P0, RZ, R3.reuse, 0x400, RZ, 0xc0, !PT ;  /* 0x0000040003ff7812 */ /* 0x040fe4000780c0ff */
[C---:B------:R-:W-:Y:S02]  /*15f20*/  LOP3.LUT R0, R3.reuse, 0x700, RZ, 0xc0, !PT ;  /* 0x0000070003007812 */ /* 0x040fe400078ec0ff */
[C---:B------:R-:W-:Y:S02]  /*15f30*/  LOP3.LUT P1, R7, R3.reuse, 0x7fff, RZ, 0xc0, !PT ;  /* 0x00007fff03077812 */ /* 0x040fe4000782c0ff */
[C---:B------:R-:W-:Y:S02]  /*15f40*/  ISETP.NE.AND P4, PT, R0.reuse, 0x300, PT ;  /* 0x000003000000780c */ /* 0x040fe40003f85270 */
[----:B------:R-:W-:Y:S02]  /*15f50*/  ISETP.NE.AND P2, PT, R0, 0x100, PT ;  /* 0x000001000000780c */ /* 0x000fe40003f45270 */
[----:B------:R-:W-:-:S03]  /*15f60*/  LOP3.LUT R3, R3, 0x8000, R5, 0x48, !PT ;  /* 0x0000800003037812 */ /* 0x000fc600078e4805 */
[----:B------:R-:W-:-:S05]  /*15f70*/  @!P0 SEL R7, RZ, 0x200, P4 ;  /* 0x00000200ff078807 */ /* 0x000fca0002000000 */
[----:B------:R-:W-:-:S04]  /*15f80*/  IMAD.IADD R0, R4, 0x1, R7 ;  /* 0x0000000104007824 */ /* 0x000fc800078e0207 */
        /* <DEDUP_REMOVED lines=11> */
.L_x_519:
[----:B------:R-:W-:-:S07]  /*16040*/  HMUL2 R7, R5.H0_H0, R3.H0_H0 ;  /* 0x2000000305077232 */ /* 0x000fce0000000800 */
.L_x_521:
[----:B------:R-:W-:Y:S05]  /*16050*/  BSYNC.RECONVERGENT B0 ;  /* 0x0000000000007941 */ /* 0x000fea0003800200 */
.L_x_518:
        /* <DEDUP_REMOVED lines=18> */
.L_x_524:
[C---:B------:R-:W-:Y:S02]  /*16180*/  LOP3.LUT P0, RZ, R2.reuse, 0x400, RZ, 0xc0, !PT ;  /* 0x0000040002ff7812 */ /* 0x040fe4000780c0ff */
[C---:B------:R-:W-:Y:S02]  /*16190*/  LOP3.LUT R0, R2.reuse, 0x700, RZ, 0xc0, !PT ;  /* 0x0000070002007812 */ /* 0x040fe400078ec0ff */
[----:B------:R-:W-:Y:S02]  /*161a0*/  LOP3.LUT P1, R3, R2, 0x7fff, RZ, 0xc0, !PT ;  /* 0x00007fff02037812 */ /* 0x000fe4000782c0ff */
        /* <DEDUP_REMOVED lines=16> */
.L_x_523:
[----:B------:R-:W-:-:S07]  /*162b0*/  HMUL2 R2, R5.H0_H0, R2.H0_H0 ;  /* 0x2000000205027232 */ /* 0x000fce0000000800 */
.L_x_525:
[----:B------:R-:W-:Y:S05]  /*162c0*/  BSYNC.RECONVERGENT B0 ;  /* 0x0000000000007941 */ /* 0x000fea0003800200 */
.L_x_522:
[----:B------:R-:W-:Y:S01]  /*162d0*/  UIADD3 UR4, UPT, UPT, UR4, 0x1, URZ ;  /* 0x0000000104047890 */ /* 0x000fe2000fffe0ff */
[----:B------:R-:W-:-:S03]  /*162e0*/  HADD2 R2, R2.H0_H0, R33.H0_H0 ;  /* 0x2000002102027230 */ /* 0x000fc60000000800 */
[----:B------:R-:W-:Y:S02]  /*162f0*/  UISETP.NE.AND UP0, UPT, UR4, 0x80, UPT ;  /* 0x000000800400788c */ /* 0x000fe4000bf05270 */
[----:B------:R-:W-:-:S07]  /*16300*/  PRMT R33, R2, 0x7610, R33 ;  /* 0x0000761002217816 */ /* 0x000fce0000000021 */
[----:B------:R-:W-:Y:S05]  /*16310*/  BRA.U UP0, `(.L_x_526) ;  /* 0x000001b500a47547 */ /* 0x000fea000b800000 */
        /* <DEDUP_REMOVED lines=13> */
[----:B------:R-:W-:-:S02]  /*163f0*/  PRMT R57, RZ, 0x7610, R57 ;  /* 0x00007610ff397816 */ /* 0x000fc40000000039 */
[----:B------:R-:W-:Y:S02]  /*16400*/  PRMT R61, RZ, 0x7610, R61 ;  /* 0x00007610ff3d7816 */ /* 0x000fe4000000003d */
[----:B------:R-:W-:Y:S02]  /*16410*/  PRMT R34, RZ, 0x7610, R34 ;  /* 0x00007610ff227816 */ /* 0x000fe40000000022 */
[----:B------:R-:W-:Y:S02]  /*16420*/  PRMT R35, RZ, 0x7610, R35 ;  /* 0x00007610ff237816 */ /* 0x000fe40000000023 */
[----:B------:R-:W-:Y:S02]  /*16430*/  PRMT R59, RZ, 0x7610, R59 ;  /* 0x00007610ff3b7816 */ /* 0x000fe4000000003b */
[----:B------:R-:W-:Y:S02]  /*16440*/  PRMT R56, RZ, 0x7610, R56 ;  /* 0x00007610ff387816 */ /* 0x000fe40000000038 */
[----:B------:R-:W-:Y:S01]  /*16450*/  PRMT R15, RZ, 0x7610, R15 ;  /* 0x00007610ff0f7816 */ /* 0x000fe2000000000f */
[----:B0-----:R-:W-:-:S02]  /*16460*/  HFMA2 R0, R13, R2, -RZ ;  /* 0x000000020d007231 */ /* 0x001fc400001000ff */
        /* <DEDUP_REMOVED lines=44> */
[----:B------:R-:W-:Y:S01]  /*16730*/  PRMT R13, RZ, 0x7610, R13 ;  /* 0x00007610ff0d7816 */ /* 0x000fe2000000000d */
[----:B------:R-:W-:Y:S06]  /*16740*/  BRA `(.L_x_526) ;  /* 0x000001b000987947 */ /* 0x000fec0003800000 */
.L_x_6:
[----:B------:R-:W3:Y:S01]  /*16750*/  LDS.U8 R7, [R42] ;  /* 0x000000002a077984 */ /* 0x000ee20000000000 */
[----:B------:R-:W-:Y:S03]  /*16760*/  BSSY.RECONVERGENT B0, `(.L_x_527) ;  /* 0x0000027000007945 */ /* 0x000fe60003800200 */
[----:B0-----:R-:W0:Y:S04]  /*16770*/  LDS.U16 R53, [R32] ;  /* 0x0000000020357984 */ /* 0x001e280000000400 */
[----:B------:R4:W1:Y:S01]  /*16780*/  LDS.U16 R54, [R40] ;  /* 0x0000000028367984 */ /* 0x0008620000000400 */
[----:B---3--:R-:W-:Y:S02]  /*16790*/  ISETP.NE.AND P0, PT, R7, 0x1, PT ;  /* 0x000000010700780c */ /* 0x008fe40003f05270 */
[----:B0-----:R-:W-:-:S11]  /*167a0*/  LOP3.LUT R2, R53, 0x7fff, RZ, 0xc0, !PT ;  /* 0x00007fff35027812 */ /* 0x001fd600078ec0ff */
[----:B-1--4-:R-:W-:Y:S05]  /*167b0*/  @!P0 BRA `(.L_x_528) ;  /* 0x0000000000548947 */ /* 0x012fea0003800000 */
[----:B------:R-:W-:-:S13]  /*167c0*/  ISETP.NE.AND P0, PT, R7, RZ, PT ;  /* 0x000000ff0700720c */ /* 0x000fda0003f05270 */
[----:B------:R-:W-:Y:S01]  /*167d0*/  @!P0 HMUL2 R0, R53.H0_H0, R54.H0_H0 ;  /* 0x2000003635008232 */ /* 0x000fe20000000800 */
[----:B------:R-:W-:Y:S06]  /*167e0*/  @!P0 BRA `(.L_x_529) ;  /* 0x0000000000788947 */ /* 0x000fec0003800000 */
[C---:B------:R-:W-:Y:S02]  /*167f0*/  LOP3.LUT P0, RZ, R54.reuse, 0x400, RZ, 0xc0, !PT ;  /* 0x0000040036ff7812 */ /* 0x040fe4000780c0ff */
[C---:B------:R-:W-:Y:S02]  /*16800*/  LOP3.LUT R0, R54.reuse, 0x700, RZ, 0xc0, !PT ;  /* 0x0000070036007812 */ /* 0x040fe400078ec0ff */
[----:B------:R-:W-:Y:S02]  /*16810*/  LOP3.LUT P1, R3, R54, 0x7fff, RZ, 0xc0, !PT ;  /* 0x00007fff36037812 */ /* 0x000fe4000782c0ff */
[C---:B------:R-:W-:Y:S02]  /*16820*/  ISETP.NE.AND P3, PT, R0.reuse, 0x300, PT ;  /* 0x000003000000780c */ /* 0x040fe40003f65270 */
[----:B------:R-:W-:-:S05]  /*16830*/  ISETP.NE.AND P2, PT, R0, 0x100, PT ;  /* 0x000001000000780c */ /* 0x000fca0003f45270 */
[----:B------:R-:W-:-:S05]  /*16840*/  @!P0 SEL R3, RZ, 0x200, P3 ;  /* 0x00000200ff038807 */ /* 0x000fca0001800000 */
[----:B------:R-:W-:-:S04]  /*16850*/  IMAD.IADD R3, R2, 0x1, R3 ;  /* 0x0000000102037824 */ /* 0x000fc800078e0203 */
[C---:B------:R-:W-:Y:S01]  /*16860*/  VIADD R0, R3.reuse, 0x7c36 ;  /* 0x00007c3603007836 */ /* 0x040fe20000000000 */
[C---:B------:R-:W-:Y:S01]  /*16870*/  ISETP.GE.U32.AND P0, PT, R3.reuse, 0x3ca, PT ;  /* 0x000003ca0300780c */ /* 0x040fe20003f06070 */
        /* <DEDUP_REMOVED lines=9> */
.L_x_528:
        /* <DEDUP_REMOVED lines=11> */
[----:B------:R-:W-:-:S07]  /*169c0*/  SEL R0, R0, RZ, P0 ;  /* 0x000000ff00007207 */ /* 0x000fce0000000000 */
.L_x_529:
[----:B------:R-:W-:Y:S05]  /*169d0*/  BSYNC.RECONVERGENT B0 ;  /* 0x0000000000007941 */ /* 0x000fea0003800200 */
.L_x_527:
[----:B------:R-:W0:Y:S01]  /*169e0*/  LDS.U8 R6, [R42+0x1] ;  /* 0x000001002a067984 */ /* 0x000e220000000000 */
[----:B------:R-:W-:Y:S01]  /*169f0*/  HADD2 R0, R0.H0_H0, R15.H0_H0 ;  /* 0x2000000f00007230 */ /* 0x000fe20000000800 */
[----:B------:R-:W-:Y:S02]  /*16a00*/  BSSY.RECONVERGENT B0, `(.L_x_530) ;  /* 0x0000026000007945 */ /* 0x000fe40003800200 */
[----:B------:R1:W3:Y:S02]  /*16a10*/  LDS.U16 R4, [R40+0x2] ;  /* 0x0000020028047984 */ /* 0x0002e40000000400 */
[----:B------:R-:W-:Y:S02]  /*16a20*/  PRMT R15, R0, 0x7610, R15 ;  /* 0x00007610000f7816 */ /* 0x000fe4000000000f */
[----:B0-----:R-:W-:-:S13]  /*16a30*/  ISETP.NE.AND P0, PT, R6, RZ, PT ;  /* 0x000000ff0600720c */ /* 0x001fda0003f05270 */
[----:B-1-3--:R-:W-:Y:S05]  /*16a40*/  @!P0 BRA `(.L_x_531) ;  /* 0x0000000000808947 */ /* 0x00afea0003800000 */
        /* <DEDUP_REMOVED lines=14> */
.L_x_532:
        /* <DEDUP_REMOVED lines=18> */
.L_x_531:
[----:B------:R-:W-:-:S07]  /*16c50*/  HMUL2 R0, R53.H0_H0, R4.H0_H0 ;  /* 0x2000000435007232 */ /* 0x000fce0000000800 */
.L_x_533:
[----:B------:R-:W-:Y:S05]  /*16c60*/  BSYNC.RECONVERGENT B0 ;  /* 0x0000000000007941 */ /* 0x000fea0003800200 */
.L_x_530:
[----:B------:R-:W0:Y:S01]  /*16c70*/  LDS.U8 R5, [R42+0x2] ;  /* 0x000002002a057984 */ /* 0x000e220000000000 */
[----:B------:R-:W-:Y:S01]  /*16c80*/  HADD2 R0, R0.H0_H0, R13.H0_H0 ;  /* 0x2000000d00007230 */ /* 0x000fe20000000800 */
[----:B------:R-:W-:Y:S02]  /*16c90*/  BSSY.RECONVERGENT B0, `(.L_x_534) ;  /* 0x0000026000007945 */ /* 0x000fe40003800200 */
[----:B--2---:R1:W2:Y:S02]  /*16ca0*/  LDS.U16 R52, [R40+0x4] ;  /* 0x0000040028347984 */ /* 0x0042a40000000400 */
[----:B------:R-:W-:Y:S02]  /*16cb0*/  PRMT R12, R0, 0x7610, R12 ;  /* 0x00007610000c7816 */ /* 0x000fe4000000000c */
[----:B0-----:R-:W-:-:S13]  /*16cc0*/  ISETP.NE.AND P1, PT, R5, RZ, PT ;  /* 0x000000ff0500720c */ /* 0x001fda0003f25270 */
[----:B-12---:R-:W-:Y:S05]  /*16cd0*/  @!P1 BRA `(.L_x_535) ;  /* 0x0000000000809947 */ /* 0x006fea0003800000 */
        /* <DEDUP_REMOVED lines=14> */
.L_x_536:
        /* <DEDUP_REMOVED lines=18> */
.L_x_535:
[----:B------:R-:W-:-:S07]  /*16ee0*/  HMUL2 R0, R53.H0_H0, R52.H0_H0 ;  /* 0x2000003435007232 */ /* 0x000fce0000000800 */
.L_x_537:
[----:B------:R-:W-:Y:S05]  /*16ef0*/  BSYNC.RECONVERGENT B0 ;  /* 0x0000000000007941 */ /* 0x000fea0003800200 */
.L_x_534:
[----:B------:R-:W0:Y:S01]  /*16f00*/  LDS.U8 R3, [R42+0x3] ;  /* 0x000003002a037984 */ /* 0x000e220000000000 */
[----:B------:R-:W-:Y:S01]  /*16f10*/  HADD2 R0, R0.H0_H0, R11.H0_H0 ;  /* 0x2000000b00007230 */ /* 0x000fe20000000800 */
[----:B------:R-:W-:Y:S02]  /*16f20*/  BSSY.RECONVERGENT B0, `(.L_x_538) ;  /* 0x0000028000007945 */ /* 0x000fe40003800200 */
[----:B------:R1:W2:Y:S02]  /*16f30*/  LDS.U16 R14, [R40+0x6] ;  /* 0x00000600280e7984 */ /* 0x0002a40000000400 */
[----:B------:R-:W-:Y:S02]  /*16f40*/  PRMT R47, R0, 0x7610, R47 ;  /* 0x00007610002f7816 */ /* 0x000fe4000000002f */
[----:B0-----:R-:W-:-:S13]  /*16f50*/  ISETP.NE.AND P2, PT, R3, RZ, PT ;  /* 0x000000ff0300720c */ /* 0x001fda0003f45270 */
[----:B-12---:R-:W-:Y:S05]  /*16f60*/  @!P2 BRA `(.L_x_539) ;  /* 0x000000000088a947 */ /* 0x006fea0003800000 */
        /* <DEDUP_REMOVED lines=15> */
.L_x_540:
[C---:B------:R-:W-:Y:S02]  /*17060*/  LOP3.LUT P5, RZ, R14.reuse, 0x400, RZ, 0xc0, !PT ;  /* 0x000004000eff7812 */ /* 0x040fe400078ac0ff */
[C---:B------:R-:W-:Y:S02]  /*17070*/  LOP3.LUT R0, R14.reuse, 0x700, RZ, 0xc0, !PT ;  /* 0x000007000e007812 */ /* 0x040fe400078ec0ff */
[----:B------:R-:W-:Y:S02]  /*17080*/  LOP3.LUT P4, R11, R14, 0x7fff, RZ, 0xc0, !PT ;  /* 0x00007fff0e0b7812 */ /* 0x000fe4000788c0ff */
[C---:B------:R-:W-:Y:S02]  /*17090*/  ISETP.NE.AND P6, PT, R0.reuse, 0x300, PT ;  /* 0x000003000000780c */ /* 0x040fe40003fc5270 */
[----:B------:R-:W-:Y:S02]  /*170a0*/  ISETP.NE.AND P3, PT, R0, 0x100, PT ;  /* 0x000001000000780c */ /* 0x000fe40003f65270 */
[----:B------:R-:W-:-:S03]  /*170b0*/  LOP3.LUT R53, R14, 0x8000, R53, 0x48, !PT ;  /* 0x000080000e357812 */ /* 0x000fc600078e4835 */
[----:B------:R-:W-:Y:S02]  /*170c0*/  @!P5 SEL R11, RZ, 0x200, P6 ;  /* 0x00000200ff0bd807 */ /* 0x000fe40003000000 */
[----:B------:R-:W-:-:S03]  /*170d0*/  ISETP.NE.AND P6, PT, R2, RZ, PT ;  /* 0x000000ff0200720c */ /* 0x000fc60003fc5270 */
[----:B------:R-:W-:-:S04]  /*170e0*/  IMAD.IADD R11, R2, 0x1, R11 ;  /* 0x00000001020b7824 */ /* 0x000fc800078e020b */
[C---:B------:R-:W-:Y:S01]  /*170f0*/  VIADD R0, R11.reuse, 0x7c36 ;  /* 0x00007c360b007836 */ /* 0x040fe20000000000 */
[C---:B------:R-:W-:Y:S01]  /*17100*/  ISETP.GE.U32.AND P5, PT, R11.reuse, 0x3ca, PT ;  /* 0x000003ca0b00780c */ /* 0x040fe20003fa6070 */
[----:B------:R-:W-:-:S05]  /*17110*/  @P3 VIADD R0, R11, 0x36 ;  /* 0x000000360b003836 */ /* 0x000fca0000000000 */
[----:B------:R-:W-:-:S04]  /*17120*/  LOP3.LUT R0, R0, 0x7fff, RZ, 0xc0, !PT ;  /* 0x00007fff00007812 */ /* 0x000fc800078ec0ff */
[----:B------:R-:W-:-:S04]  /*17130*/  @!P3 SEL R0, R0, RZ, P5 ;  /* 0x000000ff0000b207 */ /* 0x000fc80002800000 */
[----:B------:R-:W-:-:S04]  /*17140*/  LOP3.LUT R0, R0, R53, RZ, 0xfc, !PT ;  /* 0x0000003500007212 */ /* 0x000fc800078efcff */
[----:B------:R-:W-:-:S04]  /*17150*/  SEL R0, R0, RZ, P4 ;  /* 0x000000ff00007207 */ /* 0x000fc80002000000 */
[----:B------:R-:W-:-:S04]  /*17160*/  SEL R0, R0, RZ, P6 ;  /* 0x000000ff00007207 */ /* 0x000fc80003000000 */
[----:B------:R-:W-:Y:S01]  /*17170*/  PRMT R53, R0, 0x7610, R53 ;  /* 0x0000761000357816 */ /* 0x000fe20000000035 */
[----:B------:R-:W-:Y:S06]  /*17180*/  BRA `(.L_x_541) ;  /* 0x0000000000047947 */ /* 0x000fec0003800000 */
.L_x_539:
[----:B------:R-:W-:-:S07]  /*17190*/  HMUL2 R53, R53.H0_H0, R14.H0_H0 ;  /* 0x2000000e35357232 */ /* 0x000fce0000000800 */
.L_x_541:
[----:B------:R-:W-:Y:S05]  /*171a0*/  BSYNC.RECONVERGENT B0 ;  /* 0x0000000000007941 */ /* 0x000fea0003800200 */
.L_x_538:
[----:B------:R-:W0:Y:S01]  /*171b0*/  LDS.U16 R11, [R32+0x10] ;  /* 0x00001000200b7984 */ /* 0x000e220000000400 */
[----:B------:R-:W-:Y:S01]  /*171c0*/  ISETP.NE.AND P3, PT, R7, RZ, PT ;  /* 0x000000ff0700720c */ /* 0x000fe20003f65270 */
[----:B------:R-:W-:Y:S01]  /*171d0*/  HADD2 R53, R53.H0_H0, R9.H0_H0 ;  /* 0x2000000935357230 */ /* 0x000fe20000000800 */
[----:B------:R-:W-:Y:S01]  /*171e0*/  LOP3.LUT R51, R51, 0xffffdfff, RZ, 0xc0, !PT ;  /* 0xffffdfff33337812 */ /* 0x000fe200078ec0ff */
[----:B------:R-:W-:Y:S03]  /*171f0*/  BSSY.RECONVERGENT B0, `(.L_x_542) ;  /* 0x0000026000007945 */ /* 0x000fe60003800200 */
[----:B------:R-:W-:-:S07]  /*17200*/  PRMT R13, R53, 0x7610, R13 ;  /* 0x00007610350d7816 */ /* 0x000fce000000000d */
[----:B------:R-:W-:Y:S02]  /*17210*/  @P3 LOP3.LUT R51, R51, 0x2000, RZ, 0xfc, !PT ;  /* 0x0000200033333812 */ /* 0x000fe400078efcff */
        /* <DEDUP_REMOVED lines=16> */
.L_x_544:
        /* <DEDUP_REMOVED lines=18> */
.L_x_543:
[----:B------:R-:W-:-:S07]  /*17440*/  HMUL2 R0, R11.H0_H0, R54.H0_H0 ;  /* 0x200000360b007232 */ /* 0x000fce0000000800 */
.L_x_545:
[----:B------:R-:W-:Y:S05]  /*17450*/  BSYNC.RECONVERGENT B0 ;  /* 0x0000000000007941 */ /* 0x000fea0003800200 */
.L_x_542:
        /* <DEDUP_REMOVED lines=18> */
.L_x_548:
        /* <DEDUP_REMOVED lines=18> */
.L_x_547:
[----:B------:R-:W-:-:S07]  /*176a0*/  HMUL2 R0, R11.H0_H0, R4.H0_H0 ;  /* 0x200000040b007232 */ /* 0x000fce0000000800 */
.L_x_549:
[----:B------:R-:W-:Y:S05]  /*176b0*/  BSYNC.RECONVERGENT B0 ;  /* 0x0000000000007941 */ /* 0x000fea0003800200 */
.L_x_546:
        /* <DEDUP_REMOVED lines=18> */
.L_x_552:
        /* <DEDUP_REMOVED lines=18> */
.L_x_551:
[----:B------:R-:W-:-:S07]  /*17900*/  HMUL2 R0, R11.H0_H0, R52.H0_H0 ;  /* 0x200000340b007232 */ /* 0x000fce0000000800 */
.L_x_553:
[----:B------:R-:W-:Y:S05]  /*17910*/  BSYNC.RECONVERGENT B0 ;  /* 0x0000000000007941 */ /* 0x000fea0003800200 */
.L_x_550:
        /* <DEDUP_REMOVED lines=19> */
.L_x_556:
        /* <DEDUP_REMOVED lines=19> */
.L_x_555:
[----:B------:R-:W-:-:S07]  /*17b80*/  HMUL2 R11, R11.H0_H0, R14.H0_H0 ;  /* 0x2000000e0b0b7232 */ /* 0x000fce0000000800 */
.L_x_557:
[----:B------:R-:W-:Y:S05]  /*17b90*/  BSYNC.RECONVERGENT B0 ;  /* 0x0000000000007941 */ /* 0x000fea0003800200 */
.L_x_554:
[----:B------:R-:W0:Y:S01]  /*17ba0*/  LDS.U16 R55, [R32+0x20] ;  /* 0x0000200020377984 */ /* 0x000e220000000400 */
[----:B------:R-:W-:Y:S01]  /*17bb0*/  LOP3.LUT P3, RZ, R51, 0x2000, RZ, 0xc0, !PT ;  /* 0x0000200033ff7812 */ /* 0x000fe2000786c0ff */
[----:B------:R-:W-:Y:S01]  /*17bc0*/  HADD2 R11, R11.H0_H0, R35.H0_H0 ;  /* 0x200000230b0b7230 */ /* 0x000fe20000000800 */
[----:B------:R-:W-:Y:S04]  /*17bd0*/  BSSY.RECONVERGENT B0, `(.L_x_558) ;  /* 0x0000025000007945 */ /* 0x000fe80003800200 */
[----:B------:R-:W-:Y:S02]  /*17be0*/  PRMT R53, R11, 0x7610, R53 ;  /* 0x000076100b357816 */ /* 0x000fe40000000035 */
[----:B0-----:R-:W-:-:S05]  /*17bf0*/  LOP3.LUT R35, R55, 0x7fff, RZ, 0xc0, !PT ;  /* 0x00007fff37237812 */ /* 0x001fca00078ec0ff */
        /* <DEDUP_REMOVED lines=15> */
.L_x_560:
[C---:B------:R-:W-:Y:S02]  /*17cf0*/  LOP3.LUT P3, RZ, R54.reuse, 0x400, RZ, 0xc0, !PT ;  /* 0x0000040036ff7812 */ /* 0x040fe4000786c0ff */
[C---:B------:R-:W-:Y:S02]  /*17d00*/  LOP3.LUT R0, R54.reuse, 0x700, RZ, 0xc0, !PT ;  /* 0x0000070036007812 */ /* 0x040fe400078ec0ff */
[----:B------:R-:W-:Y:S02]  /*17d10*/  LOP3.LUT R11, R54, 0x8000, R55, 0x48, !PT ;  /* 0x00008000360b7812 */ /* 0x000fe400078e4837 */
[C---:B------:R-:W-:Y:S02]  /*17d20*/  ISETP.NE.AND P5, PT, R0.reuse, 0x300, PT ;  /* 0x000003000000780c */ /* 0x040fe40003fa5270 */
[----:B------:R-:W-:Y:S02]  /*17d30*/  ISETP.NE.AND P4, PT, R0, 0x100, PT ;  /* 0x000001000000780c */ /* 0x000fe40003f85270 */
[----:B------:R-:W-:-:S03]  /*17d40*/  LOP3.LUT P6, R0, R54, 0x7fff, RZ, 0xc0, !PT ;  /* 0x00007fff36007812 */ /* 0x000fc600078cc0ff */
        /* <DEDUP_REMOVED lines=12> */
.L_x_559:
[----:B------:R-:W-:-:S07]  /*17e10*/  HMUL2 R0, R55.H0_H0, R54.H0_H0 ;  /* 0x2000003637007232 */ /* 0x000fce0000000800 */
.L_x_561:
[----:B------:R-:W-:Y:S05]  /*17e20*/  BSYNC.RECONVERGENT B0 ;  /* 0x0000000000007941 */ /* 0x000fea0003800200 */
.L_x_558:
        /* <DEDUP_REMOVED lines=18> */
.L_x_564:
        /* <DEDUP_REMOVED lines=18> */
.L_x_563:
[----:B------:R-:W-:-:S07]  /*18070*/  HMUL2 R0, R55.H0_H0, R4.H0_H0 ;  /* 0x2000000437007232 */ /* 0x000fce0000000800 */
.L_x_565:
[----:B------:R-:W-:Y:S05]  /*18080*/  BSYNC.RECONVERGENT B0 ;  /* 0x0000000000007941 */ /* 0x000fea0003800200 */
.L_x_562:
        /* <DEDUP_REMOVED lines=18> */
.L_x_568:
        /* <DEDUP_REMOVED lines=18> */
.L_x_567:
[----:B------:R-:W-:-:S07]  /*182d0*/  HMUL2 R0, R55.H0_H0, R52.H0_H0 ;  /* 0x2000003437007232 */ /* 0x000fce0000000800 */
.L_x_569:
[----:B------:R-:W-:Y:S05]  /*182e0*/  BSYNC.RECONVERGENT B0 ;  /* 0x0000000000007941 */ /* 0x000fea0003800200 */
.L_x_566:
        /* <DEDUP_REMOVED lines=18> */
.L_x_572:
        /* <DEDUP_REMOVED lines=18> */
.L_x_571:
[----:B------:R-:W-:-:S07]  /*18530*/  HMUL2 R0, R55.H0_H0, R14.H0_H0 ;  /* 0x2000000e37007232 */ /* 0x000fce0000000800 */
.L_x_573:
[----:B------:R-:W-:Y:S05]  /*18540*/  BSYNC.RECONVERGENT B0 ;  /* 0x0000000000007941 */ /* 0x000fea0003800200 */
.L_x_570:
        /* <DEDUP_REMOVED lines=22> */
.L_x_576:
        /* <DEDUP_REMOVED lines=19> */
.L_x_575:
[----:B------:R-:W-:-:S07]  /*187e0*/  HMUL2 R54, R55.H0_H0, R54.H0_H0 ;  /* 0x2000003637367232 */ /* 0x000fce0000000800 */
.L_x_577:
[----:B------:R-:W-:Y:S05]  /*187f0*/  BSYNC.RECONVERGENT B0 ;  /* 0x0000000000007941 */ /* 0x000fea0003800200 */
.L_x_574:
        /* <DEDUP_REMOVED lines=18> */
.L_x_580:
        /* <DEDUP_REMOVED lines=19> */
.L_x_579:
[----:B------:R-:W-:-:S07]  /*18a50*/  HMUL2 R4, R55.H0_H0, R4.H0_H0 ;  /* 0x2000000437047232 */ /* 0x000fce0000000800 */
.L_x_581:
[----:B------:R-:W-:Y:S05]  /*18a60*/  BSYNC.RECONVERGENT B0 ;  /* 0x0000000000007941 */ /* 0x000fea0003800200 */
.L_x_578:
        /* <DEDUP_REMOVED lines=17> */
.L_x_584:
        /* <DEDUP_REMOVED lines=19> */
.L_x_583:
[----:B------:R-:W-:-:S07]  /*18cb0*/  HMUL2 R52, R55.H0_H0, R52.H0_H0 ;  /* 0x2000003437347232 */ /* 0x000fce0000000800 */
.L_x_585:
[----:B------:R-:W-:Y:S05]  /*18cc0*/  BSYNC.RECONVERGENT B0 ;  /* 0x0000000000007941 */ /* 0x000fea0003800200 */
.L_x_582:
        /* <DEDUP_REMOVED lines=18> */
.L_x_588:
        /* <DEDUP_REMOVED lines=19> */
.L_x_587:
[----:B------:R-:W-:-:S07]  /*18f20*/  HMUL2 R14, R55.H0_H0, R14.H0_H0 ;  /* 0x2000000e370e7232 */ /* 0x000fce0000000800 */
.L_x_589:
[----:B------:R-:W-:Y:S05]  /*18f30*/  BSYNC.RECONVERGENT B0 ;  /* 0x0000000000007941 */ /* 0x000fea0003800200 */
.L_x_586:
[----:B------:R-:W-:Y:S01]  /*18f40*/  UIADD3 UR4, UPT, UPT, UR4, 0x1, URZ ;  /* 0x0000000104047890 */ /* 0x000fe2000fffe0ff */
[----:B------:R-:W-:-:S03]  /*18f50*/  HADD2 R14, R14.H0_H0, R33.H0_H0 ;  /* 0x200000210e0e7230 */ /* 0x000fc60000000800 */
[----:B------:R-:W-:Y:S02]  /*18f60*/  UISETP.NE.AND UP0, UPT, UR4, 0x80, UPT ;  /* 0x000000800400788c */ /* 0x000fe4000bf05270 */
[----:B------:R-:W-:-:S07]  /*18f70*/  PRMT R59, R14, 0x7610, R59 ;  /* 0x000076100e3b7816 */ /* 0x000fce000000003b */
[----:B------:R-:W-:Y:S05]  /*18f80*/  BRA.U UP0, `(.L_x_590) ;  /* 0x0000000d00b47547 */ /* 0x000fea000b800000 */
[----:B------:R-:W0:Y:S01]  /*18f90*/  LDS.U16 R61, [R43+0x2] ;  /* 0x000002002b3d7984 */ /* 0x000e220000000400 */
[----:B------:R-:W-:Y:S01]  /*18fa0*/  P2R R14, PR, RZ, 0x1 ;  /* 0x00000001ff0e7803 */ /* 0x000fe20000000000 */
[----:B------:R-:W-:Y:S01]  /*18fb0*/  UMOV UR4, URZ ;  /* 0x000000ff00047c82 */ /* 0x000fe20008000000 */
[----:B------:R-:W-:Y:S02]  /*18fc0*/  LOP3.LUT P0, R0, R12, 0x7fff, RZ, 0xc0, !PT ;  /* 0x00007fff0c007812 */ /* 0x000fe4000780c0ff */
[----:B------:R-:W-:Y:S02]  /*18fd0*/  LOP3.LUT R51, R51, 0xffffefff, RZ, 0xc0, !PT ;  /* 0xffffefff33337812 */ /* 0x000fe400078ec0ff */
[----:B------:R-:W-:Y:S02]  /*18fe0*/  P2R R33, PR, RZ, 0x2 ;  /* 0x00000002ff217803 */ /* 0x000fe40000000000 */
[----:B------:R-:W-:-:S07]  /*18ff0*/  P2R R34, PR, RZ, 0x4 ;  /* 0x00000004ff227803 */ /* 0x000fce0000000000 */
[----:B------:R-:W-:-:S04]  /*19000*/  @P0 LOP3.LUT R51, R51, 0x1000, RZ, 0xfc, !PT ;  /* 0x0000100033330812 */ /* 0x000fc800078efcff */
[----:B------:R-:W-:Y:S02]  /*19010*/  LOP3.LUT R51, R51, 0xfffffbff, RZ, 0xc0, !PT ;  /* 0xfffffbff33337812 */ /* 0x000fe400078ec0ff */
[C---:B0-----:R-:W-:Y:S02]  /*19020*/  LOP3.LUT P3, R55, R61.reuse, 0x7fff, RZ, 0xc0, !PT ;  /* 0x00007fff3d377812 */ /* 0x041fe4000786c0ff */
[C---:B------:R-:W-:Y:S02]  /*19030*/  LOP3.LUT R56, R61.reuse, 0x8000, R12, 0x48, !PT ;  /* 0x000080003d387812 */ /* 0x040fe400078e480c */
[C---:B------:R-:W-:Y:S01]  /*19040*/  LOP3.LUT R12, R61.reuse, 0x8000, R2, 0x48, !PT ;  /* 0x000080003d0c7812 */ /* 0x040fe200078e4802 */
[----:B------:R-:W-:Y:S01]  /*19050*/  IMAD.IADD R0, R0, 0x1, R55 ;  /* 0x0000000100007824 */ /* 0x000fe200078e0237 */
[----:B------:R-:W-:-:S04]  /*19060*/  LOP3.LUT R54, R61, 0x8000, R10, 0x48, !PT ;  /* 0x000080003d367812 */ /* 0x000fc800078e480a */
[----:B------:R-:W-:-:S04]  /*19070*/  VIMNMX.U16x2 R0, PT, PT, R0, 0x3c003c00, !PT ;  /* 0x3c003c0000007848 */ /* 0x000fc80007fe0200 */
[----:B------:R-:W-:Y:S02]  /*19080*/  PRMT R58, R0, 0x7610, R58 ;  /* 0x00007610003a7816 */ /* 0x000fe4000000003a */
[----:B------:R-:W-:Y:S02]  /*19090*/  LOP3.LUT P0, R0, R10, 0x7fff, RZ, 0xc0, !PT ;  /* 0x00007fff0a007812 */ /* 0x000fe4000780c0ff */
[----:B------:R-:W-:Y:S02]  /*190a0*/  LOP3.LUT R10, R61, 0x8000, R4, 0x48, !PT ;  /* 0x000080003d0a7812 */ /* 0x000fe400078e4804 */
[----:B------:R-:W-:Y:S01]  /*190b0*/  LOP3.LUT P5, R4, R4, 0x7fff, RZ, 0xc0, !PT ;  /* 0x00007fff04047812 */ /* 0x000fe200078ac0ff */
[----:B------:R-:W-:-:S03]  /*190c0*/  IMAD.IADD R0, R55, 0x1, R0 ;  /* 0x0000000137007824 */ /* 0x000fc600078e0200 */
[----:B------:R-:W-:Y:S01]  /*190d0*/  P2R R52, PR, RZ, 0x20 ;  /* 0x00000020ff347803 */ /* 0x000fe20000000000 */
[----:B------:R-:W-:Y:S01]  /*190e0*/  IMAD.IADD R4, R55, 0x1, R4 ;  /* 0x0000000137047824 */ /* 0x000fe200078e0204 */
[----:B------:R-:W-:-:S03]  /*190f0*/  VIMNMX.U16x2 R0, PT, PT, R0, 0x3c003c00, !PT ;  /* 0x3c003c0000007848 */ /* 0x000fc60007fe0200 */
[----:B------:R-:W-:Y:S02]  /*19100*/  @P0 LOP3.LUT R51, R51, 0x400, RZ, 0xfc, !PT ;  /* 0x0000040033330812 */ /* 0x000fe400078efcff */
[----:B------:R-:W-:Y:S01]  /*19110*/  LOP3.LUT P0, R2, R2, 0x7fff, RZ, 0xc0, !PT ;  /* 0x00007fff02027812 */ /* 0x000fe2000780c0ff */
[----:B------:R-:W-:Y:S01]  /*19120*/  VIADD R61, R0, 0xffffc400 ;  /* 0xffffc400003d7836 */ /* 0x000fe20000000000 */
[----:B------:R-:W-:Y:S02]  /*19130*/  VIMNMX.U16x2 R4, PT, PT, R4, 0x3c003c00, !PT ;  /* 0x3c003c0004047848 */ /* 0x000fe40007fe0200 */
[----:B------:R-:W-:Y:S01]  /*19140*/  LOP3.LUT R51, R51, 0xfffffeff, RZ, 0xc0, !PT ;  /* 0xfffffeff33337812 */ /* 0x000fe200078ec0ff */
[----:B------:R-:W-:Y:S01]  /*19150*/  IMAD.IADD R2, R55, 0x1, R2 ;  /* 0x0000000137027824 */ /* 0x000fe200078e0202 */
[----:B------:R-:W-:Y:S01]  /*19160*/  LOP3.LUT R54, R54, 0x7fff, R61, 0xf8, !PT ;  /* 0x00007fff36367812 */ /* 0x000fe200078ef83d */
[----:B------:R-:W-:Y:S02]  /*19170*/  VIADD R55, R58, 0xffffc400 ;  /* 0xffffc4003a377836 */ /* 0x000fe40000000000 */
[----:B------:R-:W-:Y:S01]  /*19180*/  VIADD R67, R4, 0xffffc400 ;  /* 0xffffc40004437836 */ /* 0x000fe20000000000 */
[----:B------:R-:W-:-:S02]  /*19190*/  VIMNMX.U16x2 R2, PT, PT, R2, 0x3c003c00, !PT ;  /* 0x3c003c0002027848 */ /* 0x000fc40007fe0200 */
[----:B------:R-:W-:Y:S02]  /*191a0*/  LOP3.LUT R55, R56, 0x7fff, R55, 0xf8, !PT ;  /* 0x00007fff38377812 */ /* 0x000fe400078ef837 */
[----:B------:R-:W-:Y:S01]  /*191b0*/  LOP3.LUT R67, R10, 0x7fff, R67, 0xf8, !PT ;  /* 0x00007fff0a437812 */ /* 0x000fe200078ef843 */
[----:B------:R-:W-:Y:S01]  /*191c0*/  VIADD R65, R2, 0xffffc400 ;  /* 0xffffc40002417836 */ /* 0x000fe20000000000 */
[----:B------:R-:W-:Y:S01]  /*191d0*/  @P0 LOP3.LUT R51, R51, 0x100, RZ, 0xfc, !PT ;  /* 0x0000010033330812 */ /* 0x000fe200078efcff */
[----:B------:R-:W0:Y:S01]  /*191e0*/  LDS.U16 R2, [R43+0x4] ;  /* 0x000004002b027984 */ /* 0x000e220000000400 */
[----:B------:R-:W-:Y:S02]  /*191f0*/  LOP3.LUT P0, R61, R47, 0x7fff, RZ, 0xc0, !PT ;  /* 0x00007fff2f3d7812 */ /* 0x000fe4000780c0ff */
[----:B------:R-:W-:Y:S02]  /*19200*/  LOP3.LUT R65, R12, 0x7fff, R65, 0xf8, !PT ;  /* 0x00007fff0c417812 */ /* 0x000fe400078ef841 */
[----:B------:R-:W-:-:S02]  /*19210*/  SEL R12, R54, RZ, P3 ;  /* 0x000000ff360c7207 */ /* 0x000fc40001800000 */
[----:B------:R-:W-:Y:S02]  /*19220*/  SEL R55, R55, RZ, P3 ;  /* 0x000000ff37377207 */ /* 0x000fe40001800000 */
[----:B------:R-:W-:Y:S02]  /*19230*/  SEL R10, R65, RZ, P3 ;  /* 0x000000ff410a7207 */ /* 0x000fe40001800000 */
[----:B------:R-:W-:Y:S02]  /*19240*/  SEL R54, R67, RZ, P3 ;  /* 0x000000ff43367207 */ /* 0x000fe40001800000 */
[----:B------:R-:W-:Y:S02]  /*19250*/  LOP3.LUT R51, R51, 0xfffff7ff, RZ, 0xc0, !PT ;  /* 0xfffff7ff33337812 */ /* 0x000fe400078ec0ff */
[----:B------:R-:W-:Y:S02]  /*19260*/  LOP3.LUT P1, R65, R8, 0x7fff, RZ, 0xc0, !PT ;  /* 0x00007fff08417812 */ /* 0x000fe4000782c0ff */
[----:B------:R-:W-:-:S04]  /*19270*/  @P0 LOP3.LUT R51, R51, 0x800, RZ, 0xfc, !PT ;  /* 0x0000080033330812 */ /* 0x000fc800078efcff */
[----:B------:R-:W-:-:S07]  /*19280*/  LOP3.LUT R51, R51, 0xfffffdff, RZ, 0xc0, !PT ;  /* 0xfffffdff33337812 */ /* 0x000fce00078ec0ff */
[----:B------:R-:W-:-:S04]  /*19290*/  @P1 LOP3.LUT R51, R51, 0x200, RZ, 0xfc, !PT ;  /* 0x0000020033331812 */ /* 0x000fc800078efcff */
[----:B------:R-:W-:Y:S02]  /*192a0*/  LOP3.LUT R51, R51, 0xffffffdf, RZ, 0xc0, !PT ;  /* 0xffffffdf33337812 */ /* 0x000fe400078ec0ff */
[C---:B0-----:R-:W-:Y:S02]  /*192b0*/  LOP3.LUT P3, R4, R2.reuse, 0x7fff, RZ, 0xc0, !PT ;  /* 0x00007fff02047812 */ /* 0x041fe4000786c0ff */
[C---:B------:R-:W-:Y:S02]  /*192c0*/  LOP3.LUT R62, R2.reuse, 0x8000, R47, 0x48, !PT ;  /* 0x00008000023e7812 */ /* 0x040fe400078e482f */
[C---:B------:R-:W-:Y:S01]  /*192d0*/  LOP3.LUT R56, R2.reuse, 0x8000, R69, 0x48, !PT ;  /* 0x0000800002387812 */ /* 0x040fe200078e4845 */
[----:B------:R-:W-:Y:S01]  /*192e0*/  IMAD.IADD R0, R61, 0x1, R4 ;  /* 0x000000013d007824 */ /* 0x000fe200078e0204 */
[----:B------:R-:W-:Y:S02]  /*192f0*/  LOP3.LUT R47, R2, 0x8000, R63, 0x48, !PT ;  /* 0x00008000022f7812 */ /* 0x000fe400078e483f */
[----:B------:R-:W-:-:S02]  /*19300*/  LOP3.LUT P0, R69, R69, 0x7fff, RZ, 0xc0, !PT ;  /* 0x00007fff45457812 */ /* 0x000fc4000780c0ff */
[----:B------:R-:W-:Y:S02]  /*19310*/  VIMNMX.U16x2 R0, PT, PT, R0, 0x3c003c00, !PT ;  /* 0x3c003c0000007848 */ /* 0x000fe40007fe0200 */
[----:B------:R-:W-:Y:S02]  /*19320*/  LOP3.LUT P4, R63, R63, 0x7fff, RZ, 0xc0, !PT ;  /* 0x00007fff3f3f7812 */ /* 0x000fe4000788c0ff */
[----:B------:R-:W-:Y:S01]  /*19330*/  PRMT R61, R0, 0x7610, R61 ;  /* 0x00007610003d7816 */ /* 0x000fe2000000003d */
[----:B------:R-:W-:Y:S01]  /*19340*/  IMAD.IADD R0, R4, 0x1, R65 ;  /* 0x0000000104007824 */ /* 0x000fe200078e0241 */
[----:B------:R-:W-:Y:S01]  /*19350*/  LOP3.LUT R60, R2, 0x8000, R8, 0x48, !PT ;  /* 0x00008000023c7812 */ /* 0x000fe200078e4808 */
[C---:B------:R-:W-:Y:S01]  /*19360*/  IMAD.IADD R2, R4.reuse, 0x1, R69 ;  /* 0x0000000104027824 */ /* 0x040fe200078e0245 */
[----:B------:R-:W-:Y:S01]  /*19370*/  P2R R58, PR, RZ, 0x10 ;  /* 0x00000010ff3a7803 */ /* 0x000fe20000000000 */
[----:B------:R-:W-:Y:S01]  /*19380*/  IMAD.IADD R4, R4, 0x1, R63 ;  /* 0x0000000104047824 */ /* 0x000fe200078e023f */
[----:B------:R-:W-:Y:S01]  /*19390*/  VIMNMX.U16x2 R0, PT, PT, R0, 0x3c003c00, !PT ;  /* 0x3c003c0000007848 */ /* 0x000fe20007fe0200 */
[----:B------:R-:W-:Y:S01]  /*193a0*/  VIADD R61, R61, 0xffffc400 ;  /* 0xffffc4003d3d7836 */ /* 0x000fe20000000000 */
[----:B------:R-:W-:-:S02]  /*193b0*/  VIMNMX.U16x2 R2, PT, PT, R2, 0x3c003c00, !PT ;  /* 0x3c003c0002027848 */ /* 0x000fc40007fe0200 */
[----:B------:R-:W-:Y:S02]  /*193c0*/  VIMNMX.U16x2 R8, PT, PT, R4, 0x3c003c00, !PT ;  /* 0x3c003c0004087848 */ /* 0x000fe40007fe0200 */
[----:B------:R-:W-:Y:S01]  /*193d0*/  LOP3.LUT R4, R62, 0x7fff, R61, 0xf8, !PT ;  /* 0x00007fff3e047812 */ /* 0x000fe200078ef83d */
[----:B------:R-:W-:Y:S01]  /*193e0*/  VIADD R61, R0, 0xffffc400 ;  /* 0xffffc400003d7836 */ /* 0x000fe20000000000 */
[----:B------:R-:W-:Y:S01]  /*193f0*/  @P0 LOP3.LUT R51, R51, 0x20, RZ, 0xfc, !PT ;  /* 0x0000002033330812 */ /* 0x000fe200078efcff */
[----:B------:R-:W-:Y:S01]  /*19400*/  VIADD R63, R2, 0xffffc400 ;  /* 0xffffc400023f7836 */ /* 0x000fe20000000000 */
[----:B------:R-:W-:Y:S01]  /*19410*/  SEL R4, R4, RZ, P3 ;  /* 0x000000ff04047207 */ /* 0x000fe20001800000 */
[----:B------:R-:W-:Y:S01]  /*19420*/  VIADD R8, R8, 0xffffc400 ;  /* 0xffffc40008087836 */ /* 0x000fe20000000000 */
[----:B------:R-:W-:Y:S02]  /*19430*/  LOP3.LUT R60, R60, 0x7fff, R61, 0xf8, !PT ;  /* 0x00007fff3c3c7812 */ /* 0x000fe400078ef83d */
[----:B------:R-:W-:-:S02]  /*19440*/  LOP3.LUT R63, R56, 0x7fff, R63, 0xf8, !PT ;  /* 0x00007fff383f7812 */ /* 0x000fc400078ef83f */
[----:B------:R-:W-:Y:S02]  /*19450*/  SEL R56, R60, RZ, P3 ;  /* 0x000000ff3c387207 */ /* 0x000fe40001800000 */
[----:B------:R-:W0:Y:S01]  /*19460*/  LDS.U16 R60, [R43+0x6] ;  /* 0x000006002b3c7984 */ /* 0x000e220000000400 */
[----:B------:R-:W-:Y:S02]  /*19470*/  LOP3.LUT P0, R61, R13, 0x7fff, RZ, 0xc0, !PT ;  /* 0x00007fff0d3d7812 */ /* 0x000fe4000780c0ff */
[----:B------:R-:W-:Y:S02]  /*19480*/  LOP3.LUT R51, R51, 0xffffff7f, RZ, 0xc0, !PT ;  /* 0xffffff7f33337812 */ /* 0x000fe400078ec0ff */
[----:B------:R-:W-:Y:S02]  /*19490*/  LOP3.LUT R8, R47, 0x7fff, R8, 0xf8, !PT ;  /* 0x00007fff2f087812 */ /* 0x000fe400078ef808 */
[----:B------:R-:W-:Y:S02]  /*194a0*/  SEL R47, R63, RZ, P3 ;  /* 0x000000ff3f2f7207 */ /* 0x000fe40001800000 */
[----:B------:R-:W-:-:S02]  /*194b0*/  SEL R8, R8, RZ, P3 ;  /* 0x000000ff08087207 */ /* 0x000fc40001800000 */
[----:B------:R-:W-:Y:S02]  /*194c0*/  LOP3.LUT P3, R63, R59, 0x7fff, RZ, 0xc0, !PT ;  /* 0x00007fff3b3f7812 */ /* 0x000fe4000786c0ff */
[----:B------:R-:W-:Y:S02]  /*194d0*/  PRMT R69, RZ, 0x7610, R69 ;  /* 0x00007610ff457816 */ /* 0x000fe40000000045 */
[----:B------:R-:W-:-:S04]  /*194e0*/  @P0 LOP3.LUT R51, R51, 0x80, RZ, 0xfc, !PT ;  /* 0x0000008033330812 */ /* 0x000fc800078efcff */
[----:B------:R-:W-:Y:S02]  /*194f0*/  LOP3.LUT R51, R51, 0xffffffbf, RZ, 0xc0, !PT ;  /* 0xffffffbf33337812 */ /* 0x000fe400078ec0ff */
[C---:B0-----:R-:W-:Y:S02]  /*19500*/  LOP3.LUT P6, R2, R60.reuse, 0x7fff, RZ, 0xc0, !PT ;  /* 0x00007fff3c027812 */ /* 0x041fe400078cc0ff */
[C---:B------:R-:W-:Y:S02]  /*19510*/  LOP3.LUT R13, R60.reuse, 0x8000, R13, 0x48, !PT ;  /* 0x000080003c0d7812 */ /* 0x040fe400078e480d */
[C---:B------:R-:W-:Y:S01]  /*19520*/  LOP3.LUT R59, R60.reuse, 0x8000, R59, 0x48, !PT ;  /* 0x000080003c3b7812 */ /* 0x040fe200078e483b */
[----:B------:R-:W-:Y:S01]  /*19530*/  IMAD.IADD R0, R61, 0x1, R2 ;  /* 0x000000013d007824 */ /* 0x000fe200078e0202 */
[----:B------:R-:W-:Y:S02]  /*19540*/  LOP3.LUT P0, R61, R53, 0x7fff, RZ, 0xc0, !PT ;  /* 0x00007fff353d7812 */ /* 0x000fe4000780c0ff */
[----:B------:R-:W-:-:S02]  /*19550*/  LOP3.LUT R53, R60, 0x8000, R53, 0x48, !PT ;  /* 0x000080003c357812 */ /* 0x000fc400078e4835 */
[----:B------:R-:W-:-:S05]  /*19560*/  VIMNMX.U16x2 R0, PT, PT, R0, 0x3c003c00, !PT ;  /* 0x3c003c0000007848 */ /* 0x000fca0007fe0200 */
[----:B------:R-:W-:-:S04]  /*19570*/  VIADD R0, R0, 0xffffc400 ;  /* 0xffffc40000007836 */ /* 0x000fc80000000000 */
[----:B------:R-:W-:Y:S02]  /*19580*/  @P0 LOP3.LUT R51, R51, 0x40, RZ, 0xfc, !PT ;  /* 0x0000004033330812 */ /* 0x000fe400078efcff */
[----:B------:R-:W-:Y:S01]  /*19590*/  LOP3.LUT R13, R13, 0x7fff, R0, 0xf8, !PT ;  /* 0x00007fff0d0d7812 */ /* 0x000fe200078ef800 */
[----:B------:R-:W-:Y:S01]  /*195a0*/  IMAD.IADD R0, R2, 0x1, R61 ;  /* 0x0000000102007824 */ /* 0x000fe200078e023d */
[----:B------:R-:W-:Y:S02]  /*195b0*/  LOP3.LUT P0, R61, R57, 0x7fff, RZ, 0xc0, !PT ;  /* 0x00007fff393d7812 */ /* 0x000fe4000780c0ff */
[----:B------:R-:W-:Y:S02]  /*195c0*/  LOP3.LUT R57, R60, 0x8000, R57, 0x48, !PT ;  /* 0x000080003c397812 */ /* 0x000fe400078e4839 */
[----:B------:R-:W0:Y:S01]  /*195d0*/  LDS.U16 R60, [R43] ;  /* 0x000000002b3c7984 */ /* 0x000e220000000400 */
[----:B------:R-:W-:Y:S02]  /*195e0*/  VIMNMX.U16x2 R0, PT, PT, R0, 0x3c003c00, !PT ;  /* 0x3c003c0000007848 */ /* 0x000fe40007fe0200 */
[----:B------:R-:W-:-:S02]  /*195f0*/  LOP3.LUT R51, R51, 0xffffffef, RZ, 0xc0, !PT ;  /* 0xffffffef33337812 */ /* 0x000fc400078ec0ff */
[----:B------:R-:W-:Y:S01]  /*19600*/  SEL R13, R13, RZ, P6 ;  /* 0x000000ff0d0d7207 */ /* 0x000fe20003000000 */
[----:B------:R-:W-:-:S03]  /*19610*/  VIADD R0, R0, 0xffffc400 ;  /* 0xffffc40000007836 */ /* 0x000fc60000000000 */
[----:B------:R-:W-:Y:S02]  /*19620*/  @P0 LOP3.LUT R51, R51, 0x10, RZ, 0xfc, !PT ;  /* 0x0000001033330812 */ /* 0x000fe400078efcff */
[----:B------:R-:W-:Y:S01]  /*19630*/  LOP3.LUT R53, R53, 0x7fff, R0, 0xf8, !PT ;  /* 0x00007fff35357812 */ /* 0x000fe200078ef800 */
[C---:B------:R-:W-:Y:S01]  /*19640*/  IMAD.IADD R0, R2.reuse, 0x1, R61 ;  /* 0x0000000102007824 */ /* 0x040fe200078e023d */
[C---:B------:R-:W-:Y:S01]  /*19650*/  LOP3.LUT P5, RZ, R51.reuse, 0x100, RZ, 0xc0, !PT ;  /* 0x0000010033ff7812 */ /* 0x040fe200078ac0ff */
[----:B------:R-:W-:Y:S01]  /*19660*/  IMAD.IADD R2, R2, 0x1, R63 ;  /* 0x0000000102027824 */ /* 0x000fe200078e023f */
[----:B------:R-:W-:Y:S02]  /*19670*/  LOP3.LUT R51, R51, 0xfffffff7, RZ, 0xc0, !PT ;  /* 0xfffffff733337812 */ /* 0x000fe400078ec0ff */
[----:B------:R-:W-:Y:S02]  /*19680*/  VIMNMX.U16x2 R0, PT, PT, R0, 0x3c003c00, !PT ;  /* 0x3c003c0000007848 */ /* 0x000fe40007fe0200 */
[----:B------:R-:W-:-:S02]  /*19690*/  VIMNMX.U16x2 R2, PT, PT, R2, 0x3c003c00, !PT ;  /* 0x3c003c0002027848 */ /* 0x000fc40007fe0200 */
[----:B------:R-:W-:Y:S01]  /*196a0*/  P2R R64, PR, RZ, 0x20 ;  /* 0x00000020ff407803 */ /* 0x000fe20000000000 */
[----:B------:R-:W-:Y:S01]  /*196b0*/  VIADD R0, R0, 0xffffc400 ;  /* 0xffffc40000007836 */ /* 0x000fe20000000000 */
[----:B------:R-:W-:Y:S01]  /*196c0*/  P2R R61, PR, RZ, 0x8 ;  /* 0x00000008ff3d7803 */ /* 0x000fe20000000000 */
[----:B------:R-:W-:-:S03]  /*196d0*/  VIADD R2, R2, 0xffffc400 ;  /* 0xffffc40002027836 */ /* 0x000fc60000000000 */
[----:B------:R-:W-:Y:S02]  /*196e0*/  LOP3.LUT R0, R57, 0x7fff, R0, 0xf8, !PT ;  /* 0x00007fff39007812 */ /* 0x000fe400078ef800 */
[----:B------:R-:W-:Y:S02]  /*196f0*/  LOP3.LUT R59, R59, 0x7fff, R2, 0xf8, !PT ;  /* 0x00007fff3b3b7812 */ /* 0x000fe400078ef802 */
[----:B------:R-:W-:Y:S02]  /*19700*/  SEL R57, R53, RZ, P6 ;  /* 0x000000ff35397207 */ /* 0x000fe40003000000 */
[----:B------:R-:W-:Y:S02]  /*19710*/  SEL R2, R0, RZ, P6 ;  /* 0x000000ff00027207 */ /* 0x000fe40003000000 */
[----:B------:R-:W-:Y:S02]  /*19720*/  SEL R53, R59, RZ, P6 ;  /* 0x000000ff3b357207 */ /* 0x000fe40003000000 */
[----:B------:R-:W-:-:S02]  /*19730*/  LOP3.LUT P0, R0, R15, 0x7fff, RZ, 0xc0, !PT ;  /* 0x00007fff0f007812 */ /* 0x000fc4000780c0ff */
[C---:B0-----:R-:W-:Y:S02]  /*19740*/  LOP3.LUT P6, R59, R60.reuse, 0x7fff, RZ, 0xc0, !PT ;  /* 0x00007fff3c3b7812 */ /* 0x041fe400078cc0ff */
[----:B------:R-:W-:-:S03]  /*19750*/  LOP3.LUT R15, R60, 0x8000, R15, 0x48, !PT ;  /* 0x000080003c0f7812 */ /* 0x000fc600078e480f */
[----:B------:R-:W-:-:S05]  /*19760*/  IMAD.IADD R0, R0, 0x1, R59 ;  /* 0x0000000100007824 */ /* 0x000fca00078e023b */
[----:B------:R-:W-:Y:S02]  /*19770*/  VIMNMX.U16x2 R0, PT, PT, R0, 0x3c003c00, !PT ;  /* 0x3c003c0000007848 */ /* 0x000fe40007fe0200 */
[----:B------:R-:W-:-:S03]  /*19780*/  @P0 LOP3.LUT R51, R51, 0x8, RZ, 0xfc, !PT ;  /* 0x0000000833330812 */ /* 0x000fc600078efcff */
[----:B------:R-:W-:Y:S01]  /*19790*/  VIADD R0, R0, 0xffffc400 ;  /* 0xffffc40000007836 */ /* 0x000fe20000000000 */
[C---:B------:R-:W-:Y:S02]  /*197a0*/  LOP3.LUT P4, RZ, R51.reuse, 0x20, RZ, 0xc0, !PT ;  /* 0x0000002033ff7812 */ /* 0x040fe4000788c0ff */
[----:B------:R-:W-:Y:S02]  /*197b0*/  LOP3.LUT P5, RZ, R51, 0x400, RZ, 0xc0, !PT ;  /* 0x0000040033ff7812 */ /* 0x000fe400078ac0ff */
[----:B------:R-:W-:Y:S02]  /*197c0*/  LOP3.LUT R15, R15, 0x7fff, R0, 0xf8, !PT ;  /* 0x00007fff0f0f7812 */ /* 0x000fe400078ef800 */
[----:B------:R-:W-:Y:S02]  /*197d0*/  LOP3.LUT P2, R0, R9, 0x7fff, RZ, 0xc0, !PT ;  /* 0x00007fff09007812 */ /* 0x000fe4000784c0ff */
[----:B------:R-:W-:Y:S02]  /*197e0*/  LOP3.LUT R9, R60, 0x8000, R9, 0x48, !PT ;  /* 0x000080003c097812 */ /* 0x000fe400078e4809 */
[----:B------:R-:W-:Y:S01]  /*197f0*/  P2R R62, PR, RZ, 0x10 ;  /* 0x00000010ff3e7803 */ /* 0x000fe20000000000 */
[----:B------:R-:W-:Y:S01]  /*19800*/  IMAD.IADD R0, R59, 0x1, R0 ;  /* 0x000000013b007824 */ /* 0x000fe200078e0200 */
[----:B------:R-:W-:-:S02]  /*19810*/  LOP3.LUT P4, RZ, R51, 0x200, RZ, 0xc0, !PT ;  /* 0x0000020033ff7812 */ /* 0x000fc4000788c0ff */
[----:B------:R-:W-:Y:S02]  /*19820*/  P2R R65, PR, RZ, 0x20 ;  /* 0x00000020ff417803 */ /* 0x000fe40000000000 */
[----:B------:R-:W-:Y:S02]  /*19830*/  VIMNMX.U16x2 R0, PT, PT, R0, 0x3c003c00, !PT ;  /* 0x3c003c0000007848 */ /* 0x000fe40007fe0200 */
[C---:B------:R-:W-:Y:S02]  /*19840*/  LOP3.LUT P5, RZ, R51.reuse, 0x1000, RZ, 0xc0, !PT ;  /* 0x0000100033ff7812 */ /* 0x040fe400078ac0ff */
[----:B------:R-:W-:Y:S01]  /*19850*/  P2R R63, PR, RZ, 0x10 ;  /* 0x00000010ff3f7803 */ /* 0x000fe20000000000 */
[----:B------:R-:W-:Y:S01]  /*19860*/  VIADD R0, R0, 0xffffc400 ;  /* 0xffffc40000007836 */ /* 0x000fe20000000000 */
[----:B------:R-:W-:Y:S02]  /*19870*/  LOP3.LUT P4, RZ, R51, 0x800, RZ, 0xc0, !PT ;  /* 0x0000080033ff7812 */ /* 0x000fe4000788c0ff */
[----:B------:R-:W-:-:S02]  /*19880*/  SEL R55, R55, RZ, P5 ;  /* 0x000000ff37377207 */ /* 0x000fc40002800000 */
[----:B------:R-:W-:Y:S02]  /*19890*/  LOP3.LUT R9, R9, 0x7fff, R0, 0xf8, !PT ;  /* 0x00007fff09097812 */ /* 0x000fe400078ef800 */
[----:B------:R-:W-:Y:S01]  /*198a0*/  LOP3.LUT P1, R0, R11, 0x7fff, RZ, 0xc0, !PT ;  /* 0x00007fff0b007812 */ /* 0x000fe2000782c0ff */
[----:B------:R-:W-:Y:S01]  /*198b0*/  HADD2.F32 R55, -RZ, R55.H0_H0 ;  /* 0x20000037ff377230 */ /* 0x000fe20000004100 */
[----:B------:R-:W-:Y:S02]  /*198c0*/  LOP3.LUT R11, R60, 0x8000, R11, 0x48, !PT ;  /* 0x000080003c0b7812 */ /* 0x000fe400078e480b */
[----:B------:R-:W-:Y:S01]  /*198d0*/  ISETP.NE.AND P5, PT, R65, RZ, PT ;  /* 0x000000ff4100720c */ /* 0x000fe20003fa5270 */
[----:B------:R-:W-:Y:S01]  /*198e0*/  IMAD.IADD R0, R59, 0x1, R0 ;  /* 0x000000013b007824 */ /* 0x000fe200078e0200 */
[----:B------:R-:W-:Y:S01]  /*198f0*/  SEL R4, R4, RZ, P4 ;  /* 0x000000ff04047207 */ /* 0x000fe20002000000 */
[----:B------:R-:W-:Y:S01]  /*19900*/  FADD R30, R30, R55 ;  /* 0x000000371e1e7221 */ /* 0x000fe20000000000 */
[----:B------:R-:W-:-:S02]  /*19910*/  LOP3.LUT R60, R60, 0x8000, R35, 0x48, !PT ;  /* 0x000080003c3c7812 */ /* 0x000fc400078e4823 */
[----:B------:R-:W-:Y:S01]  /*19920*/  VIMNMX.U16x2 R0, PT, PT, R0, 0x3c003c00, !PT ;  /* 0x3c003c0000007848 */ /* 0x000fe20007fe0200 */
[----:B------:R-:W-:Y:S01]  /*19930*/  HADD2.F32 R4, -RZ, R4.H0_H0 ;  /* 0x20000004ff047230 */ /* 0x000fe20000004100 */
[----:B------:R-:W-:Y:S02]  /*19940*/  ISETP.NE.AND P4, PT, R63, RZ, PT ;  /* 0x000000ff3f00720c */ /* 0x000fe40003f85270 */
[----:B------:R-:W-:Y:S01]  /*19950*/  SEL R12, R12, RZ, P5 ;  /* 0x000000ff0c0c7207 */ /* 0x000fe20002800000 */
[----:B------:R-:W-:Y:S01]  /*19960*/  VIADD R0, R0, 0xffffc400 ;  /* 0xffffc40000007836 */ /* 0x000fe20000000000 */
[----:B------:R-:W-:Y:S01]  /*19970*/  ISETP.NE.AND P5, PT, R64, RZ, PT ;  /* 0x000000ff4000720c */ /* 0x000fe20003fa5270 */
[----:B------:R-:W-:Y:S01]  /*19980*/  FADD R29, R29, R4 ;  /* 0x000000041d1d7221 */ /* 0x000fe20000000000 */
[----:B------:R-:W-:Y:S02]  /*19990*/  SEL R56, R56, RZ, P4 ;  /* 0x000000ff38387207 */ /* 0x000fe40002000000 */
[----:B------:R-:W-:-:S02]  /*199a0*/  LOP3.LUT R11, R11, 0x7fff, R0, 0xf8, !PT ;  /* 0x00007fff0b0b7812 */ /* 0x000fc400078ef800 */
[----:B------:R-:W-:Y:S01]  /*199b0*/  LOP3.LUT P0, R0, R35, 0x7fff, RZ, 0xc0, !PT ;  /* 0x00007fff23007812 */ /* 0x000fe2000780c0ff */
[----:B------:R-:W-:Y:S01]  /*199c0*/  HADD2.F32 R56, -RZ, R56.H0_H0 ;  /* 0x20000038ff387230 */ /* 0x000fe20000004100 */
[----:B------:R-:W-:Y:S02]  /*199d0*/  ISETP.NE.AND P4, PT, R62, RZ, PT ;  /* 0x000000ff3e00720c */ /* 0x000fe40003f85270 */
[----:B------:R-:W-:Y:S01]  /*199e0*/  SEL R10, R10, RZ, P5 ;  /* 0x000000ff0a0a7207 */ /* 0x000fe20002800000 */
[----:B------:R-:W-:Y:S01]  /*199f0*/  IMAD.IADD R0, R59, 0x1, R0 ;  /* 0x000000013b007824 */ /* 0x000fe200078e0200 */
[----:B------:R-:W-:Y:S01]  /*19a00*/  ISETP.NE.AND P5, PT, R52, RZ, PT ;  /* 0x000000ff3400720c */ /* 0x000fe20003fa5270 */
[----:B------:R-:W-:Y:S01]  /*19a10*/  FADD R25, R25, R56 ;  /* 0x0000003819197221 */ /* 0x000fe20000000000 */
[----:B------:R-:W-:Y:S02]  /*19a20*/  SEL R47, R47, RZ, P4 ;  /* 0x000000ff2f2f7207 */ /* 0x000fe40002000000 */
[----:B------:R-:W-:-:S02]  /*19a30*/  VIMNMX.U16x2 R0, PT, PT, R0, 0x3c003c00, !PT ;  /* 0x3c003c0000007848 */ /* 0x000fc40007fe0200 */
[----:B------:R-:W-:Y:S02]  /*19a40*/  LOP3.LUT P3, RZ, R51, 0x80, RZ, 0xc0, !PT ;  /* 0x0000008033ff7812 */ /* 0x000fe4000786c0ff */
[----:B------:R-:W-:Y:S01]  /*19a50*/  ISETP.NE.AND P4, PT, R58, RZ, PT ;  /* 0x000000ff3a00720c */ /* 0x000fe20003f85270 */
[----:B------:R-:W-:Y:S01]  /*19a60*/  VIADD R35, R0, 0xffffc400 ;  /* 0xffffc40000237836 */ /* 0x000fe20000000000 */
[----:B------:R-:W-:Y:S02]  /*19a70*/  SEL R0, R15, RZ, P6 ;  /* 0x000000ff0f007207 */ /* 0x000fe40003000000 */
[----:B------:R-:W-:Y:S02]  /*19a80*/  SEL R15, R9, RZ, P6 ;  /* 0x000000ff090f7207 */ /* 0x000fe40003000000 */
[----:B------:R-:W-:Y:S02]  /*19a90*/  LOP3.LUT R35, R60, 0x7fff, R35, 0xf8, !PT ;  /* 0x00007fff3c237812 */ /* 0x000fe400078ef823 */
[----:B------:R-:W-:-:S02]  /*19aa0*/  SEL R9, R11, RZ, P6 ;  /* 0x000000ff0b097207 */ /* 0x000fc40003000000 */
[----:B------:R-:W-:Y:S01]  /*19ab0*/  SEL R11, R35, RZ, P6 ;  /* 0x000000ff230b7207 */ /* 0x000fe20003000000 */
[----:B------:R-:W-:Y:S01]  /*19ac0*/  HADD2.F32 R35, -RZ, R12.H0_H0 ;  /* 0x2000000cff237230 */ /* 0x000fe20000004100 */
[----:B------:R-:W-:Y:S02]  /*19ad0*/  SEL R54, R54, RZ, P5 ;  /* 0x000000ff36367207 */ /* 0x000fe40002800000 */
[----:B------:R-:W-:Y:S02]  /*19ae0*/  LOP3.LUT P5, RZ, R51, 0x10, RZ, 0xc0, !PT ;  /* 0x0000001033ff7812 */ /* 0x000fe400078ac0ff */
[----:B------:R-:W-:Y:S01]  /*19af0*/  SEL R52, R8, RZ, P4 ;  /* 0x000000ff08347207 */ /* 0x000fe20002000000 */
[----:B------:R-:W-:Y:S01]  /*19b00*/  FADD R26, R26, R35 ;  /* 0x000000231a1a7221 */ /* 0x000fe20000000000 */
[----:B------:R-:W-:Y:S01]  /*19b10*/  SEL R13, R13, RZ, P3 ;  /* 0x000000ff0d0d7207 */ /* 0x000fe20001800000 */
[----:B------:R-:W-:Y:S01]  /*19b20*/  HADD2.F32 R35, -RZ, R10.H0_H0 ;  /* 0x2000000aff237230 */ /* 0x000fe20000004100 */
[----:B------:R-:W-:Y:S01]  /*19b30*/  LOP3.LUT P4, RZ, R51, 0x40, RZ, 0xc0, !PT ;  /* 0x0000004033ff7812 */ /* 0x000fe2000788c0ff */
[----:B------:R-:W-:Y:S01]  /*19b40*/  HADD2.F32 R55, -RZ, R54.H0_H0 ;  /* 0x20000036ff377230 */ /* 0x000fe20000004100 */
[----:B------:R-:W-:Y:S01]  /*19b50*/  ISETP.NE.AND P3, PT, R61, RZ, PT ;  /* 0x000000ff3d00720c */ /* 0x000fe20003f65270 */
[----:B------:R-:W-:Y:S01]  /*19b60*/  HADD2.F32 R13, -RZ, R13.H0_H0 ;  /* 0x2000000dff0d7230 */ /* 0x000fe20000004100 */
[----:B------:R-:W-:Y:S01]  /*19b70*/  LOP3.LUT P6, RZ, R51, 0x8, RZ, 0xc0, !PT ;  /* 0x0000000833ff7812 */ /* 0x000fe200078cc0ff */
[----:B------:R-:W-:Y:S01]  /*19b80*/  FADD R22, R22, R35 ;  /* 0x0000002316167221 */ /* 0x000fe20000000000 */
[----:B------:R-:W-:Y:S01]  /*19b90*/  SEL R8, R2, RZ, P5 ;  /* 0x000000ff02087207 */ /* 0x000fe20002800000 */
[----:B------:R-:W-:Y:S01]  /*19ba0*/  HADD2.F32 R2, -RZ, R47.H0_H0 ;  /* 0x2000002fff027230 */ /* 0x000fe20000004100 */
[----:B------:R-:W-:Y:S01]  /*19bb0*/  SEL R57, R57, RZ, P4 ;  /* 0x000000ff39397207 */ /* 0x000fe20002000000 */
[----:B------:R-:W-:Y:S01]  /*19bc0*/  HADD2.F32 R52, -RZ, R52.H0_H0 ;  /* 0x20000034ff347230 */ /* 0x000fe20000004100 */
[----:B------:R-:W-:Y:S01]  /*19bd0*/  SEL R15, R15, RZ, P2 ;  /* 0x000000ff0f0f7207 */ /* 0x000fe20001000000 */
[----:B------:R-:W-:Y:S01]  /*19be0*/  HADD2.F32 R35, -RZ, R8.H0_H0 ;  /* 0x20000008ff237230 */ /* 0x000fe20000004100 */
[----:B------:R-:W-:Y:S01]  /*19bf0*/  SEL R53, R53, RZ, P3 ;  /* 0x000000ff35357207 */ /* 0x000fe20001800000 */
[----:B------:R-:W-:Y:S01]  /*19c00*/  FADD R21, R21, R2 ;  /* 0x0000000215157221 */ /* 0x000fe20000000000 */
[----:B------:R-:W-:Y:S01]  /*19c10*/  SEL R9, R9, RZ, P1 ;  /* 0x000000ff09097207 */ /* 0x000fe20000800000 */
[----:B------:R-:W-:Y:S01]  /*19c20*/  HADD2.F32 R57, -RZ, R57.H0_H0 ;  /* 0x20000039ff397230 */ /* 0x000fe20000004100 */
[----:B------:R-:W-:Y:S01]  /*19c30*/  SEL R11, R11, RZ, P0 ;  /* 0x000000ff0b0b7207 */ /* 0x000fe20000000000 */
[----:B------:R-:W-:Y:S01]  /*19c40*/  HADD2.F32 R53, -RZ, R53.H0_H0 ;  /* 0x20000035ff357230 */ /* 0x000fe20000004100 */
[----:B------:R-:W-:Y:S01]  /*19c50*/  SEL R0, R0, RZ, P6 ;  /* 0x000000ff00007207 */ /* 0x000fe20003000000 */
[----:B------:R-:W-:-:S02]  /*19c60*/  HADD2.F32 R2, -RZ, R15.H0_H0 ;  /* 0x2000000fff027230 */ /* 0x000fc40000004100 */
[----:B------:R-:W-:Y:S01]  /*19c70*/  FADD R28, R28, R13 ;  /* 0x0000000d1c1c7221 */ /* 0x000fe20000000000 */
[----:B------:R-:W-:Y:S02]  /*19c80*/  HADD2.F32 R4, -RZ, R9.H0_H0 ;  /* 0x20000009ff047230 */ /* 0x000fe40000004100 */
[----:B------:R-:W-:Y:S01]  /*19c90*/  FADD R24, R24, R57 ;  /* 0x0000003918187221 */ /* 0x000fe20000000000 */
[----:B------:R-:W-:Y:S02]  /*19ca0*/  HADD2.F32 R8, -RZ, R11.H0_H0 ;  /* 0x2000000bff087230 */ /* 0x000fe40000004100 */
[----:B------:R-:W-:Y:S01]  /*19cb0*/  FADD R20, R20, R35 ;  /* 0x0000002314147221 */ /* 0x000fe20000000000 */
[----:B------:R-:W-:Y:S02]  /*19cc0*/  HADD2.F32 R0, -RZ, R0.H0_H0 ;  /* 0x20000000ff007230 */ /* 0x000fe40000004100 */
[----:B------:R-:W-:Y:S01]  /*19cd0*/  FADD R16, R16, R53 ;  /* 0x0000003510107221 */ /* 0x000fe20000000000 */
[----:B------:R-:W-:Y:S01]  /*19ce0*/  FADD R27, R27, R2 ;  /* 0x000000021b1b7221 */ /* 0x000fe20000000000 */
[----:B------:R-:W-:Y:S01]  /*19cf0*/  FADD R23, R23, R4 ;  /* 0x0000000417177221 */ /* 0x000fe20000000000 */
[----:B------:R-:W-:Y:S01]  /*19d00*/  FADD R19, R19, R8 ;  /* 0x0000000813137221 */ /* 0x000fe20000000000 */
[----:B------:R-:W-:Y:S01]  /*19d10*/  ISETP.NE.AND P2, PT, R34, RZ, PT ;  /* 0x000000ff2200720c */ /* 0x000fe20003f45270 */
[----:B------:R-:W-:Y:S01]  /*19d20*/  FADD R18, R18, R55 ;  /* 0x0000003712127221 */ /* 0x000fe20000000000 */
[----:B------:R-:W-:Y:S01]  /*19d30*/  FADD R17, R17, R52 ;  /* 0x0000003411117221 */ /* 0x000fe20000000000 */
[----:B------:R-:W-:Y:S01]  /*19d40*/  ISETP.NE.AND P1, PT, R33, RZ, PT ;  /* 0x000000ff2100720c */ /* 0x000fe20003f25270 */
[----:B------:R-:W-:Y:S01]  /*19d50*/  FADD R31, R31, R0 ;  /* 0x000000001f1f7221 */ /* 0x000fe20000000000 */
[----:B------:R-:W-:-:S02]  /*19d60*/  ISETP.NE.AND P0, PT, R14, RZ, PT ;  /* 0x000000ff0e00720c */ /* 0x000fc40003f05270 */
[----:B------:R-:W-:Y:S02]  /*19d70*/  PRMT R4, RZ, 0x7610, R4 ;  /* 0x00007610ff047816 */ /* 0x000fe40000000004 */
[----:B------:R-:W-:Y:S02]  /*19d80*/  PRMT R2, RZ, 0x7610, R2 ;  /* 0x00007610ff027816 */ /* 0x000fe40000000002 */
        /* <DEDUP_REMOVED lines=12> */
[----:B------:R-:W-:-:S07]  /*19e50*/  PRMT R15, RZ, 0x7610, R15 ;  /* 0x00007610ff0f7816 */ /* 0x000fce000000000f */
.L_x_590:
[----:B------:R-:W0:Y:S01]  /*19e60*/  LDS.U16 R33, [R32+0x2] ;  /* 0x0000020020217984 */ /* 0x000e220000000400 */
[----:B------:R-:W-:Y:S01]  /*19e70*/  LOP3.LUT P3, RZ, R51, 0x2000, RZ, 0xc0, !PT ;  /* 0x0000200033ff7812 */ /* 0x000fe2000786c0ff */
[----:B------:R-:W-:Y:S02]  /*19e80*/  BSSY.RECONVERGENT B0, `(.L_x_591) ;  /* 0x0000025000007945 */ /* 0x000fe40003800200 */
[----:B------:R1:W2:Y:S01]  /*19e90*/  LDS.U16 R54, [R40+0x80] ;  /* 0x0000800028367984 */ /* 0x0002a20000000400 */
[----:B0-----:R-:W-:-:S09]  /*19ea0*/  LOP3.LUT R56, R33, 0x7fff, RZ, 0xc0, !PT ;  /* 0x00007fff21387812 */ /* 0x001fd200078ec0ff */
[----:B-1----:R-:W-:Y:S05]  /*19eb0*/  @!P3 BRA `(.L_x_592) ;  /* 0x000000000080b947 */ /* 0x002fea0003800000 */
[----:B------:R-:W-:-:S13]  /*19ec0*/  ISETP.NE.AND P3, PT, R7, 0x1, PT ;  /* 0x000000010700780c */ /* 0x000fda0003f65270 */
[----:B------:R-:W-:Y:S05]  /*19ed0*/  @P3 BRA `(.L_x_593) ;  /* 0x0000000000303947 */ /* 0x000fea0003800000 */
[C---:B--2---:R-:W-:Y:S02]  /*19ee0*/  LOP3.LUT P3, RZ, R54.reuse, 0xc00, RZ, 0xc0, !PT ;  /* 0x00000c0036ff7812 */ /* 0x044fe4000786c0ff */
        /* <DEDUP_REMOVED lines=11> */
.L_x_593:
[C---:B--2---:R-:W-:Y:S02]  /*19fa0*/  LOP3.LUT P4, RZ, R54.reuse, 0x400, RZ, 0xc0, !PT ;  /* 0x0000040036ff7812 */ /* 0x044fe4000788c0ff */
        /* <DEDUP_REMOVED lines=17> */
.L_x_592:
[----:B--2---:R-:W-:-:S07]  /*1a0c0*/  HMUL2 R0, R33.H0_H0, R54.H0_H0 ;  /* 0x2000003621007232 */ /* 0x004fce0000000800 */
.L_x_594:
[----:B------:R-:W-:Y:S05]  /*1a0d0*/  BSYNC.RECONVERGENT B0 ;  /* 0x0000000000007941 */ /* 0x000fea0003800200 */
.L_x_591:
[----:B------:R0:W1:Y:S01]  /*1a0e0*/  LDS.U16 R52, [R40+0x82] ;  /* 0x0000820028347984 */ /* 0x0000620000000400 */
[----:B------:R-:W-:Y:S01]  /*1a0f0*/  HADD2 R0, R0.H0_H0, R15.H0_H0 ;  /* 0x2000000f00007230 */ /* 0x000fe20000000800 */
[----:B------:R-:W-:Y:S04]  /*1a100*/  BSSY.RECONVERGENT B0, `(.L_x_595) ;  /* 0x0000024000007945 */ /* 0x000fe80003800200 */
[----:B------:R-:W-:Y:S01]  /*1a110*/  PRMT R55, R0, 0x7610, R55 ;  /* 0x0000761000377816 */ /* 0x000fe20000000037 */
[----:B------:R-:W-:Y:S06]  /*1a120*/  @!P0 BRA `(.L_x_596) ;  /* 0x0000000000808947 */ /* 0x000fec0003800000 */
[----:B------:R-:W-:-:S13]  /*1a130*/  ISETP.NE.AND P3, PT, R6, 0x1, PT ;  /* 0x000000010600780c */ /* 0x000fda0003f65270 */
[----:B------:R-:W-:Y:S05]  /*1a140*/  @P3 BRA `(.L_x_597) ;  /* 0x0000000000303947 */ /* 0x000fea0003800000 */
[C---:B-1----:R-:W-:Y:S02]  /*1a150*/  LOP3.LUT P3, RZ, R52.reuse, 0xc00, RZ, 0xc0, !PT ;  /* 0x00000c0034ff7812 */ /* 0x042fe4000786c0ff */
        /* <DEDUP_REMOVED lines=11> */
.L_x_597:
[C---:B-1----:R-:W-:Y:S02]  /*1a210*/  LOP3.LUT P4, RZ, R52.reuse, 0x400, RZ, 0xc0, !PT ;  /* 0x0000040034ff7812 */ /* 0x042fe4000788c0ff */
        /* <DEDUP_REMOVED lines=17> */
.L_x_596:
[----:B-1----:R-:W-:-:S07]  /*1a330*/  HMUL2 R0, R33.H0_H0, R52.H0_H0 ;  /* 0x2000003421007232 */ /* 0x002fce0000000800 */
.L_x_598:
[----:B------:R-:W-:Y:S05]  /*1a340*/  BSYNC.RECONVERGENT B0 ;  /* 0x0000000000007941 */ /* 0x000fea0003800200 */
.L_x_595:
[----:B------:R1:W2:Y:S01]  /*1a350*/  LDS.U16 R34, [R40+0x84] ;  /* 0x0000840028227984 */ /* 0x0002a20000000400 */
[----:B------:R-:W-:Y:S01]  /*1a360*/  HADD2 R0, R0.H0_H0, R12.H0_H0 ;  /* 0x2000000c00007230 */ /* 0x000fe20000000800 */
[----:B------:R-:W-:Y:S04]  /*1a370*/  BSSY.RECONVERGENT B0, `(.L_x_599) ;  /* 0x0000024000007945 */ /* 0x000fe80003800200 */
[----:B------:R-:W-:Y:S01]  /*1a380*/  PRMT R12, R0, 0x7610, R12 ;  /* 0x00007610000c7816 */ /* 0x000fe2000000000c */
[----:B------:R-:W-:Y:S06]  /*1a390*/  @!P1 BRA `(.L_x_600) ;  /* 0x0000000000809947 */ /* 0x000fec0003800000 */
        /* <DEDUP_REMOVED lines=14> */
.L_x_601:
        /* <DEDUP_REMOVED lines=18> */
.L_x_600:
[----:B--2---:R-:W-:-:S07]  /*1a5a0*/  HMUL2 R0, R33.H0_H0, R34.H0_H0 ;  /* 0x2000002221007232 */ /* 0x004fce0000000800 */
.L_x_602:
[----:B------:R-:W-:Y:S05]  /*1a5b0*/  BSYNC.RECONVERGENT B0 ;  /* 0x0000000000007941 */ /* 0x000fea0003800200 */
.L_x_599:
[----:B------:R2:W3:Y:S01]  /*1a5c0*/  LDS.U16 R14, [R40+0x86] ;  /* 0x00008600280e7984 */ /* 0x0004e20000000400 */
[----:B------:R-:W-:Y:S01]  /*1a5d0*/  HADD2 R0, R0.H0_H0, R47.H0_H0 ;  /* 0x2000002f00007230 */ /* 0x000fe20000000800 */
[----:B------:R-:W-:Y:S04]  /*1a5e0*/  BSSY.RECONVERGENT B0, `(.L_x_603) ;  /* 0x0000026000007945 */ /* 0x000fe80003800200 */
[----:B------:R-:W-:Y:S01]  /*1a5f0*/  PRMT R65, R0, 0x7610, R65 ;  /* 0x0000761000417816 */ /* 0x000fe20000000041 */
[----:B------:R-:W-:Y:S06]  /*1a600*/  @!P2 BRA `(.L_x_604) ;  /* 0x000000000088a947 */ /* 0x000fec0003800000 */
[----:B------:R-:W-:-:S13]  /*1a610*/  ISETP.NE.AND P3, PT, R3, 0x1, PT ;  /* 0x000000010300780c */ /* 0x000fda0003f65270 */
[----:B------:R-:W-:Y:S05]  /*1a620*/  @P3 BRA `(.L_x_605) ;  /* 0x0000000000343947 */ /* 0x000fea0003800000 */
[C---:B---3--:R-:W-:Y:S02]  /*1a630*/  LOP3.LUT P3, RZ, R14.reuse, 0xc00, RZ, 0xc0, !PT ;  /* 0x00000c000eff7812 */ /* 0x048fe4000786c0ff */
        /* <DEDUP_REMOVED lines=12> */
.L_x_605:
[C---:B---3--:R-:W-:Y:S02]  /*1a700*/  LOP3.LUT P3, RZ, R14.reuse, 0x400, RZ, 0xc0, !PT ;  /* 0x000004000eff7812 */ /* 0x048fe4000786c0ff */
        /* <DEDUP_REMOVED lines=18> */
.L_x_604:
[----:B---3--:R-:W-:-:S07]  /*1a830*/  HMUL2 R33, R33.H0_H0, R14.H0_H0 ;  /* 0x2000000e21217232 */ /* 0x008fce0000000800 */
.L_x_606:
[----:B------:R-:W-:Y:S05]  /*1a840*/  BSYNC.RECONVERGENT B0 ;  /* 0x0000000000007941 */ /* 0x000fea0003800200 */
.L_x_603:
[----:B------:R-:W3:Y:S01]  /*1a850*/  LDS.U16 R15, [R32+0x12] ;  /* 0x00001200200f7984 */ /* 0x000ee20000000400 */
[----:B------:R-:W-:Y:S01]  /*1a860*/  LOP3.LUT P3, RZ, R51, 0x2000, RZ, 0xc0, !PT ;  /* 0x0000200033ff7812 */ /* 0x000fe2000786c0ff */
[----:B------:R-:W-:Y:S01]  /*1a870*/  HADD2 R33, R33.H0_H0, R13.H0_H0 ;  /* 0x2000000d21217230 */ /* 0x000fe20000000800 */
[----:B------:R-:W-:Y:S04]  /*1a880*/  BSSY.RECONVERGENT B0, `(.L_x_607) ;  /* 0x0000025000007945 */ /* 0x000fe80003800200 */
[----:B------:R-:W-:Y:S02]  /*1a890*/  PRMT R61, R33, 0x7610, R61 ;  /* 0x00007610213d7816 */ /* 0x000fe4000000003d */
[----:B---3--:R-:W-:-:S05]  /*1a8a0*/  LOP3.LUT R13, R15, 0x7fff, RZ, 0xc0, !PT ;  /* 0x00007fff0f0d7812 */ /* 0x008fca00078ec0ff */
        /* <DEDUP_REMOVED lines=15> */
.L_x_609:
[C---:B------:R-:W-:Y:S02]  /*1a9a0*/  LOP3.LUT P3, RZ, R54.reuse, 0x400, RZ, 0xc0, !PT ;  /* 0x0000040036ff7812 */ /* 0x040fe4000786c0ff */
[----:B------:R-:W-:-:S04]  /*1a9b0*/  LOP3.LUT R0, R54, 0x700, RZ, 0xc0, !PT ;  /* 0x0000070036007812 */ /* 0x000fc800078ec0ff */
[C---:B------:R-:W-:Y:S02]  /*1a9c0*/  ISETP.NE.AND P5, PT, R0.reuse, 0x300, PT ;  /* 0x000003000000780c */ /* 0x040fe40003fa5270 */
[----:B------:R-:W-:Y:S02]  /*1a9d0*/  ISETP.NE.AND P4, PT, R0, 0x100, PT ;  /* 0x000001000000780c */ /* 0x000fe40003f85270 */
[----:B------:R-:W-:-:S03]  /*1a9e0*/  LOP3.LUT P6, R0, R54, 0x7fff, RZ, 0xc0, !PT ;  /* 0x00007fff36007812 */ /* 0x000fc600078cc0ff */
        /* <DEDUP_REMOVED lines=13> */
.L_x_608:
[----:B------:R-:W-:-:S07]  /*1aac0*/  HMUL2 R0, R15.H0_H0, R54.H0_H0 ;  /* 0x200000360f007232 */ /* 0x000fce0000000800 */
.L_x_610:
[----:B------:R-:W-:Y:S05]  /*1aad0*/  BSYNC.RECONVERGENT B0 ;  /* 0x0000000000007941 */ /* 0x000fea0003800200 */
.L_x_607:
        /* <DEDUP_REMOVED lines=18> */
.L_x_613:
        /* <DEDUP_REMOVED lines=18> */
.L_x_612:
[----:B------:R-:W-:-:S07]  /*1ad20*/  HMUL2 R0, R15.H0_H0, R52.H0_H0 ;  /* 0x200000340f007232 */ /* 0x000fce0000000800 */
.L_x_614:
[----:B------:R-:W-:Y:S05]  /*1ad30*/  BSYNC.RECONVERGENT B0 ;  /* 0x0000000000007941 */ /* 0x000fea0003800200 */
.L_x_611:
        /* <DEDUP_REMOVED lines=18> */
.L_x_617:
        /* <DEDUP_REMOVED lines=18> */
.L_x_616:
[----:B------:R-:W-:-:S07]  /*1af80*/  HMUL2 R0, R15.H0_H0, R34.H0_H0 ;  /* 0x200000220f007232 */ /* 0x000fce0000000800 */
.L_x_618:
[----:B------:R-:W-:Y:S05]  /*1af90*/  BSYNC.RECONVERGENT B0 ;  /* 0x0000000000007941 */ /* 0x000fea0003800200 */
.L_x_615:
        /* <DEDUP_REMOVED lines=19> */
.L_x_621:
        /* <DEDUP_REMOVED lines=19> */
.L_x_620:
[----:B------:R-:W-:-:S07]  /*1b200*/  HMUL2 R15, R15.H0_H0, R14.H0_H0 ;  /* 0x2000000e0f0f7232 */ /* 0x000fce0000000800 */
.L_x_622:
[----:B------:R-:W-:Y:S05]  /*1b210*/  BSYNC.RECONVERGENT B0 ;  /* 0x0000000000007941 */ /* 0x000fea0003800200 */
.L_x_619:
        /* <DEDUP_REMOVED lines=21> */
.L_x_625:
        /* <DEDUP_REMOVED lines=18> */
.L_x_624:
[----:B------:R-:W-:-:S07]  /*1b490*/  HMUL2 R0, R9.H0_H0, R54.H0_H0 ;  /* 0x2000003609007232 */ /* 0x000fce0000000800 */
.L_x_626:
[----:B------:R-:W-:Y:S05]  /*1b4a0*/  BSYNC.RECONVERGENT B0 ;  /* 0x0000000000007941 */ /* 0x000fea0003800200 */
.L_x_623:
        /* <DEDUP_REMOVED lines=18> */
.L_x_629:
        /* <DEDUP_REMOVED lines=18> */
.L_x_628:
[----:B------:R-:W-:-:S07]  /*1b6f0*/  HMUL2 R0, R9.H0_H0, R52.H0_H0 ;  /* 0x2000003409007232 */ /* 0x000fce0000000800 */
.L_x_630:
[----:B------:R-:W-:Y:S05]  /*1b700*/  BSYNC.RECONVERGENT B0 ;  /* 0x0000000000007941 */ /* 0x000fea0003800200 */
.L_x_627:
        /* <DEDUP_REMOVED lines=18> */
.L_x_633:
        /* <DEDUP_REMOVED lines=18> */
.L_x_632:
[----:B------:R-:W-:-:S07]  /*1b950*/  HMUL2 R0, R9.H0_H0, R34.H0_H0 ;  /* 0x2000002209007232 */ /* 0x000fce0000000800 */
.L_x_634:
[----:B------:R-:W-:Y:S05]  /*1b960*/  BSYNC.RECONVERGENT B0 ;  /* 0x0000000000007941 */ /* 0x000fea0003800200 */
.L_x_631:
        /* <DEDUP_REMOVED lines=18> */
.L_x_637:
        /* <DEDUP_REMOVED lines=18> */
.L_x_636:
[----:B------:R-:W-:-:S07]  /*1bbb0*/  HMUL2 R0, R9.H0_H0, R14.H0_H0 ;  /* 0x2000000e09007232 */ /* 0x000fce0000000800 */
.L_x_638:
[----:B------:R-:W-:Y:S05]  /*1bbc0*/  BSYNC.RECONVERGENT B0 ;  /* 0x0000000000007941 */ /* 0x000fea0003800200 */
.L_x_635:
        /* <DEDUP_REMOVED lines=22> */
.L_x_641:
        /* <DEDUP_REMOVED lines=19> */
.L_x_640:
[----:B------:R-:W-:-:S07]  /*1be60*/  HMUL2 R54, R9.H0_H0, R54.H0_H0 ;  /* 0x2000003609367232 */ /* 0x000fce0000000800 */
.L_x_642:
[----:B------:R-:W-:Y:S05]  /*1be70*/  BSYNC.RECONVERGENT B0 ;  /* 0x0000000000007941 */ /* 0x000fea0003800200 */
.L_x_639:
        /* <DEDUP_REMOVED lines=19> */
.L_x_645:
        /* <DEDUP_REMOVED lines=19> */
.L_x_644:
[----:B------:R-:W-:-:S07]  /*1c0e0*/  HMUL2 R52, R9.H0_H0, R52.H0_H0 ;  /* 0x2000003409347232 */ /* 0x000fce0000000800 */
.L_x_646:
[----:B------:R-:W-:Y:S05]  /*1c0f0*/  BSYNC.RECONVERGENT B0 ;  /* 0x0000000000007941 */ /* 0x000fea0003800200 */
.L_x_643:
        /* <DEDUP_REMOVED lines=17> */
.L_x_649:
        /* <DEDUP_REMOVED lines=19> */
.L_x_648:
[----:B------:R-:W-:-:S07]  /*1c340*/  HMUL2 R34, R9.H0_H0, R34.H0_H0 ;  /* 0x2000002209227232 */ /* 0x000fce0000000800 */
.L_x_650:
[----:B------:R-:W-:Y:S05]  /*1c350*/  BSYNC.RECONVERGENT B0 ;  /* 0x0000000000007941 */ /* 0x000fea0003800200 */
.L_x_647:
        /* <DEDUP_REMOVED lines=19> */
.L_x_653:
        /* <DEDUP_REMOVED lines=19> */
.L_x_652:
[----:B------:R-:W-:-:S07]  /*1c5c0*/  HMUL2 R9, R9.H0_H0, R14.H0_H0 ;  /* 0x2000000e09097232 */ /* 0x000fce0000000800 */
.L_x_654:
[----:B------:R-:W-:Y:S05]  /*1c5d0*/  BSYNC.RECONVERGENT B0 ;  /* 0x0000000000007941 */ /* 0x000fea0003800200 */
.L_x_651:
[----:B------:R-:W-:Y:S01]  /*1c5e0*/  UIADD3 UR4, UPT, UPT, UR4, 0x1, URZ ;  /* 0x0000000104047890 */ /* 0x000fe2000fffe0ff */
[----:B------:R-:W-:-:S03]  /*1c5f0*/  HADD2 R9, R9.H0_H0, R59.H0_H0 ;  /* 0x2000003b09097230 */ /* 0x000fc60000000800 */
[----:B------:R-:W-:Y:S02]  /*1c600*/  UISETP.NE.AND UP0, UPT, UR4, 0x80, UPT ;  /* 0x000000800400788c */ /* 0x000fe4000bf05270 */
[----:B------:R-:W-:-:S07]  /*1c610*/  PRMT R11, R9, 0x7610, R11 ;  /* 0x00007610090b7816 */ /* 0x000fce000000000b */
[----:B------:R-:W-:Y:S05]  /*1c620*/  BRA.U UP0, `(.L_x_655) ;  /* 0x0000000d00b47547 */ /* 0x000fea000b800000 */
[----:B------:R-:W3:Y:S01]  /*1c630*/  LDS.U16 R59, [R43+0x2] ;  /* 0x000002002b3b7984 */ /* 0x000ee20000000400 */
        /* <DEDUP_REMOVED lines=8> */
[C---:B---3--:R-:W-:Y:S02]  /*1c6c0*/  LOP3.LUT P3, R54, R59.reuse, 0x7fff, RZ, 0xc0, !PT ;  /* 0x00007fff3b367812 */ /* 0x048fe4000786c0ff */
[C---:B------:R-:W-:Y:S02]  /*1c6d0*/  LOP3.LUT R56, R59.reuse, 0x8000, R12, 0x48, !PT ;  /* 0x000080003b387812 */ /* 0x040fe400078e480c */
[C---:B------:R-:W-:Y:S01]  /*1c6e0*/  LOP3.LUT R52, R59.reuse, 0x8000, R10, 0x48, !PT ;  /* 0x000080003b347812 */ /* 0x040fe200078e480a */
[----:B------:R-:W-:Y:S01]  /*1c6f0*/  IMAD.IADD R0, R54, 0x1, R35 ;  /* 0x0000000136007824 */ /* 0x000fe200078e0223 */
[----:B------:R-:W-:Y:S02]  /*1c700*/  LOP3.LUT P0, R35, R10, 0x7fff, RZ, 0xc0, !PT ;  /* 0x00007fff0a237812 */ /* 0x000fe4000780c0ff */
[----:B------:R-:W-:-:S02]  /*1c710*/  LOP3.LUT R12, R59, 0x8000, R2, 0x48, !PT ;  /* 0x000080003b0c7812 */ /* 0x000fc400078e4802 */
[----:B------:R-:W-:Y:S02]  /*1c720*/  VIMNMX.U16x2 R0, PT, PT, R0, 0x3c003c00, !PT ;  /* 0x3c003c0000007848 */ /* 0x000fe40007fe0200 */
[----:B------:R-:W-:Y:S02]  /*1c730*/  LOP3.LUT R10, R59, 0x8000, R4, 0x48, !PT ;  /* 0x000080003b0a7812 */ /* 0x000fe400078e4804 */
[----:B------:R-:W-:Y:S01]  /*1c740*/  PRMT R57, R0, 0x7610, R57 ;  /* 0x0000761000397816 */ /* 0x000fe20000000039 */
[----:B------:R-:W-:Y:S01]  /*1c750*/  IMAD.IADD R0, R54, 0x1, R35 ;  /* 0x0000000136007824 */ /* 0x000fe200078e0223 */
[----:B------:R-:W-:-:S03]  /*1c760*/  LOP3.LUT P5, R59, R4, 0x7fff, RZ, 0xc0, !PT ;  /* 0x00007fff043b7812 */ /* 0x000fc600078ac0ff */
[----:B------:R-:W-:Y:S01]  /*1c770*/  @P0 LOP3.LUT R51, R51, 0x400, RZ, 0xfc, !PT ;  /* 0x0000040033330812 */ /* 0x000fe200078efcff */
[----:B------:R-:W-:Y:S01]  /*1c780*/  VIADD R57, R57, 0xffffc400 ;  /* 0xffffc40039397836 */ /* 0x000fe20000000000 */
[----:B------:R-:W-:Y:S01]  /*1c790*/  LOP3.LUT P0, R35, R2, 0x7fff, RZ, 0xc0, !PT ;  /* 0x00007fff02237812 */ /* 0x000fe2000780c0ff */
[----:B------:R-:W-:Y:S01]  /*1c7a0*/  IMAD.IADD R4, R54, 0x1, R59 ;  /* 0x0000000136047824 */ /* 0x000fe200078e023b */
[----:B------:R-:W-:Y:S02]  /*1c7b0*/  VIMNMX.U16x2 R0, PT, PT, R0, 0x3c003c00, !PT ;  /* 0x3c003c0000007848 */ /* 0x000fe40007fe0200 */
[----:B------:R-:W-:Y:S01]  /*1c7c0*/  LOP3.LUT R51, R51, 0xfffffeff, RZ, 0xc0, !PT ;  /* 0xfffffeff33337812 */ /* 0x000fe200078ec0ff */
[----:B------:R-:W-:Y:S01]  /*1c7d0*/  IMAD.IADD R2, R54, 0x1, R35 ;  /* 0x0000000136027824 */ /* 0x000fe200078e0223 */
[----:B------:R-:W-:Y:S01]  /*1c7e0*/  LOP3.LUT R54, R56, 0x7fff, R57, 0xf8, !PT ;  /* 0x00007fff38367812 */ /* 0x000fe200078ef839 */
[----:B------:R-:W-:Y:S01]  /*1c7f0*/  VIADD R57, R0, 0xffffc400 ;  /* 0xffffc40000397836 */ /* 0x000fe20000000000 */
[----:B------:R-:W3:Y:S01]  /*1c800*/  LDS.U16 R56, [R43+0x4] ;  /* 0x000004002b387984 */ /* 0x000ee20000000400 */
[----:B------:R-:W-:-:S02]  /*1c810*/  VIMNMX.U16x2 R4, PT, PT, R4, 0x3c003c00, !PT ;  /* 0x3c003c0004047848 */ /* 0x000fc40007fe0200 */
[----:B------:R-:W-:Y:S02]  /*1c820*/  VIMNMX.U16x2 R2, PT, PT, R2, 0x3c003c00, !PT ;  /* 0x3c003c0002027848 */ /* 0x000fe40007fe0200 */
[----:B------:R-:W-:Y:S01]  /*1c830*/  LOP3.LUT R52, R52, 0x7fff, R57, 0xf8, !PT ;  /* 0x00007fff34347812 */ /* 0x000fe200078ef839 */
[----:B------:R-:W-:Y:S01]  /*1c840*/  VIADD R69, R4, 0xffffc400 ;  /* 0xffffc40004457836 */ /* 0x000fe20000000000 */
[----:B------:R-:W-:Y:S01]  /*1c850*/  @P0 LOP3.LUT R51, R51, 0x100, RZ, 0xfc, !PT ;  /* 0x0000010033330812 */ /* 0x000fe200078efcff */
[----:B------:R-:W-:Y:S01]  /*1c860*/  VIADD R59, R2, 0xffffc400 ;  /* 0xffffc400023b7836 */ /* 0x000fe20000000000 */
[----:B------:R-:W-:Y:S02]  /*1c870*/  LOP3.LUT P0, R57, R65, 0x7fff, RZ, 0xc0, !PT ;  /* 0x00007fff41397812 */ /* 0x000fe4000780c0ff */
[----:B------:R-:W-:Y:S02]  /*1c880*/  LOP3.LUT R69, R10, 0x7fff, R69, 0xf8, !PT ;  /* 0x00007fff0a457812 */ /* 0x000fe400078ef845 */
[----:B------:R-:W-:-:S02]  /*1c890*/  LOP3.LUT R59, R12, 0x7fff, R59, 0xf8, !PT ;  /* 0x00007fff0c3b7812 */ /* 0x000fc400078ef83b */
[----:B------:R-:W-:Y:S02]  /*1c8a0*/  SEL R12, R52, RZ, P3 ;  /* 0x000000ff340c7207 */ /* 0x000fe40001800000 */
[----:B------:R-:W-:Y:S02]  /*1c8b0*/  SEL R54, R54, RZ, P3 ;  /* 0x000000ff36367207 */ /* 0x000fe40001800000 */
[----:B------:R-:W-:Y:S02]  /*1c8c0*/  SEL R10, R59, RZ, P3 ;  /* 0x000000ff3b0a7207 */ /* 0x000fe40001800000 */
[----:B------:R-:W-:Y:S02]  /*1c8d0*/  SEL R52, R69, RZ, P3 ;  /* 0x000000ff45347207 */ /* 0x000fe40001800000 */
[----:B------:R-:W-:Y:S02]  /*1c8e0*/  LOP3.LUT R51, R51, 0xfffff7ff, RZ, 0xc0, !PT ;  /* 0xfffff7ff33337812 */ /* 0x000fe400078ec0ff */
[----:B------:R-:W-:-:S02]  /*1c8f0*/  LOP3.LUT P1, R69, R8, 0x7fff, RZ, 0xc0, !PT ;  /* 0x00007fff08457812 */ /* 0x000fc4000782c0ff */
[----:B------:R-:W-:Y:S02]  /*1c900*/  @P0 LOP3.LUT R51, R51, 0x800, RZ, 0xfc, !PT ;  /* 0x0000080033330812 */ /* 0x000fe400078efcff */
[----:B------:R-:W-:Y:S02]  /*1c910*/  P2R R35, PR, RZ, 0x20 ;  /* 0x00000020ff237803 */ /* 0x000fe40000000000 */
[----:B------:R-:W-:-:S07]  /*1c920*/  LOP3.LUT R51, R51, 0xfffffdff, RZ, 0xc0, !PT ;  /* 0xfffffdff33337812 */ /* 0x000fce00078ec0ff */
[----:B------:R-:W-:Y:S02]  /*1c930*/  @P1 LOP3.LUT R51, R51, 0x200, RZ, 0xfc, !PT ;  /* 0x0000020033331812 */ /* 0x000fe400078efcff */
[C---:B---3--:R-:W-:Y:S02]  /*1c940*/  LOP3.LUT P3, R4, R56.reuse, 0x7fff, RZ, 0xc0, !PT ;  /* 0x00007fff38047812 */ /* 0x048fe4000786c0ff */
[C---:B------:R-:W-:Y:S02]  /*1c950*/  LOP3.LUT R65, R56.reuse, 0x8000, R65, 0x48, !PT ;  /* 0x0000800038417812 */ /* 0x040fe400078e4841 */
[----:B------:R-:W-:Y:S01]  /*1c960*/  LOP3.LUT R59, R56, 0x8000, R8, 0x48, !PT ;  /* 0x00008000383b7812 */ /* 0x000fe200078e4808 */
[----:B------:R-:W-:Y:S01]  /*1c970*/  IMAD.IADD R0, R4, 0x1, R57 ;  /* 0x0000000104007824 */ /* 0x000fe200078e0239 */
[C---:B------:R-:W-:Y:S02]  /*1c980*/  LOP3.LUT R57, R56.reuse, 0x8000, R67, 0x48, !PT ;  /* 0x0000800038397812 */ /* 0x040fe400078e4843 */
[----:B------:R-:W-:-:S02]  /*1c990*/  LOP3.LUT R56, R56, 0x8000, R63, 0x48, !PT ;  /* 0x0000800038387812 */ /* 0x000fc400078e483f */
[----:B------:R-:W-:Y:S02]  /*1c9a0*/  VIMNMX.U16x2 R0, PT, PT, R0, 0x3c003c00, !PT ;  /* 0x3c003c0000007848 */ /* 0x000fe40007fe0200 */
[----:B------:R-:W-:Y:S02]  /*1c9b0*/  LOP3.LUT P0, R67, R67, 0x7fff, RZ, 0xc0, !PT ;  /* 0x00007fff43437812 */ /* 0x000fe4000780c0ff */
[----:B------:R-:W-:Y:S02]  /*1c9c0*/  LOP3.LUT P4, R63, R63, 0x7fff, RZ, 0xc0, !PT ;  /* 0x00007fff3f3f7812 */ /* 0x000fe4000788c0ff */
[----:B------:R-:W-:Y:S01]  /*1c9d0*/  PRMT R60, R0, 0x7610, R60 ;  /* 0x00007610003c7816 */ /* 0x000fe2000000003c */
[C---:B------:R-:W-:Y:S01]  /*1c9e0*/  IMAD.IADD R0, R4.reuse, 0x1, R69 ;  /* 0x0000000104007824 */ /* 0x040fe200078e0245 */
[----:B------:R-:W-:Y:S01]  /*1c9f0*/  LOP3.LUT R51, R51, 0xffffffdf, RZ, 0xc0, !PT ;  /* 0xffffffdf33337812 */ /* 0x000fe200078ec0ff */
[C---:B------:R-:W-:Y:S01]  /*1ca00*/  IMAD.IADD R2, R4.reuse, 0x1, R67 ;  /* 0x0000000104027824 */ /* 0x040fe200078e0243 */
[----:B------:R-:W-:Y:S01]  /*1ca10*/  P2R R58, PR, RZ, 0x10 ;  /* 0x00000010ff3a7803 */ /* 0x000fe20000000000 */
[----:B------:R-:W-:Y:S01]  /*1ca20*/  IMAD.IADD R4, R4, 0x1, R63 ;  /* 0x0000000104047824 */ /* 0x000fe200078e023f */
[----:B------:R-:W-:Y:S01]  /*1ca30*/  VIMNMX.U16x2 R0, PT, PT, R0, 0x3c003c00, !PT ;  /* 0x3c003c0000007848 */ /* 0x000fe20007fe0200 */
[----:B------:R-:W-:Y:S01]  /*1ca40*/  VIADD R60, R60, 0xffffc400 ;  /* 0xffffc4003c3c7836 */ /* 0x000fe20000000000 */
[----:B------:R-:W-:-:S02]  /*1ca50*/  VIMNMX.U16x2 R2, PT, PT, R2, 0x3c003c00, !PT ;  /* 0x3c003c0002027848 */ /* 0x000fc40007fe0200 */
[----:B------:R-:W-:Y:S01]  /*1ca60*/  VIMNMX.U16x2 R8, PT, PT, R4, 0x3c003c00, !PT ;  /* 0x3c003c0004087848 */ /* 0x000fe20007fe0200 */
[----:B------:R-:W-:Y:S01]  /*1ca70*/  VIADD R0, R0, 0xffffc400 ;  /* 0xffffc40000007836 */ /* 0x000fe20000000000 */
[----:B------:R-:W-:Y:S01]  /*1ca80*/  LOP3.LUT R4, R65, 0x7fff, R60, 0xf8, !PT ;  /* 0x00007fff41047812 */ /* 0x000fe200078ef83c */
[----:B------:R-:W-:Y:S01]  /*1ca90*/  VIADD R2, R2, 0xffffc400 ;  /* 0xffffc40002027836 */ /* 0x000fe20000000000 */
[----:B------:R-:W3:Y:S01]  /*1caa0*/  LDS.U16 R60, [R43+0x6] ;  /* 0x000006002b3c7984 */ /* 0x000ee20000000400 */
[----:B------:R-:W-:Y:S01]  /*1cab0*/  @P0 LOP3.LUT R51, R51, 0x20, RZ, 0xfc, !PT ;  /* 0x0000002033330812 */ /* 0x000fe200078efcff */
[----:B------:R-:W-:Y:S01]  /*1cac0*/  VIADD R63, R8, 0xffffc400 ;  /* 0xffffc400083f7836 */ /* 0x000fe20000000000 */
[----:B------:R-:W-:Y:S02]  /*1cad0*/  LOP3.LUT R0, R59, 0x7fff, R0, 0xf8, !PT ;  /* 0x00007fff3b007812 */ /* 0x000fe400078ef800 */
[----:B------:R-:W-:Y:S02]  /*1cae0*/  LOP3.LUT P0, R59, R61, 0x7fff, RZ, 0xc0, !PT ;  /* 0x00007fff3d3b7812 */ /* 0x000fe4000780c0ff */
[----:B------:R-:W-:-:S02]  /*1caf0*/  LOP3.LUT R2, R57, 0x7fff, R2, 0xf8, !PT ;  /* 0x00007fff39027812 */ /* 0x000fc400078ef802 */
[----:B------:R-:W-:Y:S02]  /*1cb00*/  LOP3.LUT R8, R56, 0x7fff, R63, 0xf8, !PT ;  /* 0x00007fff38087812 */ /* 0x000fe400078ef83f */
[----:B------:R-:W-:Y:S02]  /*1cb10*/  SEL R56, R2, RZ, P3 ;  /* 0x000000ff02387207 */ /* 0x000fe40001800000 */
[----:B------:R-:W-:Y:S02]  /*1cb20*/  LOP3.LUT R51, R51, 0xffffff7f, RZ, 0xc0, !PT ;  /* 0xffffff7f33337812 */ /* 0x000fe400078ec0ff */
[----:B------:R-:W-:Y:S02]  /*1cb30*/  SEL R57, R0, RZ, P3 ;  /* 0x000000ff00397207 */ /* 0x000fe40001800000 */
[----:B------:R-:W-:Y:S02]  /*1cb40*/  SEL R4, R4, RZ, P3 ;  /* 0x000000ff04047207 */ /* 0x000fe40001800000 */
[----:B------:R-:W-:-:S02]  /*1cb50*/  @P0 LOP3.LUT R51, R51, 0x80, RZ, 0xfc, !PT ;  /* 0x0000008033330812 */ /* 0x000fc400078efcff */
[----:B------:R-:W-:Y:S02]  /*1cb60*/  SEL R8, R8, RZ, P3 ;  /* 0x000000ff08087207 */ /* 0x000fe40001800000 */
[----:B------:R-:W-:Y:S02]  /*1cb70*/  LOP3.LUT R51, R51, 0xffffffbf, RZ, 0xc0, !PT ;  /* 0xffffffbf33337812 */ /* 0x000fe400078ec0ff */
[----:B------:R-:W-:Y:S02]  /*1cb80*/  LOP3.LUT P3, R63, R11, 0x7fff, RZ, 0xc0, !PT ;  /* 0x00007fff0b3f7812 */ /* 0x000fe4000786c0ff */
[----:B------:R-:W-:Y:S02]  /*1cb90*/  PRMT R67, RZ, 0x7610, R67 ;  /* 0x00007610ff437816 */ /* 0x000fe40000000043 */
[C---:B---3--:R-:W-:Y:S02]  /*1cba0*/  LOP3.LUT P6, R2, R60.reuse, 0x7fff, RZ, 0xc0, !PT ;  /* 0x00007fff3c027812 */ /* 0x048fe400078cc0ff */
[----:B------:R-:W-:-:S03]  /*1cbb0*/  LOP3.LUT R11, R60, 0x8000, R11, 0x48, !PT ;  /* 0x000080003c0b7812 */ /* 0x000fc600078e480b */
[----:B------:R-:W-:Y:S01]  /*1cbc0*/  IMAD.IADD R0, R2, 0x1, R59 ;  /* 0x0000000102007824 */ /* 0x000fe200078e023b */
[----:B------:R-:W-:Y:S02]  /*1cbd0*/  LOP3.LUT R59, R60, 0x8000, R61, 0x48, !PT ;  /* 0x000080003c3b7812 */ /* 0x000fe400078e483d */
[----:B------:R-:W-:Y:S02]  /*1cbe0*/  LOP3.LUT P0, R61, R53, 0x7fff, RZ, 0xc0, !PT ;  /* 0x00007fff353d7812 */ /* 0x000fe4000780c0ff */
[----:B------:R-:W-:Y:S02]  /*1cbf0*/  VIMNMX.U16x2 R0, PT, PT, R0, 0x3c003c00, !PT ;  /* 0x3c003c0000007848 */ /* 0x000fe40007fe0200 */
[----:B------:R-:W-:-:S03]  /*1cc00*/  LOP3.LUT R53, R60, 0x8000, R53, 0x48, !PT ;  /* 0x000080003c357812 */ /* 0x000fc600078e4835 */
[----:B------:R-:W-:-:S05]  /*1cc10*/  VIADD R0, R0, 0xffffc400 ;  /* 0xffffc40000007836 */ /* 0x000fca0000000000 */
[----:B------:R-:W-:Y:S01]  /*1cc20*/  LOP3.LUT R59, R59, 0x7fff, R0, 0xf8, !PT ;  /* 0x00007fff3b3b7812 */ /* 0x000fe200078ef800 */
[----:B------:R-:W-:Y:S01]  /*1cc30*/  IMAD.IADD R0, R2, 0x1, R61 ;  /* 0x0000000102007824 */ /* 0x000fe200078e023d */
[----:B------:R-:W-:Y:S02]  /*1cc40*/  @P0 LOP3.LUT R51, R51, 0x40, RZ, 0xfc, !PT ;  /* 0x0000004033330812 */ /* 0x000fe400078efcff */
[----:B------:R-:W-:Y:S02]  /*1cc50*/  LOP3.LUT P0, R61, R15, 0x7fff, RZ, 0xc0, !PT ;  /* 0x00007fff0f3d7812 */ /* 0x000fe4000780c0ff */
[----:B------:R-:W-:Y:S02]  /*1cc60*/  LOP3.LUT R15, R60, 0x8000, R15, 0x48, !PT ;  /* 0x000080003c0f7812 */ /* 0x000fe400078e480f */
[----:B------:R-:W3:Y:S01]  /*1cc70*/  LDS.U16 R60, [R43] ;  /* 0x000000002b3c7984 */ /* 0x000ee20000000400 */
[----:B------:R-:W-:Y:S02]  /*1cc80*/  VIMNMX.U16x2 R0, PT, PT, R0, 0x3c003c00, !PT ;  /* 0x3c003c0000007848 */ /* 0x000fe40007fe0200 */
[----:B------:R-:W-:-:S03]  /*1cc90*/  LOP3.LUT R51, R51, 0xffffffef, RZ, 0xc0, !PT ;  /* 0xffffffef33337812 */ /* 0x000fc600078ec0ff */
[----:B------:R-:W-:-:S03]  /*1cca0*/  VIADD R0, R0, 0xffffc400 ;  /* 0xffffc40000007836 */ /* 0x000fc60000000000 */
[----:B------:R-:W-:Y:S02]  /*1ccb0*/  @P0 LOP3.LUT R51, R51, 0x10, RZ, 0xfc, !PT ;  /* 0x0000001033330812 */ /* 0x000fe400078efcff */
[----:B------:R-:W-:Y:S01]  /*1ccc0*/  LOP3.LUT R53, R53, 0x7fff, R0, 0xf8, !PT ;  /* 0x00007fff35357812 */ /* 0x000fe200078ef800 */
[C---:B------:R-:W-:Y:S01]  /*1ccd0*/  IMAD.IADD R0, R2.reuse, 0x1, R61 ;  /* 0x0000000102007824 */ /* 0x040fe200078e023d */
[----:B------:R-:W-:Y:S01]  /*1cce0*/  LOP3.LUT P5, RZ, R51, 0x100, RZ, 0xc0, !PT ;  /* 0x0000010033ff7812 */ /* 0x000fe200078ac0ff */
[----:B------:R-:W-:Y:S01]  /*1ccf0*/  IMAD.IADD R2, R2, 0x1, R63 ;  /* 0x0000000102027824 */ /* 0x000fe200078e023f */
[----:B------:R-:W-:Y:S02]  /*1cd00*/  SEL R53, R53, RZ, P6 ;  /* 0x000000ff35357207 */ /* 0x000fe40003000000 */
[----:B------:R-:W-:Y:S02]  /*1cd10*/  VIMNMX.U16x2 R0, PT, PT, R0, 0x3c003c00, !PT ;  /* 0x3c003c0000007848 */ /* 0x000fe40007fe0200 */
[----:B------:R-:W-:-:S02]  /*1cd20*/  VIMNMX.U16x2 R2, PT, PT, R2, 0x3c003c00, !PT ;  /* 0x3c003c0002027848 */ /* 0x000fc40007fe0200 */
[----:B------:R-:W-:Y:S01]  /*1cd30*/  LOP3.LUT R51, R51, 0xfffffff7, RZ, 0xc0, !PT ;  /* 0xfffffff733337812 */ /* 0x000fe200078ec0ff */
[----:B------:R-:W-:Y:S01]  /*1cd40*/  VIADD R0, R0, 0xffffc400 ;  /* 0xffffc40000007836 */ /* 0x000fe20000000000 */
[----:B------:R-:W-:Y:S01]  /*1cd50*/  P2R R64, PR, RZ, 0x20 ;  /* 0x00000020ff407803 */ /* 0x000fe20000000000 */
[----:B------:R-:W-:Y:S01]  /*1cd60*/  VIADD R2, R2, 0xffffc400 ;  /* 0xffffc40002027836 */ /* 0x000fe20000000000 */
[----:B------:R-:W-:Y:S02]  /*1cd70*/  P2R R61, PR, RZ, 0x8 ;  /* 0x00000008ff3d7803 */ /* 0x000fe40000000000 */
[----:B------:R-:W-:Y:S02]  /*1cd80*/  LOP3.LUT R0, R15, 0x7fff, R0, 0xf8, !PT ;  /* 0x00007fff0f007812 */ /* 0x000fe400078ef800 */
[----:B------:R-:W-:Y:S02]  /*1cd90*/  LOP3.LUT R15, R11, 0x7fff, R2, 0xf8, !PT ;  /* 0x00007fff0b0f7812 */ /* 0x000fe400078ef802 */
[----:B------:R-:W-:-:S02]  /*1cda0*/  SEL R11, R59, RZ, P6 ;  /* 0x000000ff3b0b7207 */ /* 0x000fc40003000000 */
[----:B------:R-:W-:Y:S02]  /*1cdb0*/  SEL R2, R0, RZ, P6 ;  /* 0x000000ff00027207 */ /* 0x000fe40003000000 */
[----:B------:R-:W-:Y:S02]  /*1cdc0*/  SEL R15, R15, RZ, P6 ;  /* 0x000000ff0f0f7207 */ /* 0x000fe40003000000 */
[----:B------:R-:W-:Y:S02]  /*1cdd0*/  LOP3.LUT P0, R0, R55, 0x7fff, RZ, 0xc0, !PT ;  /* 0x00007fff37007812 */ /* 0x000fe4000780c0ff */
[C---:B---3--:R-:W-:Y:S02]  /*1cde0*/  LOP3.LUT P6, R59, R60.reuse, 0x7fff, RZ, 0xc0, !PT ;  /* 0x00007fff3c3b7812 */ /* 0x048fe400078cc0ff */
        /* <DEDUP_REMOVED lines=15> */
[----:B------:R-:W-:Y:S02]  /*1cee0*/  P2R R63, PR, RZ, 0x10 ;  /* 0x00000010ff3f7803 */ /* 0x000fe40000000000 */
[C---:B------:R-:W-:Y:S01]  /*1cef0*/  LOP3.LUT P4, RZ, R51.reuse, 0x800, RZ, 0xc0, !PT ;  /* 0x0000080033ff7812 */ /* 0x040fe2000788c0ff */
        /* <DEDUP_REMOVED lines=11> */
[----:B------:R-:W-:-:S02]  /*1cfb0*/  SEL R57, R57, RZ, P4 ;  /* 0x000000ff39397207 */ /* 0x000fc40002000000 */
[----:B------:R-:W-:Y:S02]  /*1cfc0*/  VIMNMX.U16x2 R0, PT, PT, R0, 0x3c003c00, !PT ;  /* 0x3c003c0000007848 */ /* 0x000fe40007fe0200 */
[----:B------:R-:W-:Y:S02]  /*1cfd0*/  ISETP.NE.AND P4, PT, R62, RZ, PT ;  /* 0x000000ff3e00720c */ /* 0x000fe40003f85270 */
[----:B------:R-:W-:Y:S01]  /*1cfe0*/  ISETP.NE.AND P5, PT, R65, RZ, PT ;  /* 0x000000ff4100720c */ /* 0x000fe20003fa5270 */
[----:B------:R-:W-:Y:S01]  /*1cff0*/  VIADD R0, R0, 0xffffc400 ;  /* 0xffffc40000007836 */ /* 0x000fe20000000000 */
[----:B------:R-:W-:Y:S02]  /*1d000*/  SEL R56, R56, RZ, P4 ;  /* 0x000000ff38387207 */ /* 0x000fe40002000000 */
[----:B------:R-:W-:Y:S02]  /*1d010*/  ISETP.NE.AND P4, PT, R58, RZ, PT ;  /* 0x000000ff3a00720c */ /* 0x000fe40003f85270 */
[----:B------:R-:W-:Y:S01]  /*1d020*/  LOP3.LUT R33, R33, 0x7fff, R0, 0xf8, !PT ;  /* 0x00007fff21217812 */ /* 0x000fe200078ef800 */
[----:B------:R-:W-:Y:S01]  /*1d030*/  HADD2.F32 R56, -RZ, R56.H0_H0 ;  /* 0x20000038ff387230 */ /* 0x000fe20000004100 */
[----:B------:R-:W-:-:S02]  /*1d040*/  LOP3.LUT P0, R0, R13, 0x7fff, RZ, 0xc0, !PT ;  /* 0x00007fff0d007812 */ /* 0x000fc4000780c0ff */
[----:B------:R-:W-:Y:S02]  /*1d050*/  LOP3.LUT P3, RZ, R51, 0x80, RZ, 0xc0, !PT ;  /* 0x0000008033ff7812 */ /* 0x000fe4000786c0ff */
[----:B------:R-:W-:Y:S01]  /*1d060*/  SEL R12, R12, RZ, P5 ;  /* 0x000000ff0c0c7207 */ /* 0x000fe20002800000 */
[----:B------:R-:W-:Y:S01]  /*1d070*/  IMAD.IADD R0, R59, 0x1, R0 ;  /* 0x000000013b007824 */ /* 0x000fe200078e0200 */
[----:B------:R-:W-:Y:S01]  /*1d080*/  ISETP.NE.AND P5, PT, R64, RZ, PT ;  /* 0x000000ff4000720c */ /* 0x000fe20003fa5270 */
[----:B------:R-:W-:Y:S01]  /*1d090*/  FADD R21, R21, R56 ;  /* 0x0000003815157221 */ /* 0x000fe20000000000 */
[----:B------:R-:W-:Y:S02]  /*1d0a0*/  SEL R58, R8, RZ, P4 ;  /* 0x000000ff083a7207 */ /* 0x000fe40002000000 */
[----:B------:R-:W-:Y:S02]  /*1d0b0*/  VIMNMX.U16x2 R0, PT, PT, R0, 0x3c003c00, !PT ;  /* 0x3c003c0000007848 */ /* 0x000fe40007fe0200 */
[----:B------:R-:W-:Y:S01]  /*1d0c0*/  SEL R8, R11, RZ, P3 ;  /* 0x000000ff0b087207 */ /* 0x000fe20001800000 */
[----:B------:R-:W-:Y:S01]  /*1d0d0*/  HADD2.F32 R11, -RZ, R54.H0_H0 ;  /* 0x20000036ff0b7230 */ /* 0x000fe20000004100 */
[----:B------:R-:W-:Y:S01]  /*1d0e0*/  LOP3.LUT R60, R60, 0x8000, R13, 0x48, !PT ;  /* 0x000080003c3c7812 */ /* 0x000fe200078e480d */
[----:B------:R-:W-:Y:S01]  /*1d0f0*/  VIADD R13, R0, 0xffffc400 ;  /* 0xffffc400000d7836 */ /* 0x000fe20000000000 */
[----:B------:R-:W-:Y:S01]  /*1d100*/  SEL R10, R10, RZ, P5 ;  /* 0x000000ff0a0a7207 */ /* 0x000fe20002800000 */
[----:B------:R-:W-:Y:S01]  /*1d110*/  HADD2.F32 R58, -RZ, R58.H0_H0 ;  /* 0x2000003aff3a7230 */ /* 0x000fe20000004100 */
[----:B------:R-:W-:Y:S01]  /*1d120*/  ISETP.NE.AND P5, PT, R35, RZ, PT ;  /* 0x000000ff2300720c */ /* 0x000fe20003fa5270 */
[----:B------:R-:W-:Y:S01]  /*1d130*/  FADD R30, R30, R11 ;  /* 0x0000000b1e1e7221 */ /* 0x000fe20000000000 */
[----:B------:R-:W-:Y:S01]  /*1d140*/  LOP3.LUT R60, R60, 0x7fff, R13, 0xf8, !PT ;  /* 0x00007fff3c3c7812 */ /* 0x000fe200078ef80d */
[----:B------:R-:W-:Y:S01]  /*1d150*/  HADD2.F32 R11, -RZ, R12.H0_H0 ;  /* 0x2000000cff0b7230 */ /* 0x000fe20000004100 */
[----:B------:R-:W-:Y:S01]  /*1d160*/  SEL R52, R52, RZ, P5 ;  /* 0x000000ff34347207 */ /* 0x000fe20002800000 */
[----:B------:R-:W-:Y:S01]  /*1d170*/  FADD R17, R17, R58 ;  /* 0x0000003a11117221 */ /* 0x000fe20000000000 */
[----:B------:R-:W-:-:S02]  /*1d180*/  LOP3.LUT P5, RZ, R51, 0x10, RZ, 0xc0, !PT ;  /* 0x0000001033ff7812 */ /* 0x000fc400078ac0ff */
[----:B------:R-:W-:Y:S01]  /*1d190*/  SEL R13, R33, RZ, P6 ;  /* 0x000000ff210d7207 */ /* 0x000fe20003000000 */
[----:B------:R-:W-:Y:S01]  /*1d1a0*/  FADD R26, R26, R11 ;  /* 0x0000000b1a1a7221 */ /* 0x000fe20000000000 */
[----:B------:R-:W-:Y:S01]  /*1d1b0*/  SEL R0, R55, RZ, P6 ;  /* 0x000000ff37007207 */ /* 0x000fe20003000000 */
[----:B------:R-:W-:Y:S01]  /*1d1c0*/  HADD2.F32 R11, -RZ, R10.H0_H0 ;  /* 0x2000000aff0b7230 */ /* 0x000fe20000004100 */
[----:B------:R-:W-:Y:S01]  /*1d1d0*/  SEL R47, R47, RZ, P6 ;  /* 0x000000ff2f2f7207 */ /* 0x000fe20003000000 */
[----:B------:R-:W-:Y:S01]  /*1d1e0*/  HADD2.F32 R55, -RZ, R52.H0_H0 ;  /* 0x20000034ff377230 */ /* 0x000fe20000004100 */
[----:B------:R-:W-:Y:S02]  /*1d1f0*/  SEL R33, R60, RZ, P6 ;  /* 0x000000ff3c217207 */ /* 0x000fe40003000000 */
[----:B------:R-:W-:Y:S01]  /*1d200*/  LOP3.LUT P4, RZ, R51, 0x40, RZ, 0xc0, !PT ;  /* 0x0000004033ff7812 */ /* 0x000fe2000788c0ff */
[----:B------:R-:W-:Y:S01]  /*1d210*/  FADD R22, R22, R11 ;  /* 0x0000000b16167221 */ /* 0x000fe20000000000 */
[----:B------:R-:W-:Y:S01]  /*1d220*/  ISETP.NE.AND P3, PT, R61, RZ, PT ;  /* 0x000000ff3d00720c */ /* 0x000fe20003f65270 */
[----:B------:R-:W-:Y:S01]  /*1d230*/  HADD2.F32 R11, -RZ, R8.H0_H0 ;  /* 0x20000008ff0b7230 */ /* 0x000fe20000004100 */
[----:B------:R-:W-:Y:S01]  /*1d240*/  LOP3.LUT P6, RZ, R51, 0x8, RZ, 0xc0, !PT ;  /* 0x0000000833ff7812 */ /* 0x000fe200078cc0ff */
[----:B------:R-:W-:Y:S01]  /*1d250*/  FADD R18, R18, R55 ;  /* 0x0000003712127221 */ /* 0x000fe20000000000 */
[----:B------:R-:W-:Y:S01]  /*1d260*/  SEL R35, R2, RZ, P5 ;  /* 0x000000ff02237207 */ /* 0x000fe20002800000 */
[----:B------:R-:W-:Y:S01]  /*1d270*/  HADD2.F32 R2, -RZ, R57.H0_H0 ;  /* 0x20000039ff027230 */ /* 0x000fe20000004100 */
[----:B------:R-:W-:Y:S01]  /*1d280*/  SEL R53, R53, RZ, P4 ;  /* 0x000000ff35357207 */ /* 0x000fe20002000000 */
        /* <DEDUP_REMOVED lines=39> */
.L_x_655:
[----:B------:R-:W3:Y:S01]  /*1d500*/  LDS.U16 R35, [R32+0x4] ;  /* 0x0000040020237984 */ /* 0x000ee20000000400 */
[----:B------:R-:W-:Y:S01]  /*1d510*/  LOP3.LUT P3, RZ, R51, 0x2000, RZ, 0xc0, !PT ;  /* 0x0000200033ff7812 */ /* 0x000fe2000786c0ff */
[----:B------:R-:W-:Y:S02]  /*1d520*/  BSSY.RECONVERGENT B0, `(.L_x_656) ;  /* 0x0000025000007945 */ /* 0x000fe40003800200 */
[----:B------:R4:W0:Y:S01]  /*1d530*/  LDS.U16 R52, [R40+0x100] ;  /* 0x0001000028347984 */ /* 0x0008220000000400 */
[----:B---3--:R-:W-:-:S09]  /*1d540*/  LOP3.LUT R54, R35, 0x7fff, RZ, 0xc0, !PT ;  /* 0x00007fff23367812 */ /* 0x008fd200078ec0ff */
[----:B----4-:R-:W-:Y:S05]  /*1d550*/  @!P3 BRA `(.L_x_657) ;  /* 0x000000000080b947 */ /* 0x010fea0003800000 */
[----:B------:R-:W-:-:S13]  /*1d560*/  ISETP.NE.AND P3, PT, R7, 0x1, PT ;  /* 0x000000010700780c */ /* 0x000fda0003f65270 */
[----:B------:R-:W-:Y:S05]  /*1d570*/  @P3 BRA `(.L_x_658) ;  /* 0x0000000000303947 */ /* 0x000fea0003800000 */
[C---:B0-----:R-:W-:Y:S02]  /*1d580*/  LOP3.LUT P3, RZ, R52.reuse, 0xc00, RZ, 0xc0, !PT ;  /* 0x00000c0034ff7812 */ /* 0x041fe4000786c0ff */
        /* <DEDUP_REMOVED lines=11> */
.L_x_658:
        /* <DEDUP_REMOVED lines=18> */
.L_x_657:
[----:B0-----:R-:W-:-:S07]  /*1d760*/  HMUL2 R0, R35.H0_H0, R52.H0_H0 ;  /* 0x2000003423007232 */ /* 0x001fce0000000800 */
.L_x_659:
[----:B------:R-:W-:Y:S05]  /*1d770*/  BSYNC.RECONVERGENT B0 ;  /* 0x0000000000007941 */ /* 0x000fea0003800200 */
.L_x_656:
        /* <DEDUP_REMOVED lines=19> */
.L_x_662:
[C---:B---3--:R-:W-:Y:S02]  /*1d8b0*/  LOP3.LUT P4, RZ, R34.reuse, 0x400, RZ, 0xc0, !PT ;  /* 0x0000040022ff7812 */ /* 0x048fe4000788c0ff */
        /* <DEDUP_REMOVED lines=17> */
.L_x_661:
[----:B---3--:R-:W-:-:S07]  /*1d9d0*/  HMUL2 R0, R35.H0_H0, R34.H0_H0 ;  /* 0x2000002223007232 */ /* 0x008fce0000000800 */
.L_x_663:
[----:B------:R-:W-:Y:S05]  /*1d9e0*/  BSYNC.RECONVERGENT B0 ;  /* 0x0000000000007941 */ /* 0x000fea0003800200 */
.L_x_660:
[----:B------:R3:W4:Y:S01]  /*1d9f0*/  LDS.U16 R14, [R40+0x104] ;  /* 0x00010400280e7984 */ /* 0x0007220000000400 */
[----:B------:R-:W-:Y:S01]  /*1da00*/  HADD2 R0, R0.H0_H0, R12.H0_H0 ;  /* 0x2000000c00007230 */ /* 0x000fe20000000800 */
[----:B------:R-:W-:Y:S04]  /*1da10*/  BSSY.RECONVERGENT B0, `(.L_x_664) ;  /* 0x0000024000007945 */ /* 0x000fe80003800200 */
[----:B------:R-:W-:Y:S01]  /*1da20*/  PRMT R69, R0, 0x7610, R69 ;  /* 0x0000761000457816 */ /* 0x000fe20000000045 */
[----:B------:R-:W-:Y:S06]  /*1da30*/  @!P1 BRA `(.L_x_665) ;  /* 0x0000000000809947 */ /* 0x000fec0003800000 */
[----:B------:R-:W-:-:S13]  /*1da40*/  ISETP.NE.AND P3, PT, R5, 0x1, PT ;  /* 0x000000010500780c */ /* 0x000fda0003f65270 */
[----:B------:R-:W-:Y:S05]  /*1da50*/  @P3 BRA `(.L_x_666) ;  /* 0x0000000000303947 */ /* 0x000fea0003800000 */
[C---:B----4-:R-:W-:Y:S02]  /*1da60*/  LOP3.LUT P3, RZ, R14.reuse, 0xc00, RZ, 0xc0, !PT ;  /* 0x00000c000eff7812 */ /* 0x050fe4000786c0ff */
        /* <DEDUP_REMOVED lines=11> */
.L_x_666:
[C---:B----4-:R-:W-:Y:S02]  /*1db20*/  LOP3.LUT P4, RZ, R14.reuse, 0x400, RZ, 0xc0, !PT ;  /* 0x000004000eff7812 */ /* 0x050fe4000788c0ff */
        /* <DEDUP_REMOVED lines=17> */
.L_x_665:
[----:B----4-:R-:W-:-:S07]  /*1dc40*/  HMUL2 R0, R35.H0_H0, R14.H0_H0 ;  /* 0x2000000e23007232 */ /* 0x010fce0000000800 */
.L_x_667:
[----:B------:R-:W-:Y:S05]  /*1dc50*/  BSYNC.RECONVERGENT B0 ;  /* 0x0000000000007941 */ /* 0x000fea0003800200 */
.L_x_664:
        /* <DEDUP_REMOVED lines=20> */
.L_x_670:
[C---:B0-----:R-:W-:Y:S02]  /*1dda0*/  LOP3.LUT P3, RZ, R12.reuse, 0x400, RZ, 0xc0, !PT ;  /* 0x000004000cff7812 */ /* 0x041fe4000786c0ff */
        /* <DEDUP_REMOVED lines=18> */
.L_x_669:
[----:B0-----:R-:W-:-:S07]  /*1ded0*/  HMUL2 R35, R35.H0_H0, R12.H0_H0 ;  /* 0x2000000c23237232 */ /* 0x001fce0000000800 */
.L_x_671:
[----:B------:R-:W-:Y:S05]  /*1dee0*/  BSYNC.RECONVERGENT B0 ;  /* 0x0000000000007941 */ /* 0x000fea0003800200 */
.L_x_668:
        /* <DEDUP_REMOVED lines=21> */
.L_x_674:
        /* <DEDUP_REMOVED lines=18> */
.L_x_673:
[----:B------:R-:W-:-:S07]  /*1e160*/  HMUL2 R0, R54.H0_H0, R52.H0_H0 ;  /* 0x2000003436007232 */ /* 0x000fce0000000800 */
.L_x_675:
[----:B------:R-:W-:Y:S05]  /*1e170*/  BSYNC.RECONVERGENT B0 ;  /* 0x0000000000007941 */ /* 0x000fea0003800200 */
.L_x_672:
        /* <DEDUP_REMOVED lines=18> */
.L_x_678:
        /* <DEDUP_REMOVED lines=18> */
.L_x_677:
[----:B------:R-:W-:-:S07]  /*1e3c0*/  HMUL2 R0, R54.H0_H0, R34.H0_H0 ;  /* 0x2000002236007232 */ /* 0x000fce0000000800 */
.L_x_679:
[----:B------:R-:W-:Y:S05]  /*1e3d0*/  BSYNC.RECONVERGENT B0 ;  /* 0x0000000000007941 */ /* 0x000fea0003800200 */
.L_x_676:
        /* <DEDUP_REMOVED lines=18> */
.L_x_682:
        /* <DEDUP_REMOVED lines=18> */
.L_x_681:
[----:B------:R-:W-:-:S07]  /*1e620*/  HMUL2 R0, R54.H0_H0, R14.H0_H0 ;  /* 0x2000000e36007232 */ /* 0x000fce0000000800 */
.L_x_683:
[----:B------:R-:W-:Y:S05]  /*1e630*/  BSYNC.RECONVERGENT B0 ;  /* 0x0000000000007941 */ /* 0x000fea0003800200 */
.L_x_680:
        /* <DEDUP_REMOVED lines=19> */
.L_x_686:
        /* <DEDUP_REMOVED lines=19> */
.L_x_685:
[----:B------:R-:W-:-:S07]  /*1e8a0*/  HMUL2 R54, R54.H0_H0, R12.H0_H0 ;  /* 0x2000000c36367232 */ /* 0x000fce0000000800 */
.L_x_687:
[----:B------:R-:W-:Y:S05]  /*1e8b0*/  BSYNC.RECONVERGENT B0 ;  /* 0x0000000000007941 */ /* 0x000fea0003800200 */
.L_x_684:
        /* <DEDUP_REMOVED lines=21> */
.L_x_690:
        /* <DEDUP_REMOVED lines=18> */
.L_x_689:
[----:B------:R-:W-:-:S07]  /*1eb30*/  HMUL2 R0, R8.H0_H0, R52.H0_H0 ;  /* 0x2000003408007232 */ /* 0x000fce0000000800 */
.L_x_691:
[----:B------:R-:W-:Y:S05]  /*1eb40*/  BSYNC.RECONVERGENT B0 ;  /* 0x0000000000007941 */ /* 0x000fea0003800200 */
.L_x_688:
        /* <DEDUP_REMOVED lines=18> */
.L_x_694:
        /* <DEDUP_REMOVED lines=18> */
.L_x_693:
[----:B------:R-:W-:-:S07]  /*1ed90*/  HMUL2 R0, R8.H0_H0, R34.H0_H0 ;  /* 0x2000002208007232 */ /* 0x000fce0000000800 */
.L_x_695:
[----:B------:R-:W-:Y:S05]  /*1eda0*/  BSYNC.RECONVERGENT B0 ;  /* 0x0000000000007941 */ /* 0x000fea0003800200 */
.L_x_692:
        /* <DEDUP_REMOVED lines=18> */
.L_x_698:
        /* <DEDUP_REMOVED lines=18> */
.L_x_697:
[----:B------:R-:W-:-:S07]  /*1eff0*/  HMUL2 R0, R8.H0_H0, R14.H0_H0 ;  /* 0x2000000e08007232 */ /* 0x000fce0000000800 */
.L_x_699:
[----:B------:R-:W-:Y:S05]  /*1f000*/  BSYNC.RECONVERGENT B0 ;  /* 0x0000000000007941 */ /* 0x000fea0003800200 */
.L_x_696:
        /* <DEDUP_REMOVED lines=18> */
.L_x_702:
        /* <DEDUP_REMOVED lines=19> */
.L_x_701:
[----:B------:R-:W-:-:S07]  /*1f260*/  HMUL2 R8, R8.H0_H0, R12.H0_H0 ;  /* 0x2000000c08087232 */ /* 0x000fce0000000800 */
.L_x_703:
[----:B------:R-:W-:Y:S05]  /*1f270*/  BSYNC.RECONVERGENT B0 ;  /* 0x0000000000007941 */ /* 0x000fea0003800200 */
.L_x_700:
        /* <DEDUP_REMOVED lines=21> */
.L_x_706:
        /* <DEDUP_REMOVED lines=19> */
.L_x_705:
[----:B------:R-:W-:-:S07]  /*1f500*/  HMUL2 R52, R2.H0_H0, R52.H0_H0 ;  /* 0x2000003402347232 */ /* 0x000fce0000000800 */
.L_x_707:
[----:B------:R-:W-:Y:S05]  /*1f510*/  BSYNC.RECONVERGENT B0 ;  /* 0x0000000000007941 */ /* 0x000fea0003800200 */
.L_x_704:
        /* <DEDUP_REMOVED lines=17> */
.L_x_710:
        /* <DEDUP_REMOVED lines=19> */
.L_x_709:
[----:B------:R-:W-:-:S07]  /*1f760*/  HMUL2 R34, R2.H0_H0, R34.H0_H0 ;  /* 0x2000002202227232 */ /* 0x000fce0000000800 */
.L_x_711:
[----:B------:R-:W-:Y:S05]  /*1f770*/  BSYNC.RECONVERGENT B0 ;  /* 0x0000000000007941 */ /* 0x000fea0003800200 */
.L_x_708:
        /* <DEDUP_REMOVED lines=19> */
.L_x_714:
        /* <DEDUP_REMOVED lines=19> */
.L_x_713:
[----:B------:R-:W-:-:S07]  /*1f9e0*/  HMUL2 R14, R2.H0_H0, R14.H0_H0 ;  /* 0x2000000e020e7232 */ /* 0x000fce0000000800 */
.L_x_715:
[----:B------:R-:W-:Y:S05]  /*1f9f0*/  BSYNC.RECONVERGENT B0 ;  /* 0x0000000000007941 */ /* 0x000fea0003800200 */
.L_x_712:
        /* <DEDUP_REMOVED lines=19> */
.L_x_718:
        /* <DEDUP_REMOVED lines=19> */
.L_x_717:
[----:B------:R-:W-:-:S07]  /*1fc60*/  HMUL2 R2, R2.H0_H0, R12.H0_H0 ;  /* 0x2000000c02027232 */ /* 0x000fce0000000800 */
.L_x_719:
[----:B------:R-:W-:Y:S05]  /*1fc70*/  BSYNC.RECONVERGENT B0 ;  /* 0x0000000000007941 */ /* 0x000fea0003800200 */
.L_x_716:
        /* <DEDUP_REMOVED lines=8> */
[----:B------:R-:W-:Y:S01]  /*1fd00*/  LOP3.LUT P0, R0, R69, 0x7fff, RZ, 0xc0, !PT ;  /* 0x00007fff45007812 */ /* 0x000fe2000780c0ff */
[----:B------:R-:W5:Y:S01]  /*1fd10*/  LDS.U16 R58, [R43+0x4] ;  /* 0x000004002b3a7984 */ /* 0x000f620000000400 */
[----:B------:R-:W-:Y:S02]  /*1fd20*/  LOP3.LUT R51, R51, 0xffffefff, RZ, 0xc0, !PT ;  /* 0xffffefff33337812 */ /* 0x000fe400078ec0ff */
[----:B------:R-:W-:Y:S02]  /*1fd30*/  P2R R10, PR, RZ, 0x2 ;  /* 0x00000002ff0a7803 */ /* 0x000fe40000000000 */
[----:B------:R-:W-:-:S07]  /*1fd40*/  P2R R12, PR, RZ, 0x4 ;  /* 0x00000004ff0c7803 */ /* 0x000fce0000000000 */
[----:B------:R-:W-:-:S04]  /*1fd50*/  @P0 LOP3.LUT R51, R51, 0x1000, RZ, 0xfc, !PT ;  /* 0x0000100033330812 */ /* 0x000fc800078efcff */
[----:B------:R-:W-:Y:S02]  /*1fd60*/  LOP3.LUT R51, R51, 0xfffffbff, RZ, 0xc0, !PT ;  /* 0xfffffbff33337812 */ /* 0x000fe400078ec0ff */
[C---:B0-----:R-:W-:Y:S02]  /*1fd70*/  LOP3.LUT P3, R4, R14.reuse, 0x7fff, RZ, 0xc0, !PT ;  /* 0x00007fff0e047812 */ /* 0x041fe4000786c0ff */
[C---:B------:R-:W-:Y:S02]  /*1fd80*/  LOP3.LUT R34, R14.reuse, 0x8000, R61, 0x48, !PT ;  /* 0x000080000e227812 */ /* 0x040fe400078e483d */
[----:B------:R-:W-:Y:S01]  /*1fd90*/  LOP3.LUT R69, R14, 0x8000, R69, 0x48, !PT ;  /* 0x000080000e457812 */ /* 0x000fe200078e4845 */
[----:B------:R-:W-:Y:S01]  /*1fda0*/  IMAD.IADD R0, R4, 0x1, R0 ;  /* 0x0000000104007824 */ /* 0x000fe200078e0200 */
[C---:B-----5:R-:W-:Y:S02]  /*1fdb0*/  LOP3.LUT R60, R58.reuse, 0x8000, R53, 0x48, !PT ;  /* 0x000080003a3c7812 */ /* 0x060fe400078e4835 */
[----:B------:R-:W-:-:S02]  /*1fdc0*/  LOP3.LUT R64, R58, 0x8000, R59, 0x48, !PT ;  /* 0x000080003a407812 */ /* 0x000fc400078e483b */
[----:B------:R-:W-:-:S04]  /*1fdd0*/  VIMNMX.U16x2 R0, PT, PT, R0, 0x3c003c00, !PT ;  /* 0x3c003c0000007848 */ /* 0x000fc80007fe0200 */
[----:B------:R-:W-:Y:S02]  /*1fde0*/  PRMT R54, R0, 0x7610, R54 ;  /* 0x0000761000367816 */ /* 0x000fe40000000036 */
[----:B------:R-:W-:Y:S02]  /*1fdf0*/  LOP3.LUT P0, R0, R65, 0x7fff, RZ, 0xc0, !PT ;  /* 0x00007fff41007812 */ /* 0x000fe4000780c0ff */
[----:B------:R-:W-:Y:S01]  /*1fe00*/  LOP3.LUT R65, R14, 0x8000, R65, 0x48, !PT ;  /* 0x000080000e417812 */ /* 0x000fe200078e4841 */
[----:B------:R-:W-:Y:S01]  /*1fe10*/  VIADD R54, R54, 0xffffc400 ;  /* 0xffffc40036367836 */ /* 0x000fe20000000000 */
[----:B------:R-:W-:Y:S01]  /*1fe20*/  LOP3.LUT R14, R14, 0x8000, R67, 0x48, !PT ;  /* 0x000080000e0e7812 */ /* 0x000fe200078e4843 */
[----:B------:R-:W-:Y:S01]  /*1fe30*/  IMAD.IADD R0, R4, 0x1, R0 ;  /* 0x0000000104007824 */ /* 0x000fe200078e0200 */
[----:B------:R-:W-:Y:S02]  /*1fe40*/  LOP3.LUT P5, R67, R67, 0x7fff, RZ, 0xc0, !PT ;  /* 0x00007fff43437812 */ /* 0x000fe400078ac0ff */
[----:B------:R-:W-:-:S02]  /*1fe50*/  LOP3.LUT R54, R69, 0x7fff, R54, 0xf8, !PT ;  /* 0x00007fff45367812 */ /* 0x000fc400078ef836 */
[----:B------:R-:W-:Y:S02]  /*1fe60*/  VIMNMX.U16x2 R0, PT, PT, R0, 0x3c003c00, !PT ;  /* 0x3c003c0000007848 */ /* 0x000fe40007fe0200 */
[----:B------:R-:W-:Y:S02]  /*1fe70*/  SEL R56, R54, RZ, P3 ;  /* 0x000000ff36387207 */ /* 0x000fe40001800000 */
[----:B------:R-:W-:Y:S01]  /*1fe80*/  @P0 LOP3.LUT R51, R51, 0x400, RZ, 0xfc, !PT ;  /* 0x0000040033330812 */ /* 0x000fe200078efcff */
[----:B------:R-:W-:Y:S01]  /*1fe90*/  VIADD R0, R0, 0xffffc400 ;  /* 0xffffc40000007836 */ /* 0x000fe20000000000 */
[----:B------:R-:W-:Y:S02]  /*1fea0*/  LOP3.LUT P0, R61, R61, 0x7fff, RZ, 0xc0, !PT ;  /* 0x00007fff3d3d7812 */ /* 0x000fe4000780c0ff */
[----:B------:R-:W-:Y:S02]  /*1feb0*/  LOP3.LUT R51, R51, 0xfffffeff, RZ, 0xc0, !PT ;  /* 0xfffffeff33337812 */ /* 0x000fe400078ec0ff */
[----:B------:R-:W-:Y:S01]  /*1fec0*/  LOP3.LUT R0, R65, 0x7fff, R0, 0xf8, !PT ;  /* 0x00007fff41007812 */ /* 0x000fe200078ef800 */
[C---:B------:R-:W-:Y:S01]  /*1fed0*/  IMAD.IADD R2, R4.reuse, 0x1, R61 ;  /* 0x0000000104027824 */ /* 0x040fe200078e023d */
[----:B------:R-:W-:Y:S01]  /*1fee0*/  P2R R52, PR, RZ, 0x20 ;  /* 0x00000020ff347803 */ /* 0x000fe20000000000 */
[----:B------:R-:W-:Y:S01]  /*1fef0*/  IMAD.IADD R4, R4, 0x1, R67 ;  /* 0x0000000104047824 */ /* 0x000fe200078e0243 */
[----:B------:R-:W-:-:S02]  /*1ff00*/  PRMT R69, RZ, 0x7610, R69 ;  /* 0x00007610ff457816 */ /* 0x000fc40000000045 */
[----:B------:R-:W-:Y:S02]  /*1ff10*/  VIMNMX.U16x2 R2, PT, PT, R2, 0x3c003c00, !PT ;  /* 0x3c003c0002027848 */ /* 0x000fe40007fe0200 */
[----:B------:R-:W-:Y:S02]  /*1ff20*/  VIMNMX.U16x2 R4, PT, PT, R4, 0x3c003c00, !PT ;  /* 0x3c003c0004047848 */ /* 0x000fe40007fe0200 */
[----:B------:R-:W-:Y:S01]  /*1ff30*/  @P0 LOP3.LUT R51, R51, 0x100, RZ, 0xfc, !PT ;  /* 0x0000010033330812 */ /* 0x000fe200078efcff */
[----:B------:R-:W-:Y:S02]  /*1ff40*/  VIADD R61, R2, 0xffffc400 ;  /* 0xffffc400023d7836 */ /* 0x000fe40000000000 */
[----:B------:R-:W-:Y:S01]  /*1ff50*/  VIADD R67, R4, 0xffffc400 ;  /* 0xffffc40004437836 */ /* 0x000fe20000000000 */
[----:B------:R-:W-:Y:S02]  /*1ff60*/  LOP3.LUT R51, R51, 0xfffff7ff, RZ, 0xc0, !PT ;  /* 0xfffff7ff33337812 */ /* 0x000fe400078ec0ff */
[----:B------:R-:W-:-:S02]  /*1ff70*/  LOP3.LUT R61, R34, 0x7fff, R61, 0xf8, !PT ;  /* 0x00007fff223d7812 */ /* 0x000fc400078ef83d */
[----:B------:R-:W-:Y:S02]  /*1ff80*/  LOP3.LUT R67, R14, 0x7fff, R67, 0xf8, !PT ;  /* 0x00007fff0e437812 */ /* 0x000fe400078ef843 */
[----:B------:R-:W-:Y:S02]  /*1ff90*/  SEL R14, R61, RZ, P3 ;  /* 0x000000ff3d0e7207 */ /* 0x000fe40001800000 */
[----:B------:R-:W-:Y:S02]  /*1ffa0*/  LOP3.LUT P0, R61, R59, 0x7fff, RZ, 0xc0, !PT ;  /* 0x00007fff3b3d7812 */ /* 0x000fe4000780c0ff */
[----:B------:R-:W-:Y:S02]  /*1ffb0*/  SEL R34, R0, RZ, P3 ;  /* 0x000000ff00227207 */ /* 0x000fe40001800000 */
[----:B------:R-:W-:Y:S02]  /*1ffc0*/  SEL R54, R67, RZ, P3 ;  /* 0x000000ff43367207 */ /* 0x000fe40001800000 */
[----:B------:R-:W-:-:S02]  /*1ffd0*/  LOP3.LUT P3, R4, R58, 0x7fff, RZ, 0xc0, !PT ;  /* 0x00007fff3a047812 */ /* 0x000fc4000786c0ff */
[----:B------:R-:W-:-:S03]  /*1ffe0*/  PRMT R67, RZ, 0x7610, R67 ;  /* 0x00007610ff437816 */ /* 0x000fc60000000043 */
[----:B------:R-:W-:Y:S01]  /*1fff0*/  IMAD.IADD R0, R4, 0x1, R61 ;  /* 0x0000000104007824 */ /* 0x000fe200078e023d */
[----:B------:R-:W-:Y:S02]  /*20000*/  LOP3.LUT R61, R58, 0x8000, R57, 0x48, !PT ;  /* 0x000080003a3d7812 */ /* 0x000fe400078e4839 */
[----:B------:R-:W-:Y:S02]  /*20010*/  @P0 LOP3.LUT R51, R51, 0x800, RZ, 0xfc, !PT ;  /* 0x0000080033330812 */ /* 0x000fe400078efcff */
[----:B------:R-:W-:Y:S02]  /*20020*/  VIMNMX.U16x2 R0, PT, PT, R0, 0x3c003c00, !PT ;  /* 0x3c003c0000007848 */ /* 0x000fe40007fe0200 */
[----:B------:R-:W-:Y:S02]  /*20030*/  LOP3.LUT P0, R53, R53, 0x7fff, RZ, 0xc0, !PT ;  /* 0x00007fff35357812 */ /* 0x000fe4000780c0ff */
[----:B------:R-:W-:Y:S02]  /*20040*/  LOP3.LUT R58, R58, 0x8000, R63, 0x48, !PT ;  /* 0x000080003a3a7812 */ /* 0x000fe400078e483f */
[----:B------:R-:W-:Y:S01]  /*20050*/  LOP3.LUT P1, R57, R57, 0x7fff, RZ, 0xc0, !PT ;  /* 0x00007fff39397812 */ /* 0x000fe2000782c0ff */
[----:B------:R-:W-:Y:S01]  /*20060*/  IMAD.IADD R2, R4, 0x1, R53 ;  /* 0x0000000104027824 */ /* 0x000fe200078e0235 */
[----:B------:R-:W-:-:S02]  /*20070*/  LOP3.LUT P4, R63, R63, 0x7fff, RZ, 0xc0, !PT ;  /* 0x00007fff3f3f7812 */ /* 0x000fc4000788c0ff */
[----:B------:R-:W-:Y:S01]  /*20080*/  PRMT R62, R0, 0x7610, R62 ;  /* 0x00007610003e7816 */ /* 0x000fe2000000003e */
[----:B------:R-:W-:Y:S01]  /*20090*/  IMAD.IADD R0, R4, 0x1, R57 ;  /* 0x0000000104007824 */ /* 0x000fe200078e0239 */
[----:B------:R-:W-:Y:S01]  /*200a0*/  VIMNMX.U16x2 R2, PT, PT, R2, 0x3c003c00, !PT ;  /* 0x3c003c0002027848 */ /* 0x000fe20007fe0200 */
[----:B------:R-:W-:Y:S01]  /*200b0*/  IMAD.IADD R4, R4, 0x1, R63 ;  /* 0x0000000104047824 */ /* 0x000fe200078e023f */
[----:B------:R-:W-:Y:S01]  /*200c0*/  LOP3.LUT R51, R51, 0xfffffdff, RZ, 0xc0, !PT ;  /* 0xfffffdff33337812 */ /* 0x000fe200078ec0ff */
[----:B------:R-:W-:Y:S01]  /*200d0*/  VIADD R53, R62, 0xffffc400 ;  /* 0xffffc4003e357836 */ /* 0x000fe20000000000 */
[----:B------:R-:W-:Y:S02]  /*200e0*/  VIMNMX.U16x2 R0, PT, PT, R0, 0x3c003c00, !PT ;  /* 0x3c003c0000007848 */ /* 0x000fe40007fe0200 */
[----:B------:R-:W-:Y:S02]  /*200f0*/  VIMNMX.U16x2 R57, PT, PT, R4, 0x3c003c00, !PT ;  /* 0x3c003c0004397848 */ /* 0x000fe40007fe0200 */
[----:B------:R-:W-:Y:S01]  /*20100*/  LOP3.LUT R4, R64, 0x7fff, R53, 0xf8, !PT ;  /* 0x00007fff40047812 */ /* 0x000fe200078ef835 */
[----:B------:R-:W-:Y:S01]  /*20110*/  VIADD R53, R2, 0xffffc400 ;  /* 0xffffc40002357836 */ /* 0x000fe20000000000 */
[----:B------:R-:W-:Y:S01]  /*20120*/  @P1 LOP3.LUT R51, R51, 0x200, RZ, 0xfc, !PT ;  /* 0x0000020033331812 */ /* 0x000fe200078efcff */
[----:B------:R-:W-:Y:S01]  /*20130*/  VIADD R0, R0, 0xffffc400 ;  /* 0xffffc40000007836 */ /* 0x000fe20000000000 */
[----:B------:R-:W-:Y:S01]  /*20140*/  SEL R4, R4, RZ, P3 ;  /* 0x000000ff04047207 */ /* 0x000fe20001800000 */
[----:B------:R-:W-:Y:S01]  /*20150*/  VIADD R57, R57, 0xffffc400 ;  /* 0xffffc40039397836 */ /* 0x000fe20000000000 */
[----:B------:R-:W-:-:S02]  /*20160*/  LOP3.LUT R53, R60, 0x7fff, R53, 0xf8, !PT ;  /* 0x00007fff3c357812 */ /* 0x000fc400078ef835 */
[----:B------:R-:W0:Y:S01]  /*20170*/  LDS.U16 R60, [R43+0x6] ;  /* 0x000006002b3c7984 */ /* 0x000e220000000400 */
[----:B------:R-:W-:Y:S02]  /*20180*/  LOP3.LUT R51, R51, 0xffffffdf, RZ, 0xc0, !PT ;  /* 0xffffffdf33337812 */ /* 0x000fe400078ec0ff */
[----:B------:R-:W-:Y:S02]  /*20190*/  LOP3.LUT R0, R61, 0x7fff, R0, 0xf8, !PT ;  /* 0x00007fff3d007812 */ /* 0x000fe400078ef800 */
[----:B------:R-:W-:Y:S02]  /*201a0*/  @P0 LOP3.LUT R51, R51, 0x20, RZ, 0xfc, !PT ;  /* 0x0000002033330812 */ /* 0x000fe400078efcff */
[----:B------:R-:W-:Y:S02]  /*201b0*/  LOP3.LUT P0, R61, R55, 0x7fff, RZ, 0xc0, !PT ;  /* 0x00007fff373d7812 */ /* 0x000fe4000780c0ff */
[----:B------:R-:W-:Y:S02]  /*201c0*/  LOP3.LUT R2, R58, 0x7fff, R57, 0xf8, !PT ;  /* 0x00007fff3a027812 */ /* 0x000fe400078ef839 */
[----:B------:R-:W-:-:S02]  /*201d0*/  SEL R57, R53, RZ, P3 ;  /* 0x000000ff35397207 */ /* 0x000fc40001800000 */
[----:B------:R-:W-:Y:S02]  /*201e0*/  SEL R53, R2, RZ, P3 ;  /* 0x000000ff02357207 */ /* 0x000fe40001800000 */
[----:B------:R-:W-:Y:S02]  /*201f0*/  LOP3.LUT R51, R51, 0xffffff7f, RZ, 0xc0, !PT ;  /* 0xffffff7f33337812 */ /* 0x000fe400078ec0ff */
[----:B------:R-:W-:Y:S02]  /*20200*/  SEL R58, R0, RZ, P3 ;  /* 0x000000ff003a7207 */ /* 0x000fe40001800000 */
[----:B------:R-:W-:Y:S02]  /*20210*/  LOP3.LUT P3, R63, R11, 0x7fff, RZ, 0xc0, !PT ;  /* 0x00007fff0b3f7812 */ /* 0x000fe4000786c0ff */
[----:B------:R-:W-:Y:S02]  /*20220*/  @P0 LOP3.LUT R51, R51, 0x80, RZ, 0xfc, !PT ;  /* 0x0000008033330812 */ /* 0x000fe400078efcff */
[----:B------:R-:W-:-:S02]  /*20230*/  P2R R59, PR, RZ, 0x10 ;  /* 0x00000010ff3b7803 */ /* 0x000fc40000000000 */
[----:B------:R-:W-:Y:S02]  /*20240*/  LOP3.LUT R51, R51, 0xffffffbf, RZ, 0xc0, !PT ;  /* 0xffffffbf33337812 */ /* 0x000fe400078ec0ff */
[C---:B0-----:R-:W-:Y:S02]  /*20250*/  LOP3.LUT P6, R2, R60.reuse, 0x7fff, RZ, 0xc0, !PT ;  /* 0x00007fff3c027812 */ /* 0x041fe400078cc0ff */
[C---:B------:R-:W-:Y:S02]  /*20260*/  LOP3.LUT R55, R60.reuse, 0x8000, R55, 0x48, !PT ;  /* 0x000080003c377812 */ /* 0x040fe400078e4837 */
[----:B------:R-:W-:Y:S01]  /*20270*/  LOP3.LUT R11, R60, 0x8000, R11, 0x48, !PT ;  /* 0x000080003c0b7812 */ /* 0x000fe200078e480b */
        /* <DEDUP_REMOVED lines=33> */
[C---:B0-----:R-:W-:Y:S02]  /*20490*/  LOP3.LUT P6, R55, R60.reuse, 0x7fff, RZ, 0xc0, !PT ;  /* 0x00007fff3c377812 */ /* 0x041fe400078cc0ff */
[C---:B------:R-:W-:Y:S02]  /*204a0*/  LOP3.LUT R9, R60.reuse, 0x8000, R9, 0x48, !PT ;  /* 0x000080003c097812 */ /* 0x040fe400078e4809 */
[----:B------:R-:W-:Y:S01]  /*204b0*/  LOP3.LUT R66, R60, 0x8000, R33, 0x48, !PT ;  /* 0x000080003c427812 */ /* 0x000fe200078e4821 */
        /* <DEDUP_REMOVED lines=20> */
[----:B------:R-:W-:Y:S02]  /*20600*/  LOP3.LUT P1, R0, R33, 0x7fff, RZ, 0xc0, !PT ;  /* 0x00007fff21007812 */ /* 0x000fe4000782c0ff */
[----:B------:R-:W-:Y:S02]  /*20610*/  ISETP.NE.AND P5, PT, R65, RZ, PT ;  /* 0x000000ff4100720c */ /* 0x000fe40003fa5270 */
[----:B------:R-:W-:Y:S01]  /*20620*/  SEL R4, R4, RZ, P4 ;  /* 0x000000ff04047207 */ /* 0x000fe20002000000 */
[----:B------:R-:W-:Y:S01]  /*20630*/  IMAD.IADD R0, R55, 0x1, R0 ;  /* 0x0000000137007824 */ /* 0x000fe200078e0200 */
[----:B------:R-:W-:Y:S02]  /*20640*/  ISETP.NE.AND P4, PT, R63, RZ, PT ;  /* 0x000000ff3f00720c */ /* 0x000fe40003f85270 */
[----:B------:R-:W-:Y:S01]  /*20650*/  LOP3.LUT P3, RZ, R51, 0x80, RZ, 0xc0, !PT ;  /* 0x0000008033ff7812 */ /* 0x000fe2000786c0ff */
[----:B------:R-:W-:Y:S01]  /*20660*/  HADD2.F32 R4, -RZ, R4.H0_H0 ;  /* 0x20000004ff047230 */ /* 0x000fe20000004100 */
[----:B------:R-:W-:-:S02]  /*20670*/  VIMNMX.U16x2 R0, PT, PT, R0, 0x3c003c00, !PT ;  /* 0x3c003c0000007848 */ /* 0x000fc40007fe0200 */
[----:B------:R-:W-:Y:S02]  /*20680*/  SEL R34, R34, RZ, P5 ;  /* 0x000000ff22227207 */ /* 0x000fe40002800000 */
[----:B------:R-:W-:Y:S01]  /*20690*/  ISETP.NE.AND P5, PT, R64, RZ, PT ;  /* 0x000000ff4000720c */ /* 0x000fe20003fa5270 */
[----:B------:R-:W-:Y:S01]  /*206a0*/  VIADD R33, R0, 0xffffc400 ;  /* 0xffffc40000217836 */ /* 0x000fe20000000000 */
[----:B------:R-:W-:Y:S01]  /*206b0*/  LOP3.LUT P0, R0, R13, 0x7fff, RZ, 0xc0, !PT ;  /* 0x00007fff0d007812 */ /* 0x000fe2000780c0ff */
[----:B------:R-:W-:Y:S01]  /*206c0*/  FADD R29, R29, R4 ;  /* 0x000000041d1d7221 */ /* 0x000fe20000000000 */
[----:B------:R-:W-:Y:S02]  /*206d0*/  SEL R58, R58, RZ, P4 ;  /* 0x000000ff3a3a7207 */ /* 0x000fe40002000000 */
[----:B------:R-:W-:Y:S01]  /*206e0*/  LOP3.LUT R66, R66, 0x7fff, R33, 0xf8, !PT ;  /* 0x00007fff42427812 */ /* 0x000fe200078ef821 */
[----:B------:R-:W-:Y:S01]  /*206f0*/  IMAD.IADD R0, R55, 0x1, R0 ;  /* 0x0000000137007824 */ /* 0x000fe200078e0200 */
[----:B------:R-:W-:Y:S01]  /*20700*/  SEL R33, R35, RZ, P6 ;  /* 0x000000ff23217207 */ /* 0x000fe20003000000 */
[----:B------:R-:W-:Y:S01]  /*20710*/  HADD2.F32 R58, -RZ, R58.H0_H0 ;  /* 0x2000003aff3a7230 */ /* 0x000fe20000004100 */
[----:B------:R-:W-:-:S02]  /*20720*/  LOP3.LUT R60, R60, 0x8000, R13, 0x48, !PT ;  /* 0x000080003c3c7812 */ /* 0x000fc400078e480d */
[----:B------:R-:W-:Y:S02]  /*20730*/  VIMNMX.U16x2 R0, PT, PT, R0, 0x3c003c00, !PT ;  /* 0x3c003c0000007848 */ /* 0x000fe40007fe0200 */
[----:B------:R-:W-:Y:S01]  /*20740*/  ISETP.NE.AND P4, PT, R62, RZ, PT ;  /* 0x000000ff3e00720c */ /* 0x000fe20003f85270 */
[----:B------:R-:W-:Y:S01]  /*20750*/  FADD R25, R25, R58 ;  /* 0x0000003a19197221 */ /* 0x000fe20000000000 */
[----:B------:R-:W-:Y:S01]  /*20760*/  SEL R35, R11, RZ, P3 ;  /* 0x000000ff0b237207 */ /* 0x000fe20001800000 */
[----:B------:R-:W-:Y:S01]  /*20770*/  VIADD R13, R0, 0xffffc400 ;  /* 0xffffc400000d7836 */ /* 0x000fe20000000000 */
[----:B------:R-:W-:Y:S01]  /*20780*/  SEL R14, R14, RZ, P5 ;  /* 0x000000ff0e0e7207 */ /* 0x000fe20002800000 */
[----:B------:R-:W-:Y:S01]  /*20790*/  HADD2.F32 R11, -RZ, R56.H0_H0 ;  /* 0x20000038ff0b7230 */ /* 0x000fe20000004100 */
[----:B------:R-:W-:Y:S01]  /*207a0*/  ISETP.NE.AND P5, PT, R52, RZ, PT ;  /* 0x000000ff3400720c */ /* 0x000fe20003fa5270 */
[----:B------:R-:W-:Y:S01]  /*207b0*/  HADD2.F32 R35, -RZ, R35.H0_H0 ;  /* 0x20000023ff237230 */ /* 0x000fe20000004100 */
[----:B------:R-:W-:-:S02]  /*207c0*/  SEL R57, R57, RZ, P4 ;  /* 0x000000ff39397207 */ /* 0x000fc40002000000 */
[----:B------:R-:W-:Y:S01]  /*207d0*/  ISETP.NE.AND P4, PT, R59, RZ, PT ;  /* 0x000000ff3b00720c */ /* 0x000fe20003f85270 */
[----:B------:R-:W-:Y:S01]  /*207e0*/  FADD R30, R30, R11 ;  /* 0x0000000b1e1e7221 */ /* 0x000fe20000000000 */
[----:B------:R-:W-:Y:S01]  /*207f0*/  LOP3.LUT R13, R60, 0x7fff, R13, 0xf8, !PT ;  /* 0x00007fff3c0d7812 */ /* 0x000fe200078ef80d */
[----:B------:R-:W-:Y:S01]  /*20800*/  HADD2.F32 R11, -RZ, R34.H0_H0 ;  /* 0x20000022ff0b7230 */ /* 0x000fe20000004100 */
[----:B------:R-:W-:Y:S01]  /*20810*/  SEL R54, R54, RZ, P5 ;  /* 0x000000ff36367207 */ /* 0x000fe20002800000 */
[----:B------:R-:W-:Y:S01]  /*20820*/  FADD R28, R28, R35 ;  /* 0x000000231c1c7221 */ /* 0x000fe20000000000 */
[----:B------:R-:W-:Y:S02]  /*20830*/  SEL R0, R9, RZ, P6 ;  /* 0x000000ff09007207 */ /* 0x000fe40003000000 */
        /* <DEDUP_REMOVED lines=8> */
[----:B------:R-:W-:Y:S01]  /*208c0*/  LOP3.LUT P4, RZ, R51, 0x40, RZ, 0xc0, !PT ;  /* 0x0000004033ff7812 */ /* 0x000fe2000788c0ff */
[----:B------:R-:W-:Y:S01]  /*208d0*/  FADD R22, R22, R11 ;  /* 0x0000000b16167221 */ /* 0x000fe20000000000 */
[----:B------:R-:W-:Y:S01]  /*208e0*/  ISETP.NE.AND P3, PT, R61, RZ, PT ;  /* 0x000000ff3d00720c */ /* 0x000fe20003f65270 */
[----:B------:R-:W-:Y:S01]  /*208f0*/  FADD R18, R18, R53 ;  /* 0x0000003512127221 */ /* 0x000fe20000000000 */
[----:B------:R-:W-:Y:S01]  /*20900*/  LOP3.LUT P6, RZ, R51, 0x8, RZ, 0xc0, !PT ;  /* 0x0000000833ff7812 */ /* 0x000fe200078cc0ff */
[----:B------:R-:W-:Y:S01]  /*20910*/  FADD R17, R17, R4 ;  /* 0x0000000411117221 */ /* 0x000fe20000000000 */
[----:B------:R-:W-:Y:S01]  /*20920*/  SEL R52, R2, RZ, P5 ;  /* 0x000000ff02347207 */ /* 0x000fe20002800000 */
[----:B------:R-:W-:Y:S01]  /*20930*/  HADD2.F32 R2, -RZ, R57.H0_H0 ;  /* 0x20000039ff027230 */ /* 0x000fe20000004100 */
[----:B------:R-:W-:-:S02]  /*20940*/  SEL R47, R47, RZ, P4 ;  /* 0x000000ff2f2f7207 */ /* 0x000fc40002000000 */
        /* <DEDUP_REMOVED lines=9> */
[----:B------:R-:W-:Y:S01]  /*209e0*/  HADD2.F32 R0, -RZ, R0.H0_H0 ;  /* 0x20000000ff007230 */ /* 0x000fe20000004100 */
[----:B------:R-:W-:Y:S01]  /*209f0*/  ISETP.NE.AND P0, PT, R8, RZ, PT ;  /* 0x000000ff0800720c */ /* 0x000fe20003f05270 */
[----:B------:R-:W-:-:S02]  /*20a00*/  HADD2.F32 R2, -RZ, R33.H0_H0 ;  /* 0x20000021ff027230 */ /* 0x000fc40000004100 */
[----:B------:R-:W-:Y:S01]  /*20a10*/  FADD R24, R24, R47 ;  /* 0x0000002f18187221 */ /* 0x000fe20000000000 */
[----:B------:R-:W-:Y:S02]  /*20a20*/  HADD2.F32 R4, -RZ, R9.H0_H0 ;  /* 0x20000009ff047230 */ /* 0x000fe40000004100 */
[----:B------:R-:W-:Y:S01]  /*20a30*/  FADD R20, R20, R11 ;  /* 0x0000000b14147221 */ /* 0x000fe20000000000 */
[----:B------:R-:W-:Y:S02]  /*20a40*/  HADD2.F32 R8, -RZ, R13.H0_H0 ;  /* 0x2000000dff087230 */ /* 0x000fe40000004100 */
[----:B------:R-:W-:Y:S01]  /*20a50*/  FADD R16, R16, R15 ;  /* 0x0000000f10107221 */ /* 0x000fe20000000000 */
[----:B------:R-:W-:Y:S01]  /*20a60*/  ISETP.NE.AND P2, PT, R12, RZ, PT ;  /* 0x000000ff0c00720c */ /* 0x000fe20003f45270 */
[----:B------:R-:W-:Y:S01]  /*20a70*/  FADD R31, R31, R0 ;  /* 0x000000001f1f7221 */ /* 0x000fe20000000000 */
[----:B------:R-:W-:Y:S01]  /*20a80*/  ISETP.NE.AND P1, PT, R10, RZ, PT ;  /* 0x000000ff0a00720c */ /* 0x000fe20003f25270 */
[----:B------:R-:W-:Y:S01]  /*20a90*/  FADD R27, R27, R2 ;  /* 0x000000021b1b7221 */ /* 0x000fe20000000000 */
[----:B------:R-:W-:Y:S01]  /*20aa0*/  FADD R23, R23, R4 ;  /* 0x0000000417177221 */ /* 0x000fe20000000000 */
[----:B------:R-:W-:Y:S01]  /*20ab0*/  FADD R19, R19, R8 ;  /* 0x0000000813137221 */ /* 0x000fe20000000000 */
        /* <DEDUP_REMOVED lines=13> */
[----:B------:R-:W-:-:S07]  /*20b90*/  PRMT R9, RZ, 0x7610, R9 ;  /* 0x00007610ff097816 */ /* 0x000fce0000000009 */
.L_x_720:
[----:B------:R-:W0:Y:S01]  /*20ba0*/  LDS.U16 R12, [R32+0x6] ;  /* 0x00000600200c7984 */ /* 0x000e220000000400 */
[----:B------:R-:W-:Y:S01]  /*20bb0*/  LOP3.LUT P3, RZ, R51, 0x2000, RZ, 0xc0, !PT ;  /* 0x0000200033ff7812 */ /* 0x000fe2000786c0ff */
[----:B------:R-:W-:Y:S02]  /*20bc0*/  BSSY.RECONVERGENT B0, `(.L_x_721) ;  /* 0x0000025000007945 */ /* 0x000fe40003800200 */
[----:B------:R0:W1:Y:S02]  /*20bd0*/  LDS.U16 R10, [R40+0x180] ;  /* 0x00018000280a7984 */ /* 0x0000640000000400 */
[----:B0-----:R-:W-:-:S08]  /*20be0*/  LOP3.LUT R14, R12, 0x7fff, RZ, 0xc0, !PT ;  /* 0x00007fff0c0e7812 */ /* 0x001fd000078ec0ff */
[----:B------:R-:W-:Y:S05]  /*20bf0*/  @!P3 BRA `(.L_x_722) ;  /* 0x000000000080b947 */ /* 0x000fea0003800000 */
        /* <DEDUP_REMOVED lines=14> */
.L_x_723:
        /* <DEDUP_REMOVED lines=18> */
.L_x_722:
[----:B-1----:R-:W-:-:S07]  /*20e00*/  HMUL2 R0, R12.H0_H0, R10.H0_H0 ;  /* 0x2000000a0c007232 */ /* 0x002fce0000000800 */
.L_x_724:
[----:B------:R-:W-:Y:S05]  /*20e10*/  BSYNC.RECONVERGENT B0 ;  /* 0x0000000000007941 */ /* 0x000fea0003800200 */
.L_x_721:
        /* <DEDUP_REMOVED lines=19> */
.L_x_727:
        /* <DEDUP_REMOVED lines=18> */
.L_x_726:
[----:B-1----:R-:W-:-:S07]  /*21070*/  HMUL2 R0, R12.H0_H0, R8.H0_H0 ;  /* 0x200000080c007232 */ /* 0x002fce0000000800 */
.L_x_728:
[----:B------:R-:W-:Y:S05]  /*21080*/  BSYNC.RECONVERGENT B0 ;  /* 0x0000000000007941 */ /* 0x000fea0003800200 */
.L_x_725:
        /* <DEDUP_REMOVED lines=19> */
.L_x_731:
        /* <DEDUP_REMOVED lines=18> */
.L_x_730:
[----:B0-----:R-:W-:-:S07]  /*212e0*/  HMUL2 R0, R12.H0_H0, R4.H0_H0 ;  /* 0x200000040c007232 */ /* 0x001fce0000000800 */
.L_x_732:
[----:B------:R-:W-:Y:S05]  /*212f0*/  BSYNC.RECONVERGENT B0 ;  /* 0x0000000000007941 */ /* 0x000fea0003800200 */
.L_x_729:
        /* <DEDUP_REMOVED lines=19> */
.L_x_735:
[C---:B0-----:R-:W-:Y:S02]  /*21430*/  LOP3.LUT P3, RZ, R2.reuse, 0x400, RZ, 0xc0, !PT ;  /* 0x0000040002ff7812 */ /* 0x041fe4000786c0ff */
        /* <DEDUP_REMOVED lines=17> */
.L_x_734:
[----:B0-----:R-:W-:-:S07]  /*21550*/  HMUL2 R0, R12.H0_H0, R2.H0_H0 ;  /* 0x200000020c007232 */ /* 0x001fce0000000800 */
.L_x_736:
[----:B------:R-:W-:Y:S05]  /*21560*/  BSYNC.RECONVERGENT B0 ;  /* 0x0000000000007941 */ /* 0x000fea0003800200 */
.L_x_733:
        /* <DEDUP_REMOVED lines=21> */
.L_x_739:
        /* <DEDUP_REMOVED lines=18> */
.L_x_738:
[----:B------:R-:W-:-:S07]  /*217e0*/  HMUL2 R0, R12.H0_H0, R10.H0_H0 ;  /* 0x2000000a0c007232 */ /* 0x000fce0000000800 */
.L_x_740:
[----:B------:R-:W-:Y:S05]  /*217f0*/  BSYNC.RECONVERGENT B0 ;  /* 0x0000000000007941 */ /* 0x000fea0003800200 */
.L_x_737:
        /* <DEDUP_REMOVED lines=18> */
.L_x_743:
        /* <DEDUP_REMOVED lines=18> */
.L_x_742:
[----:B------:R-:W-:-:S07]  /*21a40*/  HMUL2 R0, R12.H0_H0, R8.H0_H0 ;  /* 0x200000080c007232 */ /* 0x000fce0000000800 */
.L_x_744:
[----:B------:R-:W-:Y:S05]  /*21a50*/  BSYNC.RECONVERGENT B0 ;  /* 0x0000000000007941 */ /* 0x000fea0003800200 */
.L_x_741:
        /* <DEDUP_REMOVED lines=18> */
.L_x_747:
        /* <DEDUP_REMOVED lines=18> */
.L_x_746:
[----:B------:R-:W-:-:S07]  /*21ca0*/  HMUL2 R0, R12.H0_H0, R4.H0_H0 ;  /* 0x200000040c007232 */ /* 0x000fce0000000800 */
.L_x_748:
[----:B------:R-:W-:Y:S05]  /*21cb0*/  BSYNC.RECONVERGENT B0 ;  /* 0x0000000000007941 */ /* 0x000fea0003800200 */
.L_x_745:
        /* <DEDUP_REMOVED lines=18> */
.L_x_751:
        /* <DEDUP_REMOVED lines=18> */
.L_x_750:
[----:B------:R-:W-:-:S07]  /*21f00*/  HMUL2 R0, R12.H0_H0, R2.H0_H0 ;  /* 0x200000020c007232 */ /* 0x000fce0000000800 */
.L_x_752:
[----:B------:R-:W-:Y:S05]  /*21f10*/  BSYNC.RECONVERGENT B0 ;  /* 0x0000000000007941 */ /* 0x000fea0003800200 */
.L_x_749:
        /* <DEDUP_REMOVED lines=21> */
.L_x_755:
        /* <DEDUP_REMOVED lines=18> */
.L_x_754:
[----:B------:R-:W-:-:S07]  /*22190*/  HMUL2 R0, R12.H0_H0, R10.H0_H0 ;  /* 0x2000000a0c007232 */ /* 0x000fce0000000800 */
.L_x_756:
[----:B------:R-:W-:Y:S05]  /*221a0*/  BSYNC.RECONVERGENT B0 ;  /* 0x0000000000007941 */ /* 0x000fea0003800200 */
.L_x_753:
        /* <DEDUP_REMOVED lines=18> */
.L_x_759:
        /* <DEDUP_REMOVED lines=18> */
.L_x_758:
[----:B------:R-:W-:-:S07]  /*223f0*/  HMUL2 R0, R12.H0_H0, R8.H0_H0 ;  /* 0x200000080c007232 */ /* 0x000fce0000000800 */
.L_x_760:
[----:B------:R-:W-:Y:S05]  /*22400*/  BSYNC.RECONVERGENT B0 ;  /* 0x0000000000007941 */ /* 0x000fea0003800200 */
.L_x_757:
        /* <DEDUP_REMOVED lines=18> */
.L_x_763:
        /* <DEDUP_REMOVED lines=18> */
.L_x_762:
[----:B------:R-:W-:-:S07]  /*22650*/  HMUL2 R0, R12.H0_H0, R4.H0_H0 ;  /* 0x200000040c007232 */ /* 0x000fce0000000800 */
.L_x_764:
[----:B------:R-:W-:Y:S05]  /*22660*/  BSYNC.RECONVERGENT B0 ;  /* 0x0000000000007941 */ /* 0x000fea0003800200 */
.L_x_761:
        /* <DEDUP_REMOVED lines=18> */
.L_x_767:
        /* <DEDUP_REMOVED lines=18> */
.L_x_766:
[----:B------:R-:W-:-:S07]  /*228b0*/  HMUL2 R0, R12.H0_H0, R2.H0_H0 ;  /* 0x200000020c007232 */ /* 0x000fce0000000800 */
.L_x_768:
[----:B------:R-:W-:Y:S05]  /*228c0*/  BSYNC.RECONVERGENT B0 ;  /* 0x0000000000007941 */ /* 0x000fea0003800200 */
.L_x_765:
        /* <DEDUP_REMOVED lines=22> */
.L_x_771:
[C---:B------:R-:W-:Y:S02]  /*22a30*/  LOP3.LUT P3, RZ, R10.reuse, 0x400, RZ, 0xc0, !PT ;  /* 0x000004000aff7812 */ /* 0x040fe4000786c0ff */
[----:B------:R-:W-:-:S04]  /*22a40*/  LOP3.LUT R0, R10, 0x700, RZ, 0xc0, !PT ;  /* 0x000007000a007812 */ /* 0x000fc800078ec0ff */
[C---:B------:R-:W-:Y:S02]  /*22a50*/  ISETP.NE.AND P5, PT, R0.reuse, 0x300, PT ;  /* 0x000003000000780c */ /* 0x040fe40003fa5270 */
[----:B------:R-:W-:Y:S02]  /*22a60*/  ISETP.NE.AND P4, PT, R0, 0x100, PT ;  /* 0x000001000000780c */ /* 0x000fe40003f85270 */
[C---:B------:R-:W-:Y:S02]  /*22a70*/  LOP3.LUT P6, R0, R10.reuse, 0x7fff, RZ, 0xc0, !PT ;  /* 0x00007fff0a007812 */ /* 0x040fe400078cc0ff */
[----:B------:R-:W-:Y:S02]  /*22a80*/  LOP3.LUT R10, R10, 0x8000, R12, 0x48, !PT ;  /* 0x000080000a0a7812 */ /* 0x000fe400078e480c */
        /* <DEDUP_REMOVED lines=13> */
.L_x_770:
[----:B------:R-:W-:-:S07]  /*22b60*/  HMUL2 R10, R12.H0_H0, R10.H0_H0 ;  /* 0x2000000a0c0a7232 */ /* 0x000fce0000000800 */
.L_x_772:
[----:B------:R-:W-:Y:S05]  /*22b70*/  BSYNC.RECONVERGENT B0 ;  /* 0x0000000000007941 */ /* 0x000fea0003800200 */
.L_x_769:
        /* <DEDUP_REMOVED lines=19> */
.L_x_775:
        /* <DEDUP_REMOVED lines=19> */
.L_x_774:
[----:B------:R-:W-:-:S07]  /*22de0*/  HMUL2 R8, R12.H0_H0, R8.H0_H0 ;  /* 0x200000080c087232 */ /* 0x000fce0000000800 */
.L_x_776:
[----:B------:R-:W-:Y:S05]  /*22df0*/  BSYNC.RECONVERGENT B0 ;  /* 0x0000000000007941 */ /* 0x000fea0003800200 */
.L_x_773:
        /* <DEDUP_REMOVED lines=19> */
.L_x_779:
        /* <DEDUP_REMOVED lines=19> */
.L_x_778:
[----:B------:R-:W-:-:S07]  /*23060*/  HMUL2 R4, R12.H0_H0, R4.H0_H0 ;  /* 0x200000040c047232 */ /* 0x000fce0000000800 */
.L_x_780:
[----:B------:R-:W-:Y:S05]  /*23070*/  BSYNC.RECONVERGENT B0 ;  /* 0x0000000000007941 */ /* 0x000fea0003800200 */
.L_x_777:
        /* <DEDUP_REMOVED lines=19> */
.L_x_783:
        /* <DEDUP_REMOVED lines=19> */
.L_x_782:
[----:B------:R-:W-:-:S07]  /*232e0*/  HMUL2 R2, R12.H0_H0, R2.H0_H0 ;  /* 0x200000020c027232 */ /* 0x000fce0000000800 */
.L_x_784:
[----:B------:R-:W-:Y:S05]  /*232f0*/  BSYNC.RECONVERGENT B0 ;  /* 0x0000000000007941 */ /* 0x000fea0003800200 */
.L_x_781:
        /* <DEDUP_REMOVED lines=242> */
.L_x_785:
        /* <DEDUP_REMOVED lines=20> */
.L_x_788:
        /* <DEDUP_REMOVED lines=18> */
.L_x_787:
[----:B-1----:R-:W-:-:S07]  /*24480*/  HMUL2 R0, R12.H0_H0, R10.H0_H0 ;  /* 0x2000000a0c007232 */ /* 0x002fce0000000800 */
.L_x_789:
[----:B------:R-:W-:Y:S05]  /*24490*/  BSYNC.RECONVERGENT B0 ;  /* 0x0000000000007941 */ /* 0x000fea0003800200 */
.L_x_786:
        /* <DEDUP_REMOVED lines=19> */
.L_x_792:
        /* <DEDUP_REMOVED lines=18> */
.L_x_791:
[----:B-1----:R-:W-:-:S07]  /*246f0*/  HMUL2 R0, R12.H0_H0, R8.H0_H0 ;  /* 0x200000080c007232 */ /* 0x002fce0000000800 */
.L_x_793:
[----:B------:R-:W-:Y:S05]  /*24700*/  BSYNC.RECONVERGENT B0 ;  /* 0x0000000000007941 */ /* 0x000fea0003800200 */
.L_x_790:
        /* <DEDUP_REMOVED lines=19> */
.L_x_796:
        /* <DEDUP_REMOVED lines=18> */
.L_x_795:
[----:B0-----:R-:W-:-:S07]  /*24960*/  HMUL2 R0, R12.H0_H0, R4.H0_H0 ;  /* 0x200000040c007232 */ /* 0x001fce0000000800 */
.L_x_797:
[----:B------:R-:W-:Y:S05]  /*24970*/  BSYNC.RECONVERGENT B0 ;  /* 0x0000000000007941 */ /* 0x000fea0003800200 */
.L_x_794:
        /* <DEDUP_REMOVED lines=19> */
.L_x_800:
        /* <DEDUP_REMOVED lines=18> */
.L_x_799:
[----:B0-----:R-:W-:-:S07]  /*24bd0*/  HMUL2 R0, R12.H0_H0, R2.H0_H0 ;  /* 0x200000020c007232 */ /* 0x001fce0000000800 */
.L_x_801:
[----:B------:R-:W-:Y:S05]  /*24be0*/  BSYNC.RECONVERGENT B0 ;  /* 0x0000000000007941 */ /* 0x000fea0003800200 */
.L_x_798:
        /* <DEDUP_REMOVED lines=21> */
.L_x_804:
        /* <DEDUP_REMOVED lines=18> */
.L_x_803:
[----:B------:R-:W-:-:S07]  /*24e60*/  HMUL2 R0, R12.H0_H0, R10.H0_H0 ;  /* 0x2000000a0c007232 */ /* 0x000fce0000000800 */
.L_x_805:
[----:B------:R-:W-:Y:S05]  /*24e70*/  BSYNC.RECONVERGENT B0 ;  /* 0x0000000000007941 */ /* 0x000fea0003800200 */
.L_x_802:
        /* <DEDUP_REMOVED lines=18> */
.L_x_808:
        /* <DEDUP_REMOVED lines=18> */
.L_x_807:
[----:B------:R-:W-:-:S07]  /*250c0*/  HMUL2 R0, R12.H0_H0, R8.H0_H0 ;  /* 0x200000080c007232 */ /* 0x000fce0000000800 */
.L_x_809:
[----:B------:R-:W-:Y:S05]  /*250d0*/  BSYNC.RECONVERGENT B0 ;  /* 0x0000000000007941 */ /* 0x000fea0003800200 */
.L_x_806:
        /* <DEDUP_REMOVED lines=18> */
.L_x_812:
        /* <DEDUP_REMOVED lines=18> */
.L_x_811:
[----:B------:R-:W-:-:S07]  /*25320*/  HMUL2 R0, R12.H0_H0, R4.H0_H0 ;  /* 0x200000040c007232 */ /* 0x000fce0000000800 */
.L_x_813:
[----:B------:R-:W-:Y:S05]  /*25330*/  BSYNC.RECONVERGENT B0 ;  /* 0x0000000000007941 */ /* 0x000fea0003800200 */
.L_x_810:
        /* <DEDUP_REMOVED lines=18> */
.L_x_816:
        /* <DEDUP_REMOVED lines=18> */
.L_x_815:
[----:B------:R-:W-:-:S07]  /*25580*/  HMUL2 R0, R12.H0_H0, R2.H0_H0 ;  /* 0x200000020c007232 */ /* 0x000fce0000000800 */
.L_x_817:
[----:B------:R-:W-:Y:S05]  /*25590*/  BSYNC.RECONVERGENT B0 ;  /* 0x0000000000007941 */ /* 0x000fea0003800200 */
.L_x_814:
        /* <DEDUP_REMOVED lines=21> */
.L_x_820:
        /* <DEDUP_REMOVED lines=18> */
.L_x_819:
[----:B------:R-:W-:-:S07]  /*25810*/  HMUL2 R0, R12.H0_H0, R10.H0_H0 ;  /* 0x2000000a0c007232 */ /* 0x000fce0000000800 */
.L_x_821:
[----:B------:R-:W-:Y:S05]  /*25820*/  BSYNC.RECONVERGENT B0 ;  /* 0x0000000000007941 */ /* 0x000fea0003800200 */
.L_x_818:
        /* <DEDUP_REMOVED lines=18> */
.L_x_824:
        /* <DEDUP_REMOVED lines=18> */
.L_x_823:
[----:B------:R-:W-:-:S07]  /*25a70*/  HMUL2 R0, R12.H0_H0, R8.H0_H0 ;  /* 0x200000080c007232 */ /* 0x000fce0000000800 */
.L_x_825:
[----:B------:R-:W-:Y:S05]  /*25a80*/  BSYNC.RECONVERGENT B0 ;  /* 0x0000000000007941 */ /* 0x000fea0003800200 */
.L_x_822:
        /* <DEDUP_REMOVED lines=18> */
.L_x_828:
        /* <DEDUP_REMOVED lines=18> */
.L_x_827:
[----:B------:R-:W-:-:S07]  /*25cd0*/  HMUL2 R0, R12.H0_H0, R4.H0_H0 ;  /* 0x200000040c007232 */ /* 0x000fce0000000800 */
.L_x_829:
[----:B------:R-:W-:Y:S05]  /*25ce0*/  BSYNC.RECONVERGENT B0 ;  /* 0x0000000000007941 */ /* 0x000fea0003800200 */
.L_x_826:
        /* <DEDUP_REMOVED lines=18> */
.L_x_832:
        /* <DEDUP_REMOVED lines=18> */
.L_x_831:
[----:B------:R-:W-:-:S07]  /*25f30*/  HMUL2 R0, R12.H0_H0, R2.H0_H0 ;  /* 0x200000020c007232 */ /* 0x000fce0000000800 */
.L_x_833:
[----:B------:R-:W-:Y:S05]  /*25f40*/  BSYNC.RECONVERGENT B0 ;  /* 0x0000000000007941 */ /* 0x000fea0003800200 */
.L_x_830:
        /* <DEDUP_REMOVED lines=22> */
.L_x_836:
        /* <DEDUP_REMOVED lines=19> */
.L_x_835:
[----:B------:R-:W-:-:S07]  /*261e0*/  HMUL2 R10, R12.H0_H0, R10.H0_H0 ;  /* 0x2000000a0c0a7232 */ /* 0x000fce0000000800 */
.L_x_837:
[----:B------:R-:W-:Y:S05]  /*261f0*/  BSYNC.RECONVERGENT B0 ;  /* 0x0000000000007941 */ /* 0x000fea0003800200 */
.L_x_834:
        /* <DEDUP_REMOVED lines=19> */
.L_x_840:
        /* <DEDUP_REMOVED lines=19> */
.L_x_839:
[----:B------:R-:W-:-:S07]  /*26460*/  HMUL2 R8, R12.H0_H0, R8.H0_H0 ;  /* 0x200000080c087232 */ /* 0x000fce0000000800 */
.L_x_841:
[----:B------:R-:W-:Y:S05]  /*26470*/  BSYNC.RECONVERGENT B0 ;  /* 0x0000000000007941 */ /* 0x000fea0003800200 */
.L_x_838:
        /* <DEDUP_REMOVED lines=19> */
.L_x_844:
        /* <DEDUP_REMOVED lines=19> */
.L_x_843:
[----:B------:R-:W-:-:S07]  /*266e0*/  HMUL2 R4, R12.H0_H0, R4.H0_H0 ;  /* 0x200000040c047232 */ /* 0x000fce0000000800 */
.L_x_845:
[----:B------:R-:W-:Y:S05]  /*266f0*/  BSYNC.RECONVERGENT B0 ;  /* 0x0000000000007941 */ /* 0x000fea0003800200 */
.L_x_842:
        /* <DEDUP_REMOVED lines=19> */
.L_x_848:
        /* <DEDUP_REMOVED lines=19> */
.L_x_847:
[----:B------:R-:W-:-:S07]  /*26960*/  HMUL2 R2, R12.H0_H0, R2.H0_H0 ;  /* 0x200000020c027232 */ /* 0x000fce0000000800 */
.L_x_849:
[----:B------:R-:W-:Y:S05]  /*26970*/  BSYNC.RECONVERGENT B0 ;  /* 0x0000000000007941 */ /* 0x000fea0003800200 */
.L_x_846:
        /* <DEDUP_REMOVED lines=242> */
.L_x_850:
        /* <DEDUP_REMOVED lines=20> */
.L_x_853:
        /* <DEDUP_REMOVED lines=18> */
.L_x_852:
[----:B-1----:R-:W-:-:S07]  /*27b00*/  HMUL2 R0, R12.H0_H0, R10.H0_H0 ;  /* 0x2000000a0c007232 */ /* 0x002fce0000000800 */
.L_x_854:
[----:B------:R-:W-:Y:S05]  /*27b10*/  BSYNC.RECONVERGENT B0 ;  /* 0x0000000000007941 */ /* 0x000fea0003800200 */
.L_x_851:
        /* <DEDUP_REMOVED lines=19> */
.L_x_857:
        /* <DEDUP_REMOVED lines=18> */
.L_x_856:
[----:B-1----:R-:W-:-:S07]  /*27d70*/  HMUL2 R0, R12.H0_H0, R8.H0_H0 ;  /* 0x200000080c007232 */ /* 0x002fce0000000800 */
.L_x_858:
[----:B------:R-:W-:Y:S05]  /*27d80*/  BSYNC.RECONVERGENT B0 ;  /* 0x0000000000007941 */ /* 0x000fea0003800200 */
.L_x_855:
        /* <DEDUP_REMOVED lines=19> */
.L_x_861:
        /* <DEDUP_REMOVED lines=18> */
.L_x_860:
[----:B0-----:R-:W-:-:S07]  /*27fe0*/  HMUL2 R0, R12.H0_H0, R4.H0_H0 ;  /* 0x200000040c007232 */ /* 0x001fce0000000800 */
.L_x_862:
[----:B------:R-:W-:Y:S05]  /*27ff0*/  BSYNC.RECONVERGENT B0 ;  /* 0x0000000000007941 */ /* 0x000fea0003800200 */
.L_x_859:
        /* <DEDUP_REMOVED lines=19> */
.L_x_865:
        /* <DEDUP_REMOVED lines=18> */
.L_x_864:
[----:B0-----:R-:W-:-:S07]  /*28250*/  HMUL2 R0, R12.H0_H0, R2.H0_H0 ;  /* 0x200000020c007232 */ /* 0x001fce0000000800 */
.L_x_866:
[----:B------:R-:W-:Y:S05]  /*28260*/  BSYNC.RECONVERGENT B0 ;  /* 0x0000000000007941 */ /* 0x000fea0003800200 */
.L_x_863:
        /* <DEDUP_REMOVED lines=21> */
.L_x_869:
        /* <DEDUP_REMOVED lines=18> */
.L_x_868:
[----:B------:R-:W-:-:S07]  /*284e0*/  HMUL2 R0, R12.H0_H0, R10.H0_H0 ;  /* 0x2000000a0c007232 */ /* 0x000fce0000000800 */
.L_x_870:
[----:B------:R-:W-:Y:S05]  /*284f0*/  BSYNC.RECONVERGENT B0 ;  /* 0x0000000000007941 */ /* 0x000fea0003800200 */
.L_x_867:
        /* <DEDUP_REMOVED lines=18> */
.L_x_873:
        /* <DEDUP_REMOVED lines=18> */
.L_x_872:
[----:B------:R-:W-:-:S07]  /*28740*/  HMUL2 R0, R12.H0_H0, R8.H0_H0 ;  /* 0x200000080c007232 */ /* 0x000fce0000000800 */
.L_x_874:
[----:B------:R-:W-:Y:S05]  /*28750*/  BSYNC.RECONVERGENT B0 ;  /* 0x0000000000007941 */ /* 0x000fea0003800200 */
.L_x_871:
        /* <DEDUP_REMOVED lines=18> */
.L_x_877:
        /* <DEDUP_REMOVED lines=18> */
.L_x_876:
[----:B------:R-:W-:-:S07]  /*289a0*/  HMUL2 R0, R12.H0_H0, R4.H0_H0 ;  /* 0x200000040c007232 */ /* 0x000fce0000000800 */
.L_x_878:
[----:B------:R-:W-:Y:S05]  /*289b0*/  BSYNC.RECONVERGENT B0 ;  /* 0x0000000000007941 */ /* 0x000fea0003800200 */
.L_x_875:
        /* <DEDUP_REMOVED lines=18> */
.L_x_881:
        /* <DEDUP_REMOVED lines=18> */
.L_x_880:
[----:B------:R-:W-:-:S07]  /*28c00*/  HMUL2 R0, R12.H0_H0, R2.H0_H0 ;  /* 0x200000020c007232 */ /* 0x000fce0000000800 */
.L_x_882:
[----:B------:R-:W-:Y:S05]  /*28c10*/  BSYNC.RECONVERGENT B0 ;  /* 0x0000000000007941 */ /* 0x000fea0003800200 */
.L_x_879:
        /* <DEDUP_REMOVED lines=21> */
.L_x_885:
        /* <DEDUP_REMOVED lines=18> */
.L_x_884:
[----:B------:R-:W-:-:S07]  /*28e90*/  HMUL2 R0, R12.H0_H0, R10.H0_H0 ;  /* 0x2000000a0c007232 */ /* 0x000fce0000000800 */
.L_x_886:
[----:B------:R-:W-:Y:S05]  /*28ea0*/  BSYNC.RECONVERGENT B0 ;  /* 0x0000000000007941 */ /* 0x000fea0003800200 */
.L_x_883:
        /* <DEDUP_REMOVED lines=18> */
.L_x_889:
        /* <DEDUP_REMOVED lines=18> */
.L_x_888:
[----:B------:R-:W-:-:S07]  /*290f0*/  HMUL2 R0, R12.H0_H0, R8.H0_H0 ;  /* 0x200000080c007232 */ /* 0x000fce0000000800 */
.L_x_890:
[----:B------:R-:W-:Y:S05]  /*29100*/  BSYNC.RECONVERGENT B0 ;  /* 0x0000000000007941 */ /* 0x000fea0003800200 */
.L_x_887:
        /* <DEDUP_REMOVED lines=18> */
.L_x_893:
        /* <DEDUP_REMOVED lines=18> */
.L_x_892:
[----:B------:R-:W-:-:S07]  /*29350*/  HMUL2 R0, R12.H0_H0, R4.H0_H0 ;  /* 0x200000040c007232 */ /* 0x000fce0000000800 */
.L_x_894:
[----:B------:R-:W-:Y:S05]  /*29360*/  BSYNC.RECONVERGENT B0 ;  /* 0x0000000000007941 */ /* 0x000fea0003800200 */
.L_x_891:
        /* <DEDUP_REMOVED lines=18> */
.L_x_897:
        /* <DEDUP_REMOVED lines=18> */
.L_x_896:
[----:B------:R-:W-:-:S07]  /*295b0*/  HMUL2 R0, R12.H0_H0, R2.H0_H0 ;  /* 0x200000020c007232 */ /* 0x000fce0000000800 */
.L_x_898:
[----:B------:R-:W-:Y:S05]  /*295c0*/  BSYNC.RECONVERGENT B0 ;  /* 0x0000000000007941 */ /* 0x000fea0003800200 */
.L_x_895:
        /* <DEDUP_REMOVED lines=22> */
.L_x_901:
        /* <DEDUP_REMOVED lines=19> */
.L_x_900:
[----:B------:R-:W-:-:S07]  /*29860*/  HMUL2 R10, R12.H0_H0, R10.H0_H0 ;  /* 0x2000000a0c0a7232 */ /* 0x000fce0000000800 */
.L_x_902:
[----:B------:R-:W-:Y:S05]  /*29870*/  BSYNC.RECONVERGENT B0 ;  /* 0x0000000000007941 */ /* 0x000fea0003800200 */
.L_x_899:
        /* <DEDUP_REMOVED lines=19> */
.L_x_905:
        /* <DEDUP_REMOVED lines=19> */
.L_x_904:
[----:B------:R-:W-:-:S07]  /*29ae0*/  HMUL2 R8, R12.H0_H0, R8.H0_H0 ;  /* 0x200000080c087232 */ /* 0x000fce0000000800 */
.L_x_906:
[----:B------:R-:W-:Y:S05]  /*29af0*/  BSYNC.RECONVERGENT B0 ;  /* 0x0000000000007941 */ /* 0x000fea0003800200 */
.L_x_903:
        /* <DEDUP_REMOVED lines=19> */
.L_x_909:
        /* <DEDUP_REMOVED lines=19> */
.L_x_908:
[----:B------:R-:W-:-:S07]  /*29d60*/  HMUL2 R4, R12.H0_H0, R4.H0_H0 ;  /* 0x200000040c047232 */ /* 0x000fce0000000800 */
.L_x_910:
[----:B------:R-:W-:Y:S05]  /*29d70*/  BSYNC.RECONVERGENT B0 ;  /* 0x0000000000007941 */ /* 0x000fea0003800200 */
.L_x_907:
        /* <DEDUP_REMOVED lines=19> */
.L_x_913:
        /* <DEDUP_REMOVED lines=19> */
.L_x_912:
[----:B------:R-:W-:-:S07]  /*29fe0*/  HMUL2 R2, R12.H0_H0, R2.H0_H0 ;  /* 0x200000020c027232 */ /* 0x000fce0000000800 */
.L_x_914:
[----:B------:R-:W-:Y:S05]  /*29ff0*/  BSYNC.RECONVERGENT B0 ;  /* 0x0000000000007941 */ /* 0x000fea0003800200 */
.L_x_911:
        /* <DEDUP_REMOVED lines=242> */
.L_x_915:
        /* <DEDUP_REMOVED lines=20> */
.L_x_918:
        /* <DEDUP_REMOVED lines=18> */
.L_x_917:
[----:B-1----:R-:W-:-:S07]  /*2b180*/  HMUL2 R0, R2.H0_H0, R34.H0_H0 ;  /* 0x2000002202007232 */ /* 0x002fce0000000800 */
.L_x_919:
[----:B------:R-:W-:Y:S05]  /*2b190*/  BSYNC.RECONVERGENT B0 ;  /* 0x0000000000007941 */ /* 0x000fea0003800200 */
.L_x_916:
        /* <DEDUP_REMOVED lines=19> */
.L_x_922:
        /* <DEDUP_REMOVED lines=18> */
.L_x_921:
[----:B-1----:R-:W-:-:S07]  /*2b3f0*/  HMUL2 R0, R2.H0_H0, R14.H0_H0 ;  /* 0x2000000e02007232 */ /* 0x002fce0000000800 */
.L_x_923:
[----:B------:R-:W-:Y:S05]  /*2b400*/  BSYNC.RECONVERGENT B0 ;  /* 0x0000000000007941 */ /* 0x000fea0003800200 */
.L_x_920:
        /* <DEDUP_REMOVED lines=19> */
.L_x_926:
        /* <DEDUP_REMOVED lines=18> */
.L_x_925:
[----:B0-----:R-:W-:-:S07]  /*2b660*/  HMUL2 R0, R2.H0_H0, R12.H0_H0 ;  /* 0x2000000c02007232 */ /* 0x001fce0000000800 */
.L_x_927:
[----:B------:R-:W-:Y:S05]  /*2b670*/  BSYNC.RECONVERGENT B0 ;  /* 0x0000000000007941 */ /* 0x000fea0003800200 */
.L_x_924:
        /* <DEDUP_REMOVED lines=19> */
.L_x_930:
[C---:B0-----:R-:W-:Y:S02]  /*2b7b0*/  LOP3.LUT P3, RZ, R10.reuse, 0x400, RZ, 0xc0, !PT ;  /* 0x000004000aff7812 */ /* 0x041fe4000786c0ff */
        /* <DEDUP_REMOVED lines=18> */
.L_x_929:
[----:B0-----:R-:W-:-:S07]  /*2b8e0*/  HMUL2 R2, R2.H0_H0, R10.H0_H0 ;  /* 0x2000000a02027232 */ /* 0x001fce0000000800 */
.L_x_931:
[----:B------:R-:W-:Y:S05]  /*2b8f0*/  BSYNC.RECONVERGENT B0 ;  /* 0x0000000000007941 */ /* 0x000fea0003800200 */
.L_x_928:
        /* <DEDUP_REMOVED lines=21> */
.L_x_934:
        /* <DEDUP_REMOVED lines=18> */
.L_x_933:
[----:B------:R-:W-:-:S07]  /*2bb70*/  HMUL2 R0, R52.H0_H0, R34.H0_H0 ;  /* 0x2000002234007232 */ /* 0x000fce0000000800 */
.L_x_935:
[----:B------:R-:W-:Y:S05]  /*2bb80*/  BSYNC.RECONVERGENT B0 ;  /* 0x0000000000007941 */ /* 0x000fea0003800200 */
.L_x_932:
        /* <DEDUP_REMOVED lines=18> */
.L_x_938:
        /* <DEDUP_REMOVED lines=18> */
.L_x_937:
[----:B------:R-:W-:-:S07]  /*2bdd0*/  HMUL2 R0, R52.H0_H0, R14.H0_H0 ;  /* 0x2000000e34007232 */ /* 0x000fce0000000800 */
.L_x_939:
[----:B------:R-:W-:Y:S05]  /*2bde0*/  BSYNC.RECONVERGENT B0 ;  /* 0x0000000000007941 */ /* 0x000fea0003800200 */
.L_x_936:
        /* <DEDUP_REMOVED lines=18> */
.L_x_942:
        /* <DEDUP_REMOVED lines=18> */
.L_x_941:
[----:B------:R-:W-:-:S07]  /*2c030*/  HMUL2 R0, R52.H0_H0, R12.H0_H0 ;  /* 0x2000000c34007232 */ /* 0x000fce0000000800 */
.L_x_943:
[----:B------:R-:W-:Y:S05]  /*2c040*/  BSYNC.RECONVERGENT B0 ;  /* 0x0000000000007941 */ /* 0x000fea0003800200 */
.L_x_940:
        /* <DEDUP_REMOVED lines=19> */
.L_x_946:
        /* <DEDUP_REMOVED lines=18> */
.L_x_945:
[----:B------:R-:W-:-:S07]  /*2c2a0*/  HMUL2 R0, R52.H0_H0, R10.H0_H0 ;  /* 0x2000000a34007232 */ /* 0x000fce0000000800 */
.L_x_947:
[----:B------:R-:W-:Y:S05]  /*2c2b0*/  BSYNC.RECONVERGENT B0 ;  /* 0x0000000000007941 */ /* 0x000fea0003800200 */
.L_x_944:
        /* <DEDUP_REMOVED lines=21> */
.L_x_950:
        /* <DEDUP_REMOVED lines=18> */
.L_x_949:
[----:B------:R-:W-:-:S07]  /*2c530*/  HMUL2 R0, R52.H0_H0, R34.H0_H0 ;  /* 0x2000002234007232 */ /* 0x000fce0000000800 */
.L_x_951:
[----:B------:R-:W-:Y:S05]  /*2c540*/  BSYNC.RECONVERGENT B0 ;  /* 0x0000000000007941 */ /* 0x000fea0003800200 */
.L_x_948:
        /* <DEDUP_REMOVED lines=18> */
.L_x_954:
        /* <DEDUP_REMOVED lines=18> */
.L_x_953:
[----:B------:R-:W-:-:S07]  /*2c790*/  HMUL2 R0, R52.H0_H0, R14.H0_H0 ;  /* 0x2000000e34007232 */ /* 0x000fce0000000800 */
.L_x_955:
[----:B------:R-:W-:Y:S05]  /*2c7a0*/  BSYNC.RECONVERGENT B0 ;  /* 0x0000000000007941 */ /* 0x000fea0003800200 */
.L_x_952:
        /* <DEDUP_REMOVED lines=18> */
.L_x_958:
        /* <DEDUP_REMOVED lines=18> */
.L_x_957:
[----:B------:R-:W-:-:S07]  /*2c9f0*/  HMUL2 R0, R52.H0_H0, R12.H0_H0 ;  /* 0x2000000c34007232 */ /* 0x000fce0000000800 */
.L_x_959:
[----:B------:R-:W-:Y:S05]  /*2ca00*/  BSYNC.RECONVERGENT B0 ;  /* 0x0000000000007941 */ /* 0x000fea0003800200 */
.L_x_956:
        /* <DEDUP_REMOVED lines=19> */
.L_x_962:
        /* <DEDUP_REMOVED lines=19> */
.L_x_961:
[----:B------:R-:W-:-:S07]  /*2cc70*/  HMUL2 R52, R52.H0_H0, R10.H0_H0 ;  /* 0x2000000a34347232 */ /* 0x000fce0000000800 */
.L_x_963:
[----:B------:R-:W-:Y:S05]  /*2cc80*/  BSYNC.RECONVERGENT B0 ;  /* 0x0000000000007941 */ /* 0x000fea0003800200 */
.L_x_960:
        /* <DEDUP_REMOVED lines=21> */
.L_x_966:
        /* <DEDUP_REMOVED lines=19> */
.L_x_965:
[----:B------:R-:W-:-:S07]  /*2cf10*/  HMUL2 R34, R33.H0_H0, R34.H0_H0 ;  /* 0x2000002221227232 */ /* 0x000fce0000000800 */
.L_x_967:
[----:B------:R-:W-:Y:S05]  /*2cf20*/  BSYNC.RECONVERGENT B0 ;  /* 0x0000000000007941 */ /* 0x000fea0003800200 */
.L_x_964:
        /* <DEDUP_REMOVED lines=19> */
.L_x_970:
        /* <DEDUP_REMOVED lines=19> */
.L_x_969:
[----:B------:R-:W-:-:S07]  /*2d190*/  HMUL2 R14, R33.H0_H0, R14.H0_H0 ;  /* 0x2000000e210e7232 */ /* 0x000fce0000000800 */
.L_x_971:
[----:B------:R-:W-:Y:S05]  /*2d1a0*/  BSYNC.RECONVERGENT B0 ;  /* 0x0000000000007941 */ /* 0x000fea0003800200 */
.L_x_968:
        /* <DEDUP_REMOVED lines=18> */
.L_x_974:
        /* <DEDUP_REMOVED lines=19> */
.L_x_973:
[----:B------:R-:W-:-:S07]  /*2d400*/  HMUL2 R12, R33.H0_H0, R12.H0_H0 ;  /* 0x2000000c210c7232 */ /* 0x000fce0000000800 */
.L_x_975:
[----:B------:R-:W-:Y:S05]  /*2d410*/  BSYNC.RECONVERGENT B0 ;  /* 0x0000000000007941 */ /* 0x000fea0003800200 */
.L_x_972:
        /* <DEDUP_REMOVED lines=18> */
.L_x_978:
        /* <DEDUP_REMOVED lines=19> */
.L_x_977:
[----:B------:R-:W-:-:S07]  /*2d670*/  HMUL2 R10, R33.H0_H0, R10.H0_H0 ;  /* 0x2000000a210a7232 */ /* 0x000fce0000000800 */
.L_x_979:
[----:B------:R-:W-:Y:S05]  /*2d680*/  BSYNC.RECONVERGENT B0 ;  /* 0x0000000000007941 */ /* 0x000fea0003800200 */
.L_x_976:
        /* <DEDUP_REMOVED lines=12> */
[----:B------:R-:W-:Y:S02]  /*2d750*/  @P0 LOP3.LUT R51, R51, 0x1000, RZ, 0xfc, !PT ;  /* 0x0000100033330812 */ /* 0x000fe400078efcff */
[----:B------:R-:W-:Y:S02]  /*2d760*/  LOP3.LUT P0, R15, R2, 0x7fff, RZ, 0xc0, !PT ;  /* 0x00007fff020f7812 */ /* 0x000fe4000780c0ff */
[----:B------:R-:W-:-:S11]  /*2d770*/  LOP3.LUT R51, R51, 0xfffffbff, RZ, 0xc0, !PT ;  /* 0xfffffbff33337812 */ /* 0x000fd600078ec0ff */
[----:B------:R-:W-:-:S04]  /*2d780*/  @P0 LOP3.LUT R51, R51, 0x400, RZ, 0xfc, !PT ;  /* 0x0000040033330812 */ /* 0x000fc800078efcff */
[----:B------:R-:W-:Y:S02]  /*2d790*/  LOP3.LUT R51, R51, 0xfffffeff, RZ, 0xc0, !PT ;  /* 0xfffffeff33337812 */ /* 0x000fe400078ec0ff */
[C---:B0-----:R-:W-:Y:S02]  /*2d7a0*/  LOP3.LUT P3, R52, R58.reuse, 0x7fff, RZ, 0xc0, !PT ;  /* 0x00007fff3a347812 */ /* 0x041fe4000786c0ff */
[----:B------:R-:W-:Y:S02]  /*2d7b0*/  LOP3.LUT R14, R58, 0x8000, R65, 0x48, !PT ;  /* 0x000080003a0e7812 */ /* 0x000fe400078e4841 */
[----:B------:R-:W-:Y:S01]  /*2d7c0*/  LOP3.LUT P0, R65, R65, 0x7fff, RZ, 0xc0, !PT ;  /* 0x00007fff41417812 */ /* 0x000fe2000780c0ff */
[----:B------:R-:W-:Y:S01]  /*2d7d0*/  IMAD.IADD R0, R52, 0x1, R13 ;  /* 0x0000000134007824 */ /* 0x000fe200078e020d */
[C---:B------:R-:W-:Y:S02]  /*2d7e0*/  LOP3.LUT R34, R58.reuse, 0x8000, R2, 0x48, !PT ;  /* 0x000080003a227812 */ /* 0x040fe400078e4802 */
[----:B------:R-:W-:Y:S01]  /*2d7f0*/  LOP3.LUT R13, R58, 0x8000, R67, 0x48, !PT ;  /* 0x000080003a0d7812 */ /* 0x000fe200078e4843 */
[----:B------:R-:W-:Y:S01]  /*2d800*/  IMAD.IADD R2, R52, 0x1, R65 ;  /* 0x0000000134027824 */ /* 0x000fe200078e0241 */
[----:B------:R-:W-:-:S02]  /*2d810*/  VIMNMX.U16x2 R0, PT, PT, R0, 0x3c003c00, !PT ;  /* 0x3c003c0000007848 */ /* 0x000fc40007fe0200 */
[----:B------:R-:W-:Y:S02]  /*2d820*/  LOP3.LUT P5, R67, R67, 0x7fff, RZ, 0xc0, !PT ;  /* 0x00007fff43437812 */ /* 0x000fe400078ac0ff */
[----:B------:R-:W-:Y:S01]  /*2d830*/  PRMT R56, R0, 0x7610, R56 ;  /* 0x0000761000387816 */ /* 0x000fe20000000038 */
[----:B------:R-:W-:Y:S01]  /*2d840*/  IMAD.IADD R0, R52, 0x1, R15 ;  /* 0x0000000134007824 */ /* 0x000fe200078e020f */
[----:B------:R-:W-:Y:S01]  /*2d850*/  LOP3.LUT R54, R58, 0x8000, R4, 0x48, !PT ;  /* 0x000080003a367812 */ /* 0x000fe200078e4804 */
[----:B------:R-:W-:Y:S01]  /*2d860*/  IMAD.IADD R4, R52, 0x1, R67 ;  /* 0x0000000134047824 */ /* 0x000fe200078e0243 */
[----:B------:R-:W-:Y:S01]  /*2d870*/  VIMNMX.U16x2 R2, PT, PT, R2, 0x3c003c00, !PT ;  /* 0x3c003c0002027848 */ /* 0x000fe20007fe0200 */
[----:B------:R-:W-:Y:S01]  /*2d880*/  VIADD R65, R56, 0xffffc400 ;  /* 0xffffc40038417836 */ /* 0x000fe20000000000 */
[----:B------:R-:W-:Y:S02]  /*2d890*/  VIMNMX.U16x2 R0, PT, PT, R0, 0x3c003c00, !PT ;  /* 0x3c003c0000007848 */ /* 0x000fe40007fe0200 */
[----:B------:R-:W-:Y:S01]  /*2d8a0*/  VIMNMX.U16x2 R4, PT, PT, R4, 0x3c003c00, !PT ;  /* 0x3c003c0004047848 */ /* 0x000fe20007fe0200 */
[----:B------:R-:W-:Y:S01]  /*2d8b0*/  VIADD R67, R2, 0xffffc400 ;  /* 0xffffc40002437836 */ /* 0x000fe20000000000 */
[----:B------:R-:W-:Y:S01]  /*2d8c0*/  LOP3.LUT R52, R54, 0x7fff, R65, 0xf8, !PT ;  /* 0x00007fff36347812 */ /* 0x000fe200078ef841 */
[----:B------:R-:W-:Y:S01]  /*2d8d0*/  VIADD R65, R0, 0xffffc400 ;  /* 0xffffc40000417836 */ /* 0x000fe20000000000 */
[----:B------:R-:W0:Y:S01]  /*2d8e0*/  LDS.U16 R54, [R43+0x4] ;  /* 0x000004002b367984 */ /* 0x000e220000000400 */
[----:B------:R-:W-:Y:S01]  /*2d8f0*/  VIADD R4, R4, 0xffffc400 ;  /* 0xffffc40004047836 */ /* 0x000fe20000000000 */
[----:B------:R-:W-:-:S02]  /*2d900*/  LOP3.LUT R67, R14, 0x7fff, R67, 0xf8, !PT ;  /* 0x00007fff0e437812 */ /* 0x000fc400078ef843 */
[----:B------:R-:W-:Y:S02]  /*2d910*/  LOP3.LUT R34, R34, 0x7fff, R65, 0xf8, !PT ;  /* 0x00007fff22227812 */ /* 0x000fe400078ef841 */
[----:B------:R-:W-:Y:S02]  /*2d920*/  LOP3.LUT R4, R13, 0x7fff, R4, 0xf8, !PT ;  /* 0x00007fff0d047812 */ /* 0x000fe400078ef804 */
[----:B------:R-:W-:Y:S02]  /*2d930*/  SEL R14, R34, RZ, P3 ;  /* 0x000000ff220e7207 */ /* 0x000fe40001800000 */
[----:B------:R-:W-:Y:S02]  /*2d940*/  @P0 LOP3.LUT R51, R51, 0x100, RZ, 0xfc, !PT ;  /* 0x0000010033330812 */ /* 0x000fe400078efcff */
[----:B------:R-:W-:Y:S02]  /*2d950*/  SEL R52, R52, RZ, P3 ;  /* 0x000000ff34347207 */ /* 0x000fe40001800000 */
[----:B------:R-:W-:-:S02]  /*2d960*/  SEL R13, R67, RZ, P3 ;  /* 0x000000ff430d7207 */ /* 0x000fc40001800000 */
[----:B------:R-:W-:Y:S02]  /*2d970*/  SEL R34, R4, RZ, P3 ;  /* 0x000000ff04227207 */ /* 0x000fe40001800000 */
[----:B------:R-:W-:Y:S02]  /*2d980*/  LOP3.LUT P0, R65, R69, 0x7fff, RZ, 0xc0, !PT ;  /* 0x00007fff45417812 */ /* 0x000fe4000780c0ff */
[----:B------:R-:W-:Y:S02]  /*2d990*/  LOP3.LUT R51, R51, 0xfffff7ff, RZ, 0xc0, !PT ;  /* 0xfffff7ff33337812 */ /* 0x000fe400078ec0ff */
[----:B------:R-:W-:Y:S02]  /*2d9a0*/  P2R R15, PR, RZ, 0x20 ;  /* 0x00000020ff0f7803 */ /* 0x000fe40000000000 */
[----:B------:R-:W-:-:S07]  /*2d9b0*/  PRMT R67, RZ, 0x7610, R67 ;  /* 0x00007610ff437816 */ /* 0x000fce0000000043 */
[----:B------:R-:W-:-:S04]  /*2d9c0*/  @P0 LOP3.LUT R51, R51, 0x800, RZ, 0xfc, !PT ;  /* 0x0000080033330812 */ /* 0x000fc800078efcff */
[----:B------:R-:W-:Y:S02]  /*2d9d0*/  LOP3.LUT R51, R51, 0xfffffdff, RZ, 0xc0, !PT ;  /* 0xfffffdff33337812 */ /* 0x000fe400078ec0ff */
[C---:B0-----:R-:W-:Y:S02]  /*2d9e0*/  LOP3.LUT P3, R4, R54.reuse, 0x7fff, RZ, 0xc0, !PT ;  /* 0x00007fff36047812 */ /* 0x041fe4000786c0ff */
[----:B------:R-:W-:Y:S02]  /*2d9f0*/  LOP3.LUT R56, R54, 0x8000, R61, 0x48, !PT ;  /* 0x0000800036387812 */ /* 0x000fe400078e483d */
[----:B------:R-:W-:Y:S01]  /*2da00*/  LOP3.LUT P0, R61, R61, 0x7fff, RZ, 0xc0, !PT ;  /* 0x00007fff3d3d7812 */ /* 0x000fe2000780c0ff */
[----:B------:R-:W-:Y:S01]  /*2da10*/  IMAD.IADD R0, R4, 0x1, R65 ;  /* 0x0000000104007824 */ /* 0x000fe200078e0241 */
[----:B------:R-:W-:Y:S02]  /*2da20*/  LOP3.LUT P1, R65, R8, 0x7fff, RZ, 0xc0, !PT ;  /* 0x00007fff08417812 */ /* 0x000fe4000782c0ff */
[----:B------:R-:W-:Y:S01]  /*2da30*/  LOP3.LUT R69, R54, 0x8000, R69, 0x48, !PT ;  /* 0x0000800036457812 */ /* 0x000fe200078e4845 */
[----:B------:R-:W-:Y:S01]  /*2da40*/  IMAD.IADD R2, R4, 0x1, R61 ;  /* 0x0000000104027824 */ /* 0x000fe200078e023d */
[----:B------:R-:W-:-:S02]  /*2da50*/  VIMNMX.U16x2 R0, PT, PT, R0, 0x3c003c00, !PT ;  /* 0x3c003c0000007848 */ /* 0x000fc40007fe0200 */
[----:B------:R-:W-:Y:S02]  /*2da60*/  LOP3.LUT R60, R54, 0x8000, R8, 0x48, !PT ;  /* 0x00008000363c7812 */ /* 0x000fe400078e4808 */
[----:B------:R-:W-:Y:S01]  /*2da70*/  PRMT R62, R0, 0x7610, R62 ;  /* 0x00007610003e7816 */ /* 0x000fe2000000003e */
[----:B------:R-:W-:Y:S01]  /*2da80*/  IMAD.IADD R0, R4, 0x1, R65 ;  /* 0x0000000104007824 */ /* 0x000fe200078e0241 */
[----:B------:R-:W-:Y:S02]  /*2da90*/  LOP3.LUT R54, R54, 0x8000, R63, 0x48, !PT ;  /* 0x0000800036367812 */ /* 0x000fe400078e483f */
[----:B------:R-:W-:Y:S01]  /*2daa0*/  LOP3.LUT P4, R63, R63, 0x7fff, RZ, 0xc0, !PT ;  /* 0x00007fff3f3f7812 */ /* 0x000fe2000788c0ff */
[----:B------:R-:W-:Y:S01]  /*2dab0*/  VIADD R62, R62, 0xffffc400 ;  /* 0xffffc4003e3e7836 */ /* 0x000fe20000000000 */
[----:B------:R-:W-:Y:S02]  /*2dac0*/  VIMNMX.U16x2 R0, PT, PT, R0, 0x3c003c00, !PT ;  /* 0x3c003c0000007848 */ /* 0x000fe40007fe0200 */
[----:B------:R-:W-:Y:S01]  /*2dad0*/  VIMNMX.U16x2 R2, PT, PT, R2, 0x3c003c00, !PT ;  /* 0x3c003c0002027848 */ /* 0x000fe20007fe0200 */
[----:B------:R-:W-:Y:S01]  /*2dae0*/  IMAD.IADD R4, R4, 0x1, R63 ;  /* 0x0000000104047824 */ /* 0x000fe200078e023f */
[----:B------:R-:W-:Y:S01]  /*2daf0*/  @P1 LOP3.LUT R51, R51, 0x200, RZ, 0xfc, !PT ;  /* 0x0000020033331812 */ /* 0x000fe200078efcff */
[----:B------:R-:W-:Y:S01]  /*2db00*/  VIADD R61, R0, 0xffffc400 ;  /* 0xffffc400003d7836 */ /* 0x000fe20000000000 */
[----:B------:R-:W-:Y:S01]  /*2db10*/  P2R R58, PR, RZ, 0x10 ;  /* 0x00000010ff3a7803 */ /* 0x000fe20000000000 */
[----:B------:R-:W-:Y:S01]  /*2db20*/  VIADD R63, R2, 0xffffc400 ;  /* 0xffffc400023f7836 */ /* 0x000fe20000000000 */
[----:B------:R-:W-:-:S02]  /*2db30*/  LOP3.LUT R51, R51, 0xffffffdf, RZ, 0xc0, !PT ;  /* 0xffffffdf33337812 */ /* 0x000fc400078ec0ff */
[----:B------:R-:W-:Y:S02]  /*2db40*/  LOP3.LUT R60, R60, 0x7fff, R61, 0xf8, !PT ;  /* 0x00007fff3c3c7812 */ /* 0x000fe400078ef83d */
[----:B------:R-:W-:Y:S02]  /*2db50*/  LOP3.LUT R63, R56, 0x7fff, R63, 0xf8, !PT ;  /* 0x00007fff383f7812 */ /* 0x000fe400078ef83f */
[----:B------:R-:W-:Y:S02]  /*2db60*/  SEL R56, R60, RZ, P3 ;  /* 0x000000ff3c387207 */ /* 0x000fe40001800000 */
[----:B------:R-:W0:Y:S01]  /*2db70*/  LDS.U16 R60, [R43+0x6] ;  /* 0x000006002b3c7984 */ /* 0x000e220000000400 */
[----:B------:R-:W-:Y:S02]  /*2db80*/  @P0 LOP3.LUT R51, R51, 0x20, RZ, 0xfc, !PT ;  /* 0x0000002033330812 */ /* 0x000fe400078efcff */
[----:B------:R-:W-:Y:S02]  /*2db90*/  LOP3.LUT P0, R61, R59, 0x7fff, RZ, 0xc0, !PT ;  /* 0x00007fff3b3d7812 */ /* 0x000fe4000780c0ff */
[----:B------:R-:W-:-:S02]  /*2dba0*/  LOP3.LUT R51, R51, 0xffffff7f, RZ, 0xc0, !PT ;  /* 0xffffff7f33337812 */ /* 0x000fc400078ec0ff */
[----:B------:R-:W-:Y:S02]  /*2dbb0*/  VIMNMX.U16x2 R8, PT, PT, R4, 0x3c003c00, !PT ;  /* 0x3c003c0004087848 */ /* 0x000fe40007fe0200 */
[----:B------:R-:W-:Y:S02]  /*2dbc0*/  LOP3.LUT R4, R69, 0x7fff, R62, 0xf8, !PT ;  /* 0x00007fff45047812 */ /* 0x000fe400078ef83e */
[----:B------:R-:W-:Y:S01]  /*2dbd0*/  PRMT R69, RZ, 0x7610, R69 ;  /* 0x00007610ff457816 */ /* 0x000fe20000000045 */
[----:B------:R-:W-:Y:S01]  /*2dbe0*/  VIADD R65, R8, 0xffffc400 ;  /* 0xffffc40008417836 */ /* 0x000fe20000000000 */
[----:B------:R-:W-:-:S03]  /*2dbf0*/  SEL R4, R4, RZ, P3 ;  /* 0x000000ff04047207 */ /* 0x000fc60001800000 */
[----:B------:R-:W-:Y:S02]  /*2dc00*/  @P0 LOP3.LUT R51, R51, 0x80, RZ, 0xfc, !PT ;  /* 0x0000008033330812 */ /* 0x000fe400078efcff */
[----:B------:R-:W-:Y:S02]  /*2dc10*/  LOP3.LUT R8, R54, 0x7fff, R65, 0xf8, !PT ;  /* 0x00007fff36087812 */ /* 0x000fe400078ef841 */
[----:B------:R-:W-:Y:S02]  /*2dc20*/  LOP3.LUT R51, R51, 0xffffffbf, RZ, 0xc0, !PT ;  /* 0xffffffbf33337812 */ /* 0x000fe400078ec0ff */
[----:B------:R-:W-:Y:S02]  /*2dc30*/  SEL R54, R63, RZ, P3 ;  /* 0x000000ff3f367207 */ /* 0x000fe40001800000 */
[----:B------:R-:W-:Y:S02]  /*2dc40*/  SEL R8, R8, RZ, P3 ;  /* 0x000000ff08087207 */ /* 0x000fe40001800000 */
[----:B------:R-:W-:-:S02]  /*2dc50*/  LOP3.LUT P3, R63, R33, 0x7fff, RZ, 0xc0, !PT ;  /* 0x00007fff213f7812 */ /* 0x000fc4000786c0ff */
[C---:B0-----:R-:W-:Y:S02]  /*2dc60*/  LOP3.LUT P6, R2, R60.reuse, 0x7fff, RZ, 0xc0, !PT ;  /* 0x00007fff3c027812 */ /* 0x041fe400078cc0ff */
[C---:B------:R-:W-:Y:S02]  /*2dc70*/  LOP3.LUT R59, R60.reuse, 0x8000, R59, 0x48, !PT ;  /* 0x000080003c3b7812 */ /* 0x040fe400078e483b */
[----:B------:R-:W-:Y:S01]  /*2dc80*/  LOP3.LUT R33, R60, 0x8000, R33, 0x48, !PT ;  /* 0x000080003c217812 */ /* 0x000fe200078e4821 */
[----:B------:R-:W-:Y:S01]  /*2dc90*/  IMAD.IADD R0, R2, 0x1, R61 ;  /* 0x0000000102007824 */ /* 0x000fe200078e023d */
[----:B------:R-:W-:Y:S02]  /*2dca0*/  LOP3.LUT P0, R61, R57, 0x7fff, RZ, 0xc0, !PT ;  /* 0x00007fff393d7812 */ /* 0x000fe4000780c0ff */
[----:B------:R-:W-:Y:S02]  /*2dcb0*/  LOP3.LUT R57, R60, 0x8000, R57, 0x48, !PT ;  /* 0x000080003c397812 */ /* 0x000fe400078e4839 */
        /* <DEDUP_REMOVED lines=52> */
[----:B------:R-:W-:Y:S02]  /*2e000*/  LOP3.LUT P1, R0, R55, 0x7fff, RZ, 0xc0, !PT ;  /* 0x00007fff37007812 */ /* 0x000fe4000782c0ff */
[----:B------:R-:W-:Y:S02]  /*2e010*/  LOP3.LUT R55, R60, 0x8000, R55, 0x48, !PT ;  /* 0x000080003c377812 */ /* 0x000fe400078e4837 */
[----:B------:R-:W-:Y:S01]  /*2e020*/  SEL R4, R4, RZ, P4 ;  /* 0x000000ff04047207 */ /* 0x000fe20002000000 */
[----:B------:R-:W-:Y:S01]  /*2e030*/  IMAD.IADD R0, R59, 0x1, R0 ;  /* 0x000000013b007824 */ /* 0x000fe200078e0200 */
[----:B------:R-:W-:Y:S02]  /*2e040*/  ISETP.NE.AND P5, PT, R65, RZ, PT ;  /* 0x000000ff4100720c */ /* 0x000fe40003fa5270 */
[----:B------:R-:W-:Y:S01]  /*2e050*/  ISETP.NE.AND P4, PT, R63, RZ, PT ;  /* 0x000000ff3f00720c */ /* 0x000fe20003f85270 */
[----:B------:R-:W-:Y:S01]  /*2e060*/  HADD2.F32 R4, -RZ, R4.H0_H0 ;  /* 0x20000004ff047230 */ /* 0x000fe20000004100 */
[----:B------:R-:W-:-:S02]  /*2e070*/  VIMNMX.U16x2 R0, PT, PT, R0, 0x3c003c00, !PT ;  /* 0x3c003c0000007848 */ /* 0x000fc40007fe0200 */
[----:B------:R-:W-:Y:S02]  /*2e080*/  SEL R14, R14, RZ, P5 ;  /* 0x000000ff0e0e7207 */ /* 0x000fe40002800000 */
[----:B------:R-:W-:Y:S01]  /*2e090*/  SEL R56, R56, RZ, P4 ;  /* 0x000000ff38387207 */ /* 0x000fe20002000000 */
[----:B------:R-:W-:Y:S01]  /*2e0a0*/  VIADD R0, R0, 0xffffc400 ;  /* 0xffffc40000007836 */ /* 0x000fe20000000000 */
[----:B------:R-:W-:Y:S01]  /*2e0b0*/  ISETP.NE.AND P5, PT, R64, RZ, PT ;  /* 0x000000ff4000720c */ /* 0x000fe20003fa5270 */
[----:B------:R-:W-:Y:S01]  /*2e0c0*/  FADD R29, R29, R4 ;  /* 0x000000041d1d7221 */ /* 0x000fe20000000000 */
[----:B------:R-:W-:Y:S01]  /*2e0d0*/  ISETP.NE.AND P4, PT, R62, RZ, PT ;  /* 0x000000ff3e00720c */ /* 0x000fe20003f85270 */
[----:B------:R-:W-:Y:S01]  /*2e0e0*/  HADD2.F32 R56, -RZ, R56.H0_H0 ;  /* 0x20000038ff387230 */ /* 0x000fe20000004100 */
[----:B------:R-:W-:Y:S02]  /*2e0f0*/  LOP3.LUT R55, R55, 0x7fff, R0, 0xf8, !PT ;  /* 0x00007fff37377812 */ /* 0x000fe400078ef800 */
[----:B------:R-:W-:-:S02]  /*2e100*/  LOP3.LUT P0, R0, R47, 0x7fff, RZ, 0xc0, !PT ;  /* 0x00007fff2f007812 */ /* 0x000fc4000780c0ff */
[----:B------:R-:W-:Y:S01]  /*2e110*/  LOP3.LUT R60, R60, 0x8000, R47, 0x48, !PT ;  /* 0x000080003c3c7812 */ /* 0x000fe200078e482f */
[----:B------:R-:W-:Y:S01]  /*2e120*/  FADD R25, R25, R56 ;  /* 0x0000003819197221 */ /* 0x000fe20000000000 */
[----:B------:R-:W-:Y:S01]  /*2e130*/  SEL R13, R13, RZ, P5 ;  /* 0x000000ff0d0d7207 */ /* 0x000fe20002800000 */
[----:B------:R-:W-:Y:S01]  /*2e140*/  IMAD.IADD R0, R59, 0x1, R0 ;  /* 0x000000013b007824 */ /* 0x000fe200078e0200 */
[----:B------:R-:W-:Y:S02]  /*2e150*/  SEL R54, R54, RZ, P4 ;  /* 0x000000ff36367207 */ /* 0x000fe40002000000 */
[----:B------:R-:W-:Y:S01]  /*2e160*/  ISETP.NE.AND P5, PT, R15, RZ, PT ;  /* 0x000000ff0f00720c */ /* 0x000fe20003fa5270 */
[----:B------:R-:W-:Y:S01]  /*2e170*/  HADD2.F32 R15, -RZ, R52.H0_H0 ;  /* 0x20000034ff0f7230 */ /* 0x000fe20000004100 */
[----:B------:R-:W-:Y:S01]  /*2e180*/  VIMNMX.U16x2 R0, PT, PT, R0, 0x3c003c00, !PT ;  /* 0x3c003c0000007848 */ /* 0x000fe20007fe0200 */
[----:B------:R-:W-:Y:S01]  /*2e190*/  HADD2.F32 R13, -RZ, R13.H0_H0 ;  /* 0x2000000dff0d7230 */ /* 0x000fe20000004100 */
[----:B------:R-:W-:Y:S01]  /*2e1a0*/  ISETP.NE.AND P4, PT, R58, RZ, PT ;  /* 0x000000ff3a00720c */ /* 0x000fe20003f85270 */
[----:B------:R-:W-:Y:S01]  /*2e1b0*/  HADD2.F32 R54, -RZ, R54.H0_H0 ;  /* 0x20000036ff367230 */ /* 0x000fe20000004100 */
[----:B------:R-:W-:Y:S01]  /*2e1c0*/  LOP3.LUT P3, RZ, R51, 0x80, RZ, 0xc0, !PT ;  /* 0x0000008033ff7812 */ /* 0x000fe2000786c0ff */
[----:B------:R-:W-:Y:S01]  /*2e1d0*/  VIADD R47, R0, 0xffffc400 ;  /* 0xffffc400002f7836 */ /* 0x000fe20000000000 */
[----:B------:R-:W-:Y:S01]  /*2e1e0*/  SEL R34, R34, RZ, P5 ;  /* 0x000000ff22227207 */ /* 0x000fe20002800000 */
[----:B------:R-:W-:Y:S01]  /*2e1f0*/  FADD R30, R30, R15 ;  /* 0x0000000f1e1e7221 */ /* 0x000fe20000000000 */
[----:B------:R-:W-:Y:S01]  /*2e200*/  SEL R8, R8, RZ, P4 ;  /* 0x000000ff08087207 */ /* 0x000fe20002000000 */
[----:B------:R-:W-:Y:S01]  /*2e210*/  HADD2.F32 R15, -RZ, R14.H0_H0 ;  /* 0x2000000eff0f7230 */ /* 0x000fe20000004100 */
[----:B------:R-:W-:Y:S01]  /*2e220*/  LOP3.LUT R60, R60, 0x7fff, R47, 0xf8, !PT ;  /* 0x00007fff3c3c7812 */ /* 0x000fe200078ef82f */
[----:B------:R-:W-:Y:S01]  /*2e230*/  FADD R22, R22, R13 ;  /* 0x0000000d16167221 */ /* 0x000fe20000000000 */
[----:B------:R-:W-:Y:S01]  /*2e240*/  SEL R0, R9, RZ, P6 ;  /* 0x000000ff09007207 */ /* 0x000fe20003000000 */
[----:B------:R-:W-:Y:S01]  /*2e250*/  HADD2.F32 R8, -RZ, R8.H0_H0 ;  /* 0x20000008ff087230 */ /* 0x000fe20000004100 */
[----:B------:R-:W-:Y:S01]  /*2e260*/  SEL R47, R35, RZ, P6 ;  /* 0x000000ff232f7207 */ /* 0x000fe20003000000 */
[----:B------:R-:W-:Y:S01]  /*2e270*/  FADD R26, R26, R15 ;  /* 0x0000000f1a1a7221 */ /* 0x000fe20000000000 */
[----:B------:R-:W-:Y:S01]  /*2e280*/  LOP3.LUT P5, RZ, R51, 0x10, RZ, 0xc0, !PT ;  /* 0x0000001033ff7812 */ /* 0x000fe200078ac0ff */
[----:B------:R-:W-:Y:S01]  /*2e290*/  HADD2.F32 R15, -RZ, R34.H0_H0 ;  /* 0x20000022ff0f7230 */ /* 0x000fe20000004100 */
[----:B------:R-:W-:Y:S01]  /*2e2a0*/  SEL R33, R33, RZ, P3 ;  /* 0x000000ff21217207 */ /* 0x000fe20001800000 */
[----:B------:R-:W-:Y:S01]  /*2e2b0*/  FADD R17, R17, R8 ;  /* 0x0000000811117221 */ /* 0x000fe20000000000 */
[----:B------:R-:W-:Y:S01]  /*2e2c0*/  SEL R9, R55, RZ, P6 ;  /* 0x000000ff37097207 */ /* 0x000fe20003000000 */
[----:B------:R-:W-:Y:S01]  /*2e2d0*/  FADD R21, R21, R54 ;  /* 0x0000003615157221 */ /* 0x000fe20000000000 */
[----:B------:R-:W-:Y:S01]  /*2e2e0*/  SEL R35, R60, RZ, P6 ;  /* 0x000000ff3c237207 */ /* 0x000fe20003000000 */
[----:B------:R-:W-:Y:S01]  /*2e2f0*/  HADD2.F32 R33, -RZ, R33.H0_H0 ;  /* 0x20000021ff217230 */ /* 0x000fe20000004100 */
[----:B------:R-:W-:Y:S01]  /*2e300*/  LOP3.LUT P4, RZ, R51, 0x40, RZ, 0xc0, !PT ;  /* 0x0000004033ff7812 */ /* 0x000fe2000788c0ff */
[----:B------:R-:W-:Y:S01]  /*2e310*/  FADD R18, R18, R15 ;  /* 0x0000000f12127221 */ /* 0x000fe20000000000 */
[----:B------:R-:W-:-:S02]  /*2e320*/  ISETP.NE.AND P3, PT, R61, RZ, PT ;  /* 0x000000ff3d00720c */ /* 0x000fc40003f65270 */
[----:B------:R-:W-:Y:S01]  /*2e330*/  LOP3.LUT P6, RZ, R51, 0x8, RZ, 0xc0, !PT ;  /* 0x0000000833ff7812 */ /* 0x000fe200078cc0ff */
[----:B------:R-:W-:Y:S01]  /*2e340*/  FADD R28, R28, R33 ;  /* 0x000000211c1c7221 */ /* 0x000fe20000000000 */
[----:B------:R-:W-:Y:S02]  /*2e350*/  SEL R2, R2, RZ, P5 ;  /* 0x000000ff02027207 */ /* 0x000fe40002800000 */
[----:B------:R-:W-:Y:S02]  /*2e360*/  SEL R57, R57, RZ, P4 ;  /* 0x000000ff39397207 */ /* 0x000fe40002000000 */
[----:B------:R-:W-:Y:S01]  /*2e370*/  SEL R47, R47, RZ, P2 ;  /* 0x000000ff2f2f7207 */ /* 0x000fe20001000000 */
[----:B------:R-:W-:Y:S01]  /*2e380*/  HADD2.F32 R13, -RZ, R2.H0_H0 ;  /* 0x20000002ff0d7230 */ /* 0x000fe20000004100 */
[----:B------:R-:W-:Y:S01]  /*2e390*/  SEL R53, R53, RZ, P3 ;  /* 0x000000ff35357207 */ /* 0x000fe20001800000 */
[----:B------:R-:W-:Y:S01]  /*2e3a0*/  HADD2.F32 R57, -RZ, R57.H0_H0 ;  /* 0x20000039ff397230 */ /* 0x000fe20000004100 */
        /* <DEDUP_REMOVED lines=11> */
[----:B------:R-:W-:Y:S01]  /*2e460*/  FADD R23, R23, R4 ;  /* 0x0000000417177221 */ /* 0x000fe20000000000 */
[----:B------:R-:W-:Y:S01]  /*2e470*/  FADD R19, R19, R8 ;  /* 0x0000000813137221 */ /* 0x000fe20000000000 */
[----:B------:R-:W-:Y:S01]  /*2e480*/  ISETP.NE.AND P2, PT, R12, RZ, PT ;  /* 0x000000ff0c00720c */ /* 0x000fe20003f45270 */
        /* <DEDUP_REMOVED lines=17> */
[----:B------:R-:W-:-:S07]  /*2e5a0*/  PRMT R9, RZ, 0x7610, R9 ;  /* 0x00007610ff097816 */ /* 0x000fce0000000009 */
.L_x_980:
        /* <DEDUP_REMOVED lines=20> */
.L_x_983:
        /* <DEDUP_REMOVED lines=18> */
.L_x_982:
[----:B-1----:R-:W-:-:S07]  /*2e810*/  HMUL2 R0, R34.H0_H0, R14.H0_H0 ;  /* 0x2000000e22007232 */ /* 0x002fce0000000800 */
.L_x_984:
[----:B------:R-:W-:Y:S05]  /*2e820*/  BSYNC.RECONVERGENT B0 ;  /* 0x0000000000007941 */ /* 0x000fea0003800200 */
.L_x_981:
        /* <DEDUP_REMOVED lines=19> */
.L_x_987:
        /* <DEDUP_REMOVED lines=18> */
.L_x_986:
[----:B-1----:R-:W-:-:S07]  /*2ea80*/  HMUL2 R0, R34.H0_H0, R12.H0_H0 ;  /* 0x2000000c22007232 */ /* 0x002fce0000000800 */
.L_x_988:
[----:B------:R-:W-:Y:S05]  /*2ea90*/  BSYNC.RECONVERGENT B0 ;  /* 0x0000000000007941 */ /* 0x000fea0003800200 */
.L_x_985:
        /* <DEDUP_REMOVED lines=19> */
.L_x_991:
        /* <DEDUP_REMOVED lines=18> */
.L_x_990:
[----:B0-----:R-:W-:-:S07]  /*2ecf0*/  HMUL2 R0, R34.H0_H0, R10.H0_H0 ;  /* 0x2000000a22007232 */ /* 0x001fce0000000800 */
.L_x_992:
[----:B------:R-:W-:Y:S05]  /*2ed00*/  BSYNC.RECONVERGENT B0 ;  /* 0x0000000000007941 */ /* 0x000fea0003800200 */
.L_x_989:
        /* <DEDUP_REMOVED lines=20> */
.L_x_995:
        /* <DEDUP_REMOVED lines=18> */
.L_x_994:
[----:B0-----:R-:W-:-:S07]  /*2ef70*/  HMUL2 R0, R34.H0_H0, R4.H0_H0 ;  /* 0x2000000422007232 */ /* 0x001fce0000000800 */
.L_x_996:
[----:B------:R-:W-:Y:S05]  /*2ef80*/  BSYNC.RECONVERGENT B0 ;  /* 0x0000000000007941 */ /* 0x000fea0003800200 */
.L_x_993:
        /* <DEDUP_REMOVED lines=21> */
.L_x_999:
        /* <DEDUP_REMOVED lines=18> */
.L_x_998:
[----:B------:R-:W-:-:S07]  /*2f200*/  HMUL2 R0, R34.H0_H0, R14.H0_H0 ;  /* 0x2000000e22007232 */ /* 0x000fce0000000800 */
.L_x_1000:
[----:B------:R-:W-:Y:S05]  /*2f210*/  BSYNC.RECONVERGENT B0 ;  /* 0x0000000000007941 */ /* 0x000fea0003800200 */
.L_x_997:
        /* <DEDUP_REMOVED lines=18> */
.L_x_1003:
        /* <DEDUP_REMOVED lines=18> */
.L_x_1002:
[----:B------:R-:W-:-:S07]  /*2f460*/  HMUL2 R0, R34.H0_H0, R12.H0_H0 ;  /* 0x2000000c22007232 */ /* 0x000fce0000000800 */
.L_x_1004:
[----:B------:R-:W-:Y:S05]  /*2f470*/  BSYNC.RECONVERGENT B0 ;  /* 0x0000000000007941 */ /* 0x000fea0003800200 */
.L_x_1001:
        /* <DEDUP_REMOVED lines=18> */
.L_x_1007:
        /* <DEDUP_REMOVED lines=18> */
.L_x_1006:
[----:B------:R-:W-:-:S07]  /*2f6c0*/  HMUL2 R0, R34.H0_H0, R10.H0_H0 ;  /* 0x2000000a22007232 */ /* 0x000fce0000000800 */
.L_x_1008:
[----:B------:R-:W-:Y:S05]  /*2f6d0*/  BSYNC.RECONVERGENT B0 ;  /* 0x0000000000007941 */ /* 0x000fea0003800200 */
.L_x_1005:
        /* <DEDUP_REMOVED lines=18> */
.L_x_1011:
        /* <DEDUP_REMOVED lines=19> */
.L_x_1010:
[----:B------:R-:W-:-:S07]  /*2f930*/  HMUL2 R34, R34.H0_H0, R4.H0_H0 ;  /* 0x2000000422227232 */ /* 0x000fce0000000800 */
.L_x_1012:
[----:B------:R-:W-:Y:S05]  /*2f940*/  BSYNC.RECONVERGENT B0 ;  /* 0x0000000000007941 */ /* 0x000fea0003800200 */
.L_x_1009:
        /* <DEDUP_REMOVED lines=21> */
.L_x_1015:
        /* <DEDUP_REMOVED lines=18> */
.L_x_1014:
[----:B------:R-:W-:-:S07]  /*2fbc0*/  HMUL2 R0, R2.H0_H0, R14.H0_H0 ;  /* 0x2000000e02007232 */ /* 0x000fce0000000800 */
.L_x_1016:
[----:B------:R-:W-:Y:S05]  /*2fbd0*/  BSYNC.RECONVERGENT B0 ;  /* 0x0000000000007941 */ /* 0x000fea0003800200 */
.L_x_1013:
        /* <DEDUP_REMOVED lines=18> */
.L_x_1019:
        /* <DEDUP_REMOVED lines=18> */
.L_x_1018:
[----:B------:R-:W-:-:S07]  /*2fe20*/  HMUL2 R0, R2.H0_H0, R12.H0_H0 ;  /* 0x2000000c02007232 */ /* 0x000fce0000000800 */
.L_x_1020:
[----:B------:R-:W-:Y:S05]  /*2fe30*/  BSYNC.RECONVERGENT B0 ;  /* 0x0000000000007941 */ /* 0x000fea0003800200 */
.L_x_1017:
        /* <DEDUP_REMOVED lines=18> */
.L_x_1023:
        /* <DEDUP_REMOVED lines=18> */
.L_x_1022:
[----:B------:R-:W-:-:S07]  /*30080*/  HMUL2 R0, R2.H0_H0, R10.H0_H0 ;  /* 0x2000000a02007232 */ /* 0x000fce0000000800 */
.L_x_1024:
[----:B------:R-:W-:Y:S05]  /*30090*/  BSYNC.RECONVERGENT B0 ;  /* 0x0000000000007941 */ /* 0x000fea0003800200 */
.L_x_1021:
        /* <DEDUP_REMOVED lines=18> */
.L_x_1027:
        /* <DEDUP_REMOVED lines=19> */
.L_x_1026:
[----:B------:R-:W-:-:S07]  /*302f0*/  HMUL2 R2, R2.H0_H0, R4.H0_H0 ;  /* 0x2000000402027232 */ /* 0x000fce0000000800 */
.L_x_1028:
[----:B------:R-:W-:Y:S05]  /*30300*/  BSYNC.RECONVERGENT B0 ;  /* 0x0000000000007941 */ /* 0x000fea0003800200 */
.L_x_1025:
        /* <DEDUP_REMOVED lines=22> */
.L_x_1031:
        /* <DEDUP_REMOVED lines=19> */
.L_x_1030:
[----:B------:R-:W-:-:S07]  /*305a0*/  HMUL2 R14, R55.H0_H0, R14.H0_H0 ;  /* 0x2000000e370e7232 */ /* 0x000fce0000000800 */
.L_x_1032:
[----:B------:R-:W-:Y:S05]  /*305b0*/  BSYNC.RECONVERGENT B0 ;  /* 0x0000000000007941 */ /* 0x000fea0003800200 */
.L_x_1029:
        /* <DEDUP_REMOVED lines=19> */
.L_x_1035:
        /* <DEDUP_REMOVED lines=19> */
.L_x_1034:
[----:B------:R-:W-:-:S07]  /*30820*/  HMUL2 R12, R55.H0_H0, R12.H0_H0 ;  /* 0x2000000c370c7232 */ /* 0x000fce0000000800 */
.L_x_1036:
[----:B------:R-:W-:Y:S05]  /*30830*/  BSYNC.RECONVERGENT B0 ;  /* 0x0000000000007941 */ /* 0x000fea0003800200 */
.L_x_1033:
        /* <DEDUP_REMOVED lines=19> */
.L_x_1039:
        /* <DEDUP_REMOVED lines=19> */
.L_x_1038:
[----:B------:R-:W-:-:S07]  /*30aa0*/  HMUL2 R10, R55.H0_H0, R10.H0_H0 ;  /* 0x2000000a370a7232 */ /* 0x000fce0000000800 */
.L_x_1040:
[----:B------:R-:W-:Y:S05]  /*30ab0*/  BSYNC.RECONVERGENT B0 ;  /* 0x0000000000007941 */ /* 0x000fea0003800200 */
.L_x_1037:
        /* <DEDUP_REMOVED lines=19> */
.L_x_1043:
        /* <DEDUP_REMOVED lines=19> */
.L_x_1042:
[----:B------:R-:W-:-:S07]  /*30d20*/  HMUL2 R4, R55.H0_H0, R4.H0_H0 ;  /* 0x2000000437047232 */ /* 0x000fce0000000800 */
.L_x_1044:
[----:B------:R-:W-:Y:S05]  /*30d30*/  BSYNC.RECONVERGENT B0 ;  /* 0x0000000000007941 */ /* 0x000fea0003800200 */
.L_x_1041:
[----:B------:R-:W-:Y:S01]  /*30d40*/  UIADD3 UR4, UPT, UPT, UR4, 0x1, URZ ;  /* 0x0000000104047890 */ /* 0x000fe2000fffe0ff */
[----:B------:R-:W-:-:S03]  /*30d50*/  HADD2 R4, R4.H0_H0, R33.H0_H0 ;  /* 0x2000002104047230 */ /* 0x000fc60000000800 */
[----:B------:R-:W-:Y:S02]  /*30d60*/  UISETP.NE.AND UP0, UPT, UR4, 0x80, UPT ;  /* 0x000000800400788c */ /* 0x000fe4000bf05270 */
[----:B------:R-:W-:-:S07]  /*30d70*/  PRMT R33, R4, 0x7610, R33 ;  /* 0x0000761004217816 */ /* 0x000fce0000000021 */
[----:B------:R-:W-:Y:S05]  /*30d80*/  BRA.U UP0, `(.L_x_526) ;  /* 0x0000000d00087547 */ /* 0x000fea000b800000 */
[----:B------:R-:W0:Y:S01]  /*30d90*/  LDS.U16 R3, [R43] ;  /* 0x000000002b037984 */ /* 0x000e220000000400 */
[----:B------:R-:W-:Y:S01]  /*30da0*/  LOP3.LUT P0, R0, R15, 0x7fff, RZ, 0xc0, !PT ;  /* 0x00007fff0f007812 */ /* 0x000fe2000780c0ff */
[----:B------:R-:W-:Y:S01]  /*30db0*/  UMOV UR4, URZ ;  /* 0x000000ff00047c82 */ /* 0x000fe20008000000 */
[----:B------:R-:W-:Y:S01]  /*30dc0*/  LOP3.LUT P1, R2, R56, 0x7fff, RZ, 0xc0, !PT ;  /* 0x00007fff38027812 */ /* 0x000fe2000782c0ff */
[----:B------:R-:W5:Y:S01]  /*30dd0*/  LDS.U16 R6, [R43+0x2] ;  /* 0x000002002b067984 */ /* 0x000f620000000400 */
[----:B------:R-:W-:Y:S02]  /*30de0*/  LOP3.LUT P5, R4, R34, 0x7fff, RZ, 0xc0, !PT ;  /* 0x00007fff22047812 */ /* 0x000fe400078ac0ff */
[C---:B0-----:R-:W-:Y:S02]  /*30df0*/  LOP3.LUT P2, R47, R3.reuse, 0x7fff, RZ, 0xc0, !PT ;  /* 0x00007fff032f7812 */ /* 0x041fe4000784c0ff */
[C---:B------:R-:W-:Y:S02]  /*30e00*/  LOP3.LUT R15, R3.reuse, 0x8000, R15, 0x48, !PT ;  /* 0x00008000030f7812 */ /* 0x040fe400078e480f */
[----:B------:R-:W-:Y:S01]  /*30e10*/  LOP3.LUT R56, R3, 0x8000, R56, 0x48, !PT ;  /* 0x0000800003387812 */ /* 0x000fe200078e4838 */
[----:B------:R-:W-:Y:S01]  /*30e20*/  IMAD.IADD R0, R47, 0x1, R0 ;  /* 0x000000012f007824 */ /* 0x000fe200078e0200 */
[----:B------:R-:W-:Y:S01]  /*30e30*/  LOP3.LUT R34, R3, 0x8000, R34, 0x48, !PT ;  /* 0x0000800003227812 */ /* 0x000fe200078e4822 */
[----:B------:R-:W-:-:S02]  /*30e40*/  IMAD.IADD R2, R47, 0x1, R2 ;  /* 0x000000012f027824 */ /* 0x000fc400078e0202 */
[----:B------:R-:W-:Y:S01]  /*30e50*/  IMAD.IADD R4, R47, 0x1, R4 ;  /* 0x000000012f047824 */ /* 0x000fe200078e0204 */
[----:B------:R-:W-:Y:S02]  /*30e60*/  VIMNMX.U16x2 R5, PT, PT, R0, 0x3c003c00, !PT ;  /* 0x3c003c0000057848 */ /* 0x000fe40007fe0200 */
[----:B------:R-:W-:Y:S02]  /*30e70*/  VIMNMX.U16x2 R7, PT, PT, R2, 0x3c003c00, !PT ;  /* 0x3c003c0002077848 */ /* 0x000fe40007fe0200 */
[----:B------:R-:W-:Y:S02]  /*30e80*/  LOP3.LUT R2, R3, 0x8000, R58, 0x48, !PT ;  /* 0x0000800003027812 */ /* 0x000fe400078e483a */
[----:B------:R-:W-:Y:S02]  /*30e90*/  VIMNMX.U16x2 R4, PT, PT, R4, 0x3c003c00, !PT ;  /* 0x3c003c0004047848 */ /* 0x000fe40007fe0200 */
[----:B------:R-:W-:Y:S02]  /*30ea0*/  PRMT R3, R5, 0x7610, R3 ;  /* 0x0000761005037816 */ /* 0x000fe40000000003 */
[----:B------:R-:W-:-:S02]  /*30eb0*/  LOP3.LUT P3, R0, R58, 0x7fff, RZ, 0xc0, !PT ;  /* 0x00007fff3a007812 */ /* 0x000fc4000786c0ff */
[----:B------:R-:W-:Y:S02]  /*30ec0*/  PRMT R5, R7, 0x7610, R5 ;  /* 0x0000761007057816 */ /* 0x000fe40000000005 */
[----:B------:R-:W-:Y:S01]  /*30ed0*/  PRMT R7, R4, 0x7610, R7 ;  /* 0x0000761004077816 */ /* 0x000fe20000000007 */
[----:B------:R-:W-:Y:S01]  /*30ee0*/  VIADD R4, R3, 0xffffc400 ;  /* 0xffffc40003047836 */ /* 0x000fe20000000000 */
[----:B------:R-:W-:Y:S01]  /*30ef0*/  PRMT R58, RZ, 0x7610, R58 ;  /* 0x00007610ff3a7816 */ /* 0x000fe2000000003a */
[----:B------:R-:W-:Y:S02]  /*30f00*/  IMAD.IADD R0, R47, 0x1, R0 ;  /* 0x000000012f007824 */ /* 0x000fe400078e0200 */
[----:B------:R-:W-:Y:S01]  /*30f10*/  VIADD R5, R5, 0xffffc400 ;  /* 0xffffc40005057836 */ /* 0x000fe20000000000 */
[----:B------:R-:W-:Y:S01]  /*30f20*/  LOP3.LUT R4, R15, 0x7fff, R4, 0xf8, !PT ;  /* 0x00007fff0f047812 */ /* 0x000fe200078ef804 */
[----:B------:R-:W-:Y:S01]  /*30f30*/  VIADD R7, R7, 0xffffc400 ;  /* 0xffffc40007077836 */ /* 0x000fe20000000000 */
[----:B------:R-:W-:-:S02]  /*30f40*/  VIMNMX.U16x2 R0, PT, PT, R0, 0x3c003c00, !PT ;  /* 0x3c003c0000007848 */ /* 0x000fc40007fe0200 */
[----:B------:R-:W-:Y:S02]  /*30f50*/  SEL R4, R4, RZ, P2 ;  /* 0x000000ff04047207 */ /* 0x000fe40001000000 */
[----:B------:R-:W-:Y:S02]  /*30f60*/  PRMT R8, R0, 0x7610, R8 ;  /* 0x0000761000087816 */ /* 0x000fe40000000008 */
[----:B------:R-:W-:Y:S02]  /*30f70*/  SEL R0, R4, RZ, P0 ;  /* 0x000000ff04007207 */ /* 0x000fe40000000000 */
[----:B------:R-:W-:Y:S01]  /*30f80*/  LOP3.LUT R5, R56, 0x7fff, R5, 0xf8, !PT ;  /* 0x00007fff38057812 */ /* 0x000fe200078ef805 */
[----:B------:R-:W-:Y:S01]  /*30f90*/  VIADD R15, R8, 0xffffc400 ;  /* 0xffffc400080f7836 */ /* 0x000fe20000000000 */
[----:B------:R-:W-:Y:S01]  /*30fa0*/  LOP3.LUT R7, R34, 0x7fff, R7, 0xf8, !PT ;  /* 0x00007fff22077812 */ /* 0x000fe200078ef807 */
[----:B------:R-:W-:Y:S01]  /*30fb0*/  HADD2.F32 R8, -RZ, R0.H0_H0 ;  /* 0x20000000ff087230 */ /* 0x000fe20000004100 */
[----:B------:R-:W-:-:S02]  /*30fc0*/  SEL R3, R5, RZ, P2 ;  /* 0x000000ff05037207 */ /* 0x000fc40001000000 */
[----:B------:R-:W-:Y:S02]  /*30fd0*/  LOP3.LUT P4, R5, R13, 0x7fff, RZ, 0xc0, !PT ;  /* 0x00007fff0d057812 */ /* 0x000fe4000788c0ff */
[----:B-----5:R-:W-:Y:S01]  /*30fe0*/  LOP3.LUT P0, R4, R6, 0x7fff, RZ, 0xc0, !PT ;  /* 0x00007fff06047812 */ /* 0x020fe2000780c0ff */
[----:B------:R-:W-:Y:S01]  /*30ff0*/  FADD R31, R31, R8 ;  /* 0x000000081f1f7221 */ /* 0x000fe20000000000 */
[----:B------:R-:W-:Y:S01]  /*31000*/  SEL R7, R7, RZ, P2 ;  /* 0x000000ff07077207 */ /* 0x000fe20001000000 */
[----:B------:R-:W0:Y:S01]  /*31010*/  LDS.U16 R8, [R43+0x4] ;  /* 0x000004002b087984 */ /* 0x000e220000000400 */
[----:B------:R-:W-:Y:S01]  /*31020*/  SEL R3, R3, RZ, P1 ;  /* 0x000000ff03037207 */ /* 0x000fe20000800000 */
[----:B------:R-:W-:Y:S01]  /*31030*/  IMAD.IADD R0, R4, 0x1, R5 ;  /* 0x0000000104007824 */ /* 0x000fe200078e0205 */
[----:B------:R-:W-:Y:S02]  /*31040*/  SEL R7, R7, RZ, P5 ;  /* 0x000000ff07077207 */ /* 0x000fe40002800000 */
[----:B------:R-:W-:Y:S01]  /*31050*/  LOP3.LUT P5, R5, R69, 0x7fff, RZ, 0xc0, !PT ;  /* 0x00007fff45057812 */ /* 0x000fe200078ac0ff */
[----:B------:R-:W-:Y:S01]  /*31060*/  HADD2.F32 R10, -RZ, R3.H0_H0 ;  /* 0x20000003ff0a7230 */ /* 0x000fe20000004100 */
[----:B------:R-:W-:Y:S01]  /*31070*/  LOP3.LUT R3, R2, 0x7fff, R15, 0xf8, !PT ;  /* 0x00007fff02037812 */ /* 0x000fe200078ef80f */
[----:B------:R-:W-:Y:S01]  /*31080*/  HADD2.F32 R12, -RZ, R7.H0_H0 ;  /* 0x20000007ff0c7230 */ /* 0x000fe20000004100 */
[----:B------:R-:W-:Y:S01]  /*31090*/  VIMNMX.U16x2 R2, PT, PT, R0, 0x3c003c00, !PT ;  /* 0x3c003c0000027848 */ /* 0x000fe20007fe0200 */
[----:B------:R-:W-:Y:S01]  /*310a0*/  IMAD.IADD R0, R4, 0x1, R5 ;  /* 0x0000000104007824 */ /* 0x000fe200078e0205 */
[----:B------:R-:W-:Y:S01]  /*310b0*/  LOP3.LUT P6, R7, R65, 0x7fff, RZ, 0xc0, !PT ;  /* 0x00007fff41077812 */ /* 0x000fe200078cc0ff */
[----:B------:R-:W-:Y:S01]  /*310c0*/  FADD R27, R27, R10 ;  /* 0x0000000a1b1b7221 */ /* 0x000fe20000000000 */
[C---:B------:R-:W-:Y:S01]  /*310d0*/  LOP3.LUT R13, R6.reuse, 0x8000, R13, 0x48, !PT ;  /* 0x00008000060d7812 */ /* 0x040fe200078e480d */
[----:B------:R-:W-:Y:S01]  /*310e0*/  FADD R23, R23, R12 ;  /* 0x0000000c17177221 */ /* 0x000fe20000000000 */
[----:B------:R-:W-:-:S02]  /*310f0*/  LOP3.LUT R69, R6, 0x8000, R69, 0x48, !PT ;  /* 0x0000800006457812 */ /* 0x000fc400078e4845 */
[C---:B------:R-:W-:Y:S02]  /*31100*/  LOP3.LUT R65, R6.reuse, 0x8000, R65, 0x48, !PT ;  /* 0x0000800006417812 */ /* 0x040fe400078e4841 */
[----:B------:R-:W-:Y:S02]  /*31110*/  LOP3.LUT R6, R6, 0x8000, R67, 0x48, !PT ;  /* 0x0000800006067812 */ /* 0x000fe400078e4843 */
[----:B------:R-:W-:Y:S02]  /*31120*/  LOP3.LUT P1, R67, R67, 0x7fff, RZ, 0xc0, !PT ;  /* 0x00007fff43437812 */ /* 0x000fe4000782c0ff */
[----:B------:R-:W-:Y:S01]  /*31130*/  VIMNMX.U16x2 R10, PT, PT, R0, 0x3c003c00, !PT ;  /* 0x3c003c00000a7848 */ /* 0x000fe20007fe0200 */
[----:B------:R-:W-:Y:S01]  /*31140*/  IMAD.IADD R0, R4, 0x1, R7 ;  /* 0x0000000104007824 */ /* 0x000fe200078e0207 */
[----:B------:R-:W-:Y:S01]  /*31150*/  PRMT R5, R2, 0x7610, R5 ;  /* 0x0000761002057816 */ /* 0x000fe20000000005 */
[----:B------:R-:W-:Y:S01]  /*31160*/  IMAD.IADD R2, R4, 0x1, R67 ;  /* 0x0000000104027824 */ /* 0x000fe200078e0243 */
[----:B------:R-:W-:-:S02]  /*31170*/  PRMT R7, R10, 0x7610, R7 ;  /* 0x000076100a077816 */ /* 0x000fc40000000007 */
[----:B------:R-:W-:Y:S01]  /*31180*/  SEL R3, R3, RZ, P2 ;  /* 0x000000ff03037207 */ /* 0x000fe20001000000 */
[----:B------:R-:W-:Y:S01]  /*31190*/  VIADD R4, R5, 0xffffc400 ;  /* 0xffffc40005047836 */ /* 0x000fe20000000000 */
[----:B------:R-:W-:Y:S01]  /*311a0*/  VIMNMX.U16x2 R5, PT, PT, R0, 0x3c003c00, !PT ;  /* 0x3c003c0000057848 */ /* 0x000fe20007fe0200 */
[----:B------:R-:W-:Y:S01]  /*311b0*/  VIADD R0, R7, 0xffffc400 ;  /* 0xffffc40007007836 */ /* 0x000fe20000000000 */
[----:B------:R-:W-:Y:S02]  /*311c0*/  VIMNMX.U16x2 R10, PT, PT, R2, 0x3c003c00, !PT ;  /* 0x3c003c00020a7848 */ /* 0x000fe40007fe0200 */
[----:B------:R-:W-:Y:S02]  /*311d0*/  PRMT R2, R5, 0x7610, R2 ;  /* 0x0000761005027816 */ /* 0x000fe40000000002 */
[----:B------:R-:W-:Y:S02]  /*311e0*/  LOP3.LUT R4, R13, 0x7fff, R4, 0xf8, !PT ;  /* 0x00007fff0d047812 */ /* 0x000fe400078ef804 */
[----:B------:R-:W-:Y:S01]  /*311f0*/  LOP3.LUT R0, R69, 0x7fff, R0, 0xf8, !PT ;  /* 0x00007fff45007812 */ /* 0x000fe200078ef800 */
[----:B------:R-:W-:Y:S01]  /*31200*/  VIADD R2, R2, 0xffffc400 ;  /* 0xffffc40002027836 */ /* 0x000fe20000000000 */
[----:B------:R-:W-:-:S02]  /*31210*/  SEL R4, R4, RZ, P0 ;  /* 0x000000ff04047207 */ /* 0x000fc40000000000 */
[----:B------:R-:W-:Y:S02]  /*31220*/  SEL R3, R3, RZ, P3 ;  /* 0x000000ff03037207 */ /* 0x000fe40001800000 */
[----:B------:R-:W-:Y:S02]  /*31230*/  LOP3.LUT R2, R65, 0x7fff, R2, 0xf8, !PT ;  /* 0x00007fff41027812 */ /* 0x000fe400078ef802 */
[----:B------:R-:W-:Y:S01]  /*31240*/  PRMT R5, R10, 0x7610, R5 ;  /* 0x000076100a057816 */ /* 0x000fe20000000005 */
[----:B------:R-:W-:Y:S01]  /*31250*/  HADD2.F32 R10, -RZ, R3.H0_H0 ;  /* 0x20000003ff0a7230 */ /* 0x000fe20000004100 */
[----:B------:R-:W-:Y:S02]  /*31260*/  SEL R4, R4, RZ, P4 ;  /* 0x000000ff04047207 */ /* 0x000fe40002000000 */
[----:B------:R-:W-:Y:S01]  /*31270*/  SEL R0, R0, RZ, P0 ;  /* 0x000000ff00007207 */ /* 0x000fe20000000000 */
[----:B------:R-:W-:Y:S01]  /*31280*/  VIADD R5, R5, 0xffffc400 ;  /* 0xffffc40005057836 */ /* 0x000fe20000000000 */
[----:B------:R-:W-:Y:S01]  /*31290*/  SEL R2, R2, RZ, P0 ;  /* 0x000000ff02027207 */ /* 0x000fe20000000000 */
[----:B------:R-:W-:Y:S01]  /*312a0*/  HADD2.F32 R3, -RZ, R4.H0_H0 ;  /* 0x20000004ff037230 */ /* 0x000fe20000004100 */
[----:B------:R-:W-:Y:S01]  /*312b0*/  SEL R0, R0, RZ, P5 ;  /* 0x000000ff00007207 */ /* 0x000fe20002800000 */
[----:B------:R-:W-:Y:S01]  /*312c0*/  FADD R19, R19, R10 ;  /* 0x0000000a13137221 */ /* 0x000fe20000000000 */
[----:B------:R-:W-:-:S02]  /*312d0*/  SEL R4, R2, RZ, P6 ;  /* 0x000000ff02047207 */ /* 0x000fc40003000000 */
[----:B------:R-:W-:Y:S01]  /*312e0*/  LOP3.LUT P5, R2, R59, 0x7fff, RZ, 0xc0, !PT ;  /* 0x00007fff3b027812 */ /* 0x000fe200078ac0ff */
[----:B------:R-:W-:Y:S01]  /*312f0*/  FADD R30, R30, R3 ;  /* 0x000000031e1e7221 */ /* 0x000fe20000000000 */
[----:B0-----:R-:W-:Y:S01]  /*31300*/  LOP3.LUT P2, R13, R8, 0x7fff, RZ, 0xc0, !PT ;  /* 0x00007fff080d7812 */ /* 0x001fe2000784c0ff */
[----:B------:R-:W-:Y:S01]  /*31310*/  HADD2.F32 R3, -RZ, R0.H0_H0 ;  /* 0x20000000ff037230 */ /* 0x000fe20000004100 */
[----:B------:R-:W-:Y:S01]  /*31320*/  LOP3.LUT R6, R6, 0x7fff, R5, 0xf8, !PT ;  /* 0x00007fff06067812 */ /* 0x000fe200078ef805 */
[----:B------:R-:W-:Y:S01]  /*31330*/  HADD2.F32 R5, -RZ, R4.H0_H0 ;  /* 0x20000004ff057230 */ /* 0x000fe20000004100 */
[----:B------:R-:W-:Y:S01]  /*31340*/  LOP3.LUT P4, R0, R11, 0x7fff, RZ, 0xc0, !PT ;  /* 0x00007fff0b007812 */ /* 0x000fe2000788c0ff */
[----:B------:R-:W-:Y:S01]  /*31350*/  IMAD.IADD R2, R13, 0x1, R2 ;  /* 0x000000010d027824 */ /* 0x000fe200078e0202 */
[----:B------:R-:W-:Y:S01]  /*31360*/  LOP3.LUT P6, R4, R61, 0x7fff, RZ, 0xc0, !PT ;  /* 0x00007fff3d047812 */ /* 0x000fe200078cc0ff */
[----:B------:R-:W-:Y:S01]  /*31370*/  FADD R26, R26, R3 ;  /* 0x000000031a1a7221 */ /* 0x000fe20000000000 */
[----:B------:R-:W-:Y:S01]  /*31380*/  FADD R22, R22, R5 ;  /* 0x0000000516167221 */ /* 0x000fe20000000000 */
[C---:B------:R-:W-:Y:S01]  /*31390*/  IMAD.IADD R0, R13.reuse, 0x1, R0 ;  /* 0x000000010d007824 */ /* 0x040fe200078e0200 */
[----:B------:R-:W-:Y:S01]  /*313a0*/  VIMNMX.U16x2 R5, PT, PT, R2, 0x3c003c00, !PT ;  /* 0x3c003c0002057848 */ /* 0x000fe20007fe0200 */
[----:B------:R-:W-:Y:S01]  /*313b0*/  IMAD.IADD R4, R13, 0x1, R4 ;  /* 0x000000010d047824 */ /* 0x000fe200078e0204 */
[----:B------:R-:W0:Y:S01]  /*313c0*/  LDS.U16 R2, [R43+0x6] ;  /* 0x000006002b027984 */ /* 0x000e220000000400 */
[----:B------:R-:W-:-:S02]  /*313d0*/  LOP3.LUT R11, R8, 0x8000, R11, 0x48, !PT ;  /* 0x00008000080b7812 */ /* 0x000fc400078e480b */
[----:B------:R-:W-:Y:S01]  /*313e0*/  VIMNMX.U16x2 R3, PT, PT, R0, 0x3c003c00, !PT ;  /* 0x3c003c0000037848 */ /* 0x000fe20007fe0200 */
[----:B------:R-:W-:Y:S01]  /*313f0*/  VIADD R10, R5, 0xffffc400 ;  /* 0xffffc400050a7836 */ /* 0x000fe20000000000 */
[----:B------:R-:W-:Y:S02]  /*31400*/  VIMNMX.U16x2 R4, PT, PT, R4, 0x3c003c00, !PT ;  /* 0x3c003c0004047848 */ /* 0x000fe40007fe0200 */
[----:B------:R-:W-:Y:S02]  /*31410*/  LOP3.LUT P3, R0, R63, 0x7fff, RZ, 0xc0, !PT ;  /* 0x00007fff3f007812 */ /* 0x000fe4000786c0ff */
[----:B------:R-:W-:Y:S01]  /*31420*/  PRMT R7, R4, 0x7610, R7 ;  /* 0x0000761004077816 */ /* 0x000fe20000000007 */
[----:B------:R-:W-:Y:S01]  /*31430*/  VIADD R4, R3, 0xffffc400 ;  /* 0xffffc40003047836 */ /* 0x000fe20000000000 */
[----:B------:R-:W-:Y:S01]  /*31440*/  SEL R6, R6, RZ, P0 ;  /* 0x000000ff06067207 */ /* 0x000fe20000000000 */
[----:B------:R-:W-:Y:S01]  /*31450*/  IMAD.IADD R0, R13, 0x1, R0 ;  /* 0x000000010d007824 */ /* 0x000fe200078e0200 */
[----:B------:R-:W-:Y:S01]  /*31460*/  LOP3.LUT R59, R8, 0x8000, R59, 0x48, !PT ;  /* 0x00008000083b7812 */ /* 0x000fe200078e483b */
[----:B------:R-:W-:Y:S01]  /*31470*/  VIADD R12, R7, 0xffffc400 ;  /* 0xffffc400070c7836 */ /* 0x000fe20000000000 */
[----:B------:R-:W-:-:S02]  /*31480*/  LOP3.LUT R4, R11, 0x7fff, R4, 0xf8, !PT ;  /* 0x00007fff0b047812 */ /* 0x000fc400078ef804 */
[----:B------:R-:W-:Y:S02]  /*31490*/  LOP3.LUT R61, R8, 0x8000, R61, 0x48, !PT ;  /* 0x00008000083d7812 */ /* 0x000fe400078e483d */
[----:B------:R-:W-:Y:S02]  /*314a0*/  SEL R4, R4, RZ, P2 ;  /* 0x000000ff04047207 */ /* 0x000fe40001000000 */
[----:B------:R-:W-:Y:S02]  /*314b0*/  SEL R6, R6, RZ, P1 ;  /* 0x000000ff06067207 */ /* 0x000fe40000800000 */
[----:B------:R-:W-:Y:S02]  /*314c0*/  SEL R4, R4, RZ, P4 ;  /* 0x000000ff04047207 */ /* 0x000fe40002000000 */
[----:B------:R-:W-:Y:S01]  /*314d0*/  LOP3.LUT R10, R59, 0x7fff, R10, 0xf8, !PT ;  /* 0x00007fff3b0a7812 */ /* 0x000fe200078ef80a */
[----:B------:R-:W-:Y:S01]  /*314e0*/  HADD2.F32 R3, -RZ, R6.H0_H0 ;  /* 0x20000006ff037230 */ /* 0x000fe20000004100 */
[----:B------:R-:W-:Y:S01]  /*314f0*/  LOP3.LUT R12, R61, 0x7fff, R12, 0xf8, !PT ;  /* 0x00007fff3d0c7812 */ /* 0x000fe200078ef80c */
[----:B------:R-:W-:Y:S01]  /*31500*/  HADD2.F32 R4, -RZ, R4.H0_H0 ;  /* 0x20000004ff047230 */ /* 0x000fe20000004100 */
[----:B------:R-:W-:-:S02]  /*31510*/  VIMNMX.U16x2 R0, PT, PT, R0, 0x3c003c00, !PT ;  /* 0x3c003c0000007848 */ /* 0x000fc40007fe0200 */
[----:B------:R-:W-:Y:S01]  /*31520*/  SEL R10, R10, RZ, P2 ;  /* 0x000000ff0a0a7207 */ /* 0x000fe20001000000 */
[----:B------:R-:W-:Y:S01]  /*31530*/  FADD R18, R18, R3 ;  /* 0x0000000312127221 */ /* 0x000fe20000000000 */
[----:B------:R-:W-:Y:S01]  /*31540*/  SEL R12, R12, RZ, P2 ;  /* 0x000000ff0c0c7207 */ /* 0x000fe20001000000 */
[----:B------:R-:W-:Y:S01]  /*31550*/  VIADD R5, R0, 0xffffc400 ;  /* 0xffffc40000057836 */ /* 0x000fe20000000000 */
[----:B------:R-:W-:Y:S01]  /*31560*/  SEL R10, R10, RZ, P5 ;  /* 0x000000ff0a0a7207 */ /* 0x000fe20002800000 */
[----:B------:R-:W-:Y:S01]  /*31570*/  FADD R29, R29, R4 ;  /* 0x000000041d1d7221 */ /* 0x000fe20000000000 */
[----:B------:R-:W-:Y:S02]  /*31580*/  SEL R12, R12, RZ, P6 ;  /* 0x000000ff0c0c7207 */ /* 0x000fe40003000000 */
[----:B------:R-:W-:Y:S01]  /*31590*/  LOP3.LUT R8, R8, 0x8000, R63, 0x48, !PT ;  /* 0x0000800008087812 */ /* 0x000fe200078e483f */
[----:B------:R-:W-:Y:S01]  /*315a0*/  HADD2.F32 R10, -RZ, R10.H0_H0 ;  /* 0x2000000aff0a7230 */ /* 0x000fe20000004100 */
[----:B0-----:R-:W-:Y:S01]  /*315b0*/  LOP3.LUT P6, R7, R2, 0x7fff, RZ, 0xc0, !PT ;  /* 0x00007fff02077812 */ /* 0x001fe200078cc0ff */
[----:B------:R-:W-:Y:S01]  /*315c0*/  HADD2.F32 R12, -RZ, R12.H0_H0 ;  /* 0x2000000cff0c7230 */ /* 0x000fe20000004100 */
[----:B------:R-:W-:-:S02]  /*315d0*/  LOP3.LUT P5, R6, R33, 0x7fff, RZ, 0xc0, !PT ;  /* 0x00007fff21067812 */ /* 0x000fc400078ac0ff */
[----:B------:R-:W-:Y:S01]  /*315e0*/  LOP3.LUT P0, R0, R9, 0x7fff, RZ, 0xc0, !PT ;  /* 0x00007fff09007812 */ /* 0x000fe2000780c0ff */
[----:B------:R-:W-:Y:S01]  /*315f0*/  FADD R25, R25, R10 ;  /* 0x0000000a19197221 */ /* 0x000fe20000000000 */
[----:B------:R-:W-:Y:S01]  /*31600*/  LOP3.LUT P1, R3, R35, 0x7fff, RZ, 0xc0, !PT ;  /* 0x00007fff23037812 */ /* 0x000fe2000782c0ff */
[----:B------:R-:W-:Y:S01]  /*31610*/  IMAD.IADD R6, R7, 0x1, R6 ;  /* 0x0000000107067824 */ /* 0x000fe200078e0206 */
[----:B------:R-:W-:Y:S01]  /*31620*/  LOP3.LUT P4, R4, R57, 0x7fff, RZ, 0xc0, !PT ;  /* 0x00007fff39047812 */ /* 0x000fe2000788c0ff */
[----:B------:R-:W-:Y:S01]  /*31630*/  IMAD.IADD R0, R7, 0x1, R0 ;  /* 0x0000000107007824 */ /* 0x000fe200078e0200 */
[----:B------:R-:W-:Y:S01]  /*31640*/  LOP3.LUT R8, R8, 0x7fff, R5, 0xf8, !PT ;  /* 0x00007fff08087812 */ /* 0x000fe200078ef805 */
[----:B------:R-:W-:Y:S01]  /*31650*/  FADD R21, R21, R12 ;  /* 0x0000000c15157221 */ /* 0x000fe20000000000 */
[C---:B------:R-:W-:Y:S01]  /*31660*/  LOP3.LUT R9, R2.reuse, 0x8000, R9, 0x48, !PT ;  /* 0x0000800002097812 */ /* 0x040fe200078e4809 */
[----:B------:R-:W-:Y:S01]  /*31670*/  IMAD.IADD R4, R7, 0x1, R4 ;  /* 0x0000000107047824 */ /* 0x000fe200078e0204 */
[----:B------:R-:W-:-:S02]  /*31680*/  LOP3.LUT R35, R2, 0x8000, R35, 0x48, !PT ;  /* 0x0000800002237812 */ /* 0x000fc400078e4823 */
[C---:B------:R-:W-:Y:S02]  /*31690*/  LOP3.LUT R57, R2.reuse, 0x8000, R57, 0x48, !PT ;  /* 0x0000800002397812 */ /* 0x040fe400078e4839 */
[----:B------:R-:W-:Y:S01]  /*316a0*/  LOP3.LUT R5, R2, 0x8000, R33, 0x48, !PT ;  /* 0x0000800002057812 */ /* 0x000fe200078e4821 */
[----:B------:R-:W-:Y:S01]  /*316b0*/  IMAD.IADD R2, R7, 0x1, R3 ;  /* 0x0000000107027824 */ /* 0x000fe200078e0203 */
[----:B------:R-:W-:Y:S02]  /*316c0*/  VIMNMX.U16x2 R6, PT, PT, R6, 0x3c003c00, !PT ;  /* 0x3c003c0006067848 */ /* 0x000fe40007fe0200 */
[----:B------:R-:W-:Y:S02]  /*316d0*/  VIMNMX.U16x2 R0, PT, PT, R0, 0x3c003c00, !PT ;  /* 0x3c003c0000007848 */ /* 0x000fe40007fe0200 */
[----:B------:R-:W-:Y:S01]  /*316e0*/  VIMNMX.U16x2 R2, PT, PT, R2, 0x3c003c00, !PT ;  /* 0x3c003c0002027848 */ /* 0x000fe20007fe0200 */
[----:B------:R-:W-:Y:S01]  /*316f0*/  VIADD R6, R6, 0xffffc400 ;  /* 0xffffc40006067836 */ /* 0x000fe20000000000 */
[----:B------:R-:W-:Y:S01]  /*31700*/  VIMNMX.U16x2 R3, PT, PT, R4, 0x3c003c00, !PT ;  /* 0x3c003c0004037848 */ /* 0x000fe20007fe0200 */
[----:B------:R-:W-:Y:S01]  /*31710*/  VIADD R0, R0, 0xffffc400 ;  /* 0xffffc40000007836 */ /* 0x000fe20000000000 */
[----:B------:R-:W-:Y:S01]  /*31720*/  SEL R8, R8, RZ, P2 ;  /* 0x000000ff08087207 */ /* 0x000fe20001000000 */
[----:B------:R-:W-:Y:S01]  /*31730*/  VIADD R2, R2, 0xffffc400 ;  /* 0xffffc40002027836 */ /* 0x000fe20000000000 */
[----:B------:R-:W-:Y:S01]  /*31740*/  LOP3.LUT R5, R5, 0x7fff, R6, 0xf8, !PT ;  /* 0x00007fff05057812 */ /* 0x000fe200078ef806 */
[----:B------:R-:W-:Y:S01]  /*31750*/  VIADD R4, R3, 0xffffc400 ;  /* 0xffffc40003047836 */ /* 0x000fe20000000000 */
[----:B------:R-:W-:-:S02]  /*31760*/  LOP3.LUT R0, R9, 0x7fff, R0, 0xf8, !PT ;  /* 0x00007fff09007812 */ /* 0x000fc400078ef800 */
[----:B------:R-:W-:Y:S02]  /*31770*/  LOP3.LUT R2, R35, 0x7fff, R2, 0xf8, !PT ;  /* 0x00007fff23027812 */ /* 0x000fe400078ef802 */
[----:B------:R-:W-:Y:S02]  /*31780*/  LOP3.LUT R4, R57, 0x7fff, R4, 0xf8, !PT ;  /* 0x00007fff39047812 */ /* 0x000fe400078ef804 */
[----:B------:R-:W-:Y:S02]  /*31790*/  SEL R5, R5, RZ, P6 ;  /* 0x000000ff05057207 */ /* 0x000fe40003000000 */
[----:B------:R-:W-:Y:S02]  /*317a0*/  SEL R0, R0, RZ, P6 ;  /* 0x000000ff00007207 */ /* 0x000fe40003000000 */
[----:B------:R-:W-:Y:S02]  /*317b0*/  SEL R2, R2, RZ, P6 ;  /* 0x000000ff02027207 */ /* 0x000fe40003000000 */
[----:B------:R-:W-:-:S02]  /*317c0*/  SEL R4, R4, RZ, P6 ;  /* 0x000000ff04047207 */ /* 0x000fc40003000000 */
[----:B------:R-:W-:Y:S02]  /*317d0*/  SEL R6, R5, RZ, P5 ;  /* 0x000000ff05067207 */ /* 0x000fe40002800000 */
[----:B------:R-:W-:Y:S02]  /*317e0*/  SEL R8, R8, RZ, P3 ;  /* 0x000000ff08087207 */ /* 0x000fe40001800000 */
[----:B------:R-:W-:Y:S01]  /*317f0*/  SEL R0, R0, RZ, P0 ;  /* 0x000000ff00007207 */ /* 0x000fe20000000000 */
[----:B------:R-:W-:Y:S01]  /*31800*/  HADD2.F32 R9, -RZ, R6.H0_H0 ;  /* 0x20000006ff097230 */ /* 0x000fe20000004100 */
[----:B------:R-:W-:Y:S01]  /*31810*/  SEL R2, R2, RZ, P1 ;  /* 0x000000ff02027207 */ /* 0x000fe20000800000 */
[----:B------:R-:W-:Y:S01]  /*31820*/  HADD2.F32 R8, -RZ, R8.H0_H0 ;  /* 0x20000008ff087230 */ /* 0x000fe20000004100 */
[----:B------:R-:W-:Y:S01]  /*31830*/  SEL R4, R4, RZ, P4 ;  /* 0x000000ff04047207 */ /* 0x000fe20002000000 */
[----:B------:R-:W-:Y:S02]  /*31840*/  HADD2.F32 R3, -RZ, R0.H0_H0 ;  /* 0x20000000ff037230 */ /* 0x000fe40000004100 */
[----:B------:R-:W-:Y:S01]  /*31850*/  FADD R16, R16, R9 ;  /* 0x0000000910107221 */ /* 0x000fe20000000000 */
[----:B------:R-:W-:-:S02]  /*31860*/  HADD2.F32 R5, -RZ, R2.H0_H0 ;  /* 0x20000002ff057230 */ /* 0x000fc40000004100 */
[----:B------:R-:W-:Y:S01]  /*31870*/  FADD R17, R17, R8 ;  /* 0x0000000811117221 */ /* 0x000fe20000000000 */
[----:B------:R-:W-:Y:S02]  /*31880*/  HADD2.F32 R7, -RZ, R4.H0_H0 ;  /* 0x20000004ff077230 */ /* 0x000fe40000004100 */
        /* <DEDUP_REMOVED lines=17> */
[----:B------:R-:W-:-:S07]  /*319a0*/  PRMT R9, RZ, 0x7610, R9 ;  /* 0x00007610ff097816 */ /* 0x000fce0000000009 */
.L_x_526:
[----:B------:R-:W-:Y:S01]  /*319b0*/  BAR.SYNC.DEFER_BLOCKING 0x0 ;  /* 0x0000000000007b1d */ /* 0x000fe20000010000 */
[----:B------:R-:W-:Y:S01]  /*319c0*/  UIADD3 UR10, UPT, UPT, UR10, 0x1, URZ ;  /* 0x000000010a0a7890 */ /* 0x000fe2000fffe0ff */
[----:B------:R-:W-:Y:S02]  /*319d0*/  IMAD.U32 R3, RZ, RZ, UR20 ;  /* 0x00000014ff037e24 */ /* 0x000fe4000f8e00ff */
[----:B------:R-:W-:Y:S01]  /*319e0*/  VIADD R48, R48, 0x8 ;  /* 0x0000000830307836 */ /* 0x000fe20000000000 */
[----:B------:R-:W-:Y:S01]  /*319f0*/  UISETP.NE.AND UP0, UPT, UR10, URZ, UPT ;  /* 0x000000ff0a00728c */ /* 0x000fe2000bf05270 */
[----:B------:R-:W-:Y:S02]  /*31a00*/  IMAD R44, R3, 0x8, R44 ;  /* 0x00000008032c7824 */ /* 0x000fe400078e022c */
[----:B------:R-:W-:Y:S02]  /*31a10*/  VIADD R46, R46, 0x8 ;  /* 0x000000082e2e7836 */ /* 0x000fe40000000000 */
[----:B------:R-:W-:-:S02]  /*31a20*/  VIADD R49, R49, 0x8 ;  /* 0x0000000831317836 */ /* 0x000fc40000000000 */
[----:B------:R-:W-:Y:S02]  /*31a30*/  VIADD R41, R41, 0x8 ;  /* 0x0000000829297836 */ /* 0x000fe40000000000 */
[----:B------:R-:W-:Y:S05]  /*31a40*/  BRA.U UP0, `(.L_x_1045) ;  /* 0xfffffce900ac7547 */ /* 0x000fea000b83ffff */
[----:B------:R-:W-:-:S09]  /*31a50*/  UISETP.GE.AND UP0, UPT, UR4, 0x1, UPT ;  /* 0x000000010400788c */ /* 0x000fd2000bf06270 */
[----:B------:R-:W-:Y:S05]  /*31a60*/  BRA.U !UP0, `(.L_x_0) ;  /* 0x0000000108807547 */ /* 0x000fea000b800000 */
[----:B------:R-:W-:Y:S02]  /*31a70*/  HADD2.F32 R0, -RZ, R15.H0_H0 ;  /* 0x2000000fff007230 */ /* 0x000fe40000004100 */
[----:B------:R-:W-:Y:S02]  /*31a80*/  HADD2.F32 R2, -RZ, R11.H0_H0 ;  /* 0x2000000bff027230 */ /* 0x000fe40000004100 */
[----:B------:R-:W-:Y:S02]  /*31a90*/  HADD2.F32 R13, -RZ, R13.H0_H0 ;  /* 0x2000000dff0d7230 */ /* 0x000fe40000004100 */
[----:B------:R-:W-:Y:S01]  /*31aa0*/  FADD R31, R31, R0 ;  /* 0x000000001f1f7221 */ /* 0x000fe20000000000 */
[----:B------:R-:W-:Y:S02]  /*31ab0*/  HADD2.F32 R0, -RZ, R59.H0_H0 ;  /* 0x2000003bff007230 */ /* 0x000fe40000004100 */
[----:B------:R-:W-:Y:S01]  /*31ac0*/  FADD R29, R29, R2 ;  /* 0x000000021d1d7221 */ /* 0x000fe20000000000 */
        /* <DEDUP_REMOVED lines=24> */
[----:B------:R-:W-:-:S02]  /*31c50*/  FADD R17, R17, R0 ;  /* 0x0000000011117221 */ /* 0x000fc40000000000 */
[----:B------:R-:W-:-:S07]  /*31c60*/  FADD R16, R16, R33 ;  /* 0x0000002110107221 */ /* 0x000fce0000000000 */
.L_x_0:
[----:B------:R-:W0:Y:S01]  /*31c70*/  S2R R0, SR_TID.Y ;  /* 0x0000000000007919 */ /* 0x000e220000002200 */
[----:B------:R-:W5:Y:S01]  /*31c80*/  LDCU.64 UR10, c[0x0][0x3a8] ;  /* 0x00007500ff0a77ac */ /* 0x000f620008000a00 */
[----:B------:R-:W1:Y:S01]  /*31c90*/  S2R R8, SR_TID.X ;  /* 0x0000000000087919 */ /* 0x000e620000002100 */
[----:B------:R-:W2:Y:S01]  /*31ca0*/  LDCU.64 UR8, c[0x0][0x390] ;  /* 0x00007200ff0877ac */ /* 0x000ea20008000a00 */
[----:B0-----:R-:W-:Y:S02]  /*31cb0*/  LEA R0, R0, UR6, 0x2 ;  /* 0x0000000600007c11 */ /* 0x001fe4000f8e10ff */
[----:B-1----:R-:W-:-:S03]  /*31cc0*/  LEA R8, R8, UR5, 0x2 ;  /* 0x0000000508087c11 */ /* 0x002fc6000f8e10ff */
[C---:B------:R-:W-:Y:S01]  /*31cd0*/  VIADD R4, R0.reuse, 0x1 ;  /* 0x0000000100047836 */ /* 0x040fe20000000000 */
[C---:B-----5:R-:W-:Y:S01]  /*31ce0*/  ISETP.GE.AND P2, PT, R0.reuse, UR11, PT ;  /* 0x0000000b00007c0c */ /* 0x060fe2000bf46270 */
[----:B------:R-:W-:Y:S02]  /*31cf0*/  VIADD R6, R0, 0x3 ;  /* 0x0000000300067836 */ /* 0x000fe40000000000 */
[C---:B------:R-:W-:Y:S01]  /*31d00*/  IMAD R9, R8.reuse, UR11, RZ ;  /* 0x0000000b08097c24 */ /* 0x040fe2000f8e02ff */
[C---:B------:R-:W-:Y:S01]  /*31d10*/  ISETP.GE.OR P1, PT, R8.reuse, UR10, P2 ;  /* 0x0000000a08007c0c */ /* 0x040fe20009726670 */
[----:B------:R-:W-:Y:S01]  /*31d20*/  VIADD R11, R8, 0x1 ;  /* 0x00000001080b7836 */ /* 0x000fe20000000000 */
[----:B------:R-:W-:Y:S01]  /*31d30*/  ISETP.GE.AND P3, PT, R4, UR11, PT ;  /* 0x0000000b04007c0c */ /* 0x000fe2000bf66270 */
[----:B------:R-:W-:-:S03]  /*31d40*/  VIADD R4, R0, 0x2 ;  /* 0x0000000200047836 */ /* 0x000fc60000000000 */
[----:B------:R-:W-:Y:S02]  /*31d50*/  ISETP.GE.OR P4, PT, R11, UR10, P2 ;  /* 0x0000000a0b007c0c */ /* 0x000fe40009786670 */
[----:B------:R-:W-:Y:S02]  /*31d60*/  ISETP.GE.OR P6, PT, R8, UR10, P3 ;  /* 0x0000000a08007c0c */ /* 0x000fe40009fc6670 */
[----:B------:R-:W-:-:S03]  /*31d70*/  ISETP.GE.AND P0, PT, R4, UR11, PT ;  /* 0x0000000b04007c0c */ /* 0x000fc6000bf06270 */
[----:B------:R-:W0:Y:S01]  /*31d80*/  @!P1 LDC.64 R2, c[0x0][0x390] ;  /* 0x0000e400ff029b82 */ /* 0x000e220000000a00 */
[----:B------:R-:W-:Y:S01]  /*31d90*/  @!P1 IMAD.IADD R5, R0, 0x1, R9 ;  /* 0x0000000100059824 */ /* 0x000fe200078e0209 */
[----:B------:R-:W-:-:S04]  /*31da0*/  @!P1 F2FP.F16.F32.PACK_AB R31, RZ, R31 ;  /* 0x0000001fff1f923e */ /* 0x000fc800000000ff */
[----:B------:R-:W-:Y:S02]  /*31db0*/  @!P4 F2FP.F16.F32.PACK_AB R27, RZ, R27 ;  /* 0x0000001bff1bc23e */ /* 0x000fe400000000ff */
[----:B------:R-:W-:Y:S01]  /*31dc0*/  @!P6 F2FP.F16.F32.PACK_AB R30, RZ, R30 ;  /* 0x0000001eff1ee23e */ /* 0x000fe200000000ff */
[----:B0-----:R-:W-:Y:S01]  /*31dd0*/  @!P1 IMAD.WIDE R2, R5, 0x2, R2 ;  /* 0x0000000205029825 */ /* 0x001fe200078e0202 */
[----:B------:R-:W-:-:S04]  /*31de0*/  IADD3 R5, P5, PT, R0, R9, RZ ;  /* 0x0000000900057210 */ /* 0x000fc80007fbe0ff */
[----:B------:R0:W-:Y:S01]  /*31df0*/  @!P1 STG.E.U16 desc[UR12][R2.64], R31 ;  /* 0x0000001f02009986 */ /* 0x0001e2000c10150c */
[C---:B------:R-:W-:Y:S01]  /*31e00*/  LEA.HI.X.SX32 R10, R9.reuse, RZ, 0x1, P5 ;  /* 0x000000ff090a7211 */ /* 0x040fe200028f0eff */
[----:B------:R-:W-:Y:S01]  /*31e10*/  VIADD R9, R9, UR11 ;  /* 0x0000000b09097c36 */ /* 0x000fe20008000000 */
[C---:B--2---:R-:W-:Y:S02]  /*31e20*/  LEA R4, P1, R5.reuse, UR8, 0x1 ;  /* 0x0000000805047c11 */ /* 0x044fe4000f8208ff */
[C---:B------:R-:W-:Y:S02]  /*31e30*/  ISETP.GE.OR P5, PT, R8.reuse, UR10, P0 ;  /* 0x0000000a08007c0c */ /* 0x040fe400087a6670 */
[----:B------:R-:W-:Y:S01]  /*31e40*/  LEA.HI.X R5, R5, UR9, R10, 0x1, P1 ;  /* 0x0000000905057c11 */ /* 0x000fe200088f0c0a */
[----:B------:R-:W-:Y:S01]  /*31e50*/  VIADD R10, R8, 0x2 ;  /* 0x00000002080a7836 */ /* 0x000fe20000000000 */
[----:B------:R-:W-:Y:S02]  /*31e60*/  ISETP.GE.AND P1, PT, R6, UR11, PT ;  /* 0x0000000b06007c0c */ /* 0x000fe4000bf26270 */
[----:B------:R-:W1:Y:S01]  /*31e70*/  @!P4 LDC.64 R6, c[0x0][0x390] ;  /* 0x0000e400ff06cb82 */ /* 0x000e620000000a00 */
[----:B------:R-:W-:Y:S01]  /*31e80*/  @!P6 STG.E.U16 desc[UR12][R4.64+0x2], R30 ;  /* 0x0000021e0400e986 */ /* 0x000fe2000c10150c */
[----:B------:R-:W-:Y:S01]  /*31e90*/  ISETP.GE.OR P6, PT, R8, UR10, P1 ;  /* 0x0000000a08007c0c */ /* 0x000fe20008fc6670 */
[----:B0-----:R-:W-:-:S04]  /*31ea0*/  @!P4 IMAD.IADD R3, R0, 0x1, R9 ;  /* 0x000000010003c824 */ /* 0x001fc800078e0209 */
[----:B------:R-:W-:-:S05]  /*31eb0*/  @!P5 F2FP.F16.F32.PACK_AB R29, RZ, R29 ;  /* 0x0000001dff1dd23e */ /* 0x000fca00000000ff */
[----:B------:R-:W-:Y:S01]  /*31ec0*/  @!P5 STG.E.U16 desc[UR12][R4.64+0x4], R29 ;  /* 0x0000041d0400d986 */ /* 0x000fe2000c10150c */
[----:B------:R-:W-:Y:S02]  /*31ed0*/  ISETP.GE.OR P5, PT, R11, UR10, P3 ;  /* 0x0000000a0b007c0c */ /* 0x000fe40009fa6670 */
[----:B------:R-:W-:-:S05]  /*31ee0*/  @!P6 F2FP.F16.F32.PACK_AB R28, RZ, R28 ;  /* 0x0000001cff1ce23e */ /* 0x000fca00000000ff */
[----:B------:R0:W-:Y:S01]  /*31ef0*/  @!P6 STG.E.U16 desc[UR12][R4.64+0x6], R28 ;  /* 0x0000061c0400e986 */ /* 0x0001e2000c10150c */
[----:B-1----:R-:W-:Y:S01]  /*31f00*/  @!P4 IMAD.WIDE R2, R3, 0x2, R6 ;  /* 0x000000020302c825 */ /* 0x002fe200078e0206 */
[----:B------:R-:W-:-:S04]  /*31f10*/  IADD3 R7, P6, PT, R0, R9, RZ ;  /* 0x0000000900077210 */ /* 0x000fc80007fde0ff */
[----:B------:R-:W-:Y:S01]  /*31f20*/  @!P5 F2FP.F16.F32.PACK_AB R26, RZ, R26 ;  /* 0x0000001aff1ad23e */ /* 0x000fe200000000ff */
[----:B------:R1:W-:Y:S01]  /*31f30*/  @!P4 STG.E.U16 desc[UR12][R2.64], R27 ;  /* 0x0000001b0200c986 */ /* 0x0003e2000c10150c */
[----:B------:R-:W-:Y:S02]  /*31f40*/  ISETP.GE.OR P4, PT, R10, UR10, P2 ;  /* 0x0000000a0a007c0c */ /* 0x000fe40009786670 */
[----:B------:R-:W-:Y:S02]  /*31f50*/  LEA.HI.X.SX32 R12, R9, RZ, 0x1, P6 ;  /* 0x000000ff090c7211 */ /* 0x000fe400030f0eff */
[----:B------:R-:W-:-:S04]  /*31f60*/  LEA R6, P6, R7, UR8, 0x1 ;  /* 0x0000000807067c11 */ /* 0x000fc8000f8c08ff */
[----:B------:R-:W-:Y:S01]  /*31f70*/  LEA.HI.X R7, R7, UR9, R12, 0x1, P6 ;  /* 0x0000000907077c11 */ /* 0x000fe2000b0f0c0c */
[----:B------:R-:W-:Y:S01]  /*31f80*/  VIADD R12, R8, 0x3 ;  /* 0x00000003080c7836 */ /* 0x000fe20000000000 */
[----:B------:R-:W-:-:S03]  /*31f90*/  ISETP.GE.OR P6, PT, R11, UR10, P0 ;  /* 0x0000000a0b007c0c */ /* 0x000fc600087c6670 */
[----:B------:R-:W-:Y:S01]  /*31fa0*/  @!P5 STG.E.U16 desc[UR12][R6.64+0x2], R26 ;  /* 0x0000021a0600d986 */ /* 0x000fe2000c10150c */
[----:B0-----:R-:W0:Y:S01]  /*31fb0*/  @!P4 LDC.64 R4, c[0x0][0x390] ;  /* 0x0000e400ff04cb82 */ /* 0x001e220000000a00 */
[----:B------:R-:W-:Y:S01]  /*31fc0*/  ISETP.GE.OR P5, PT, R11, UR10, P1 ;  /* 0x0000000a0b007c0c */ /* 0x000fe20008fa6670 */
[----:B------:R-:W-:Y:S01]  /*31fd0*/  VIADD R11, R9, UR11 ;  /* 0x0000000b090b7c36 */ /* 0x000fe20008000000 */
[----:B------:R-:W-:Y:S02]  /*31fe0*/  ISETP.GE.OR P2, PT, R12, UR10, P2 ;  /* 0x0000000a0c007c0c */ /* 0x000fe40009746670 */
[----:B------:R-:W-:Y:S01]  /*31ff0*/  @!P4 F2FP.F16.F32.PACK_AB R23, RZ, R23 ;  /* 0x00000017ff17c23e */ /* 0x000fe200000000ff */
[----:B-1----:R-:W-:-:S03]  /*32000*/  @!P4 IMAD.IADD R3, R0, 0x1, R11 ;  /* 0x000000010003c824 */ /* 0x002fc600078e020b */
[----:B------:R-:W-:-:S05]  /*32010*/  @!P6 F2FP.F16.F32.PACK_AB R25, RZ, R25 ;  /* 0x00000019ff19e23e */ /* 0x000fca00000000ff */
[----:B------:R-:W-:Y:S01]  /*32020*/  @!P5 F2FP.F16.F32.PACK_AB R24, RZ, R24 ;  /* 0x00000018ff18d23e */ /* 0x000fe200000000ff */
[----:B------:R-:W-:Y:S01]  /*32030*/  @!P6 STG.E.U16 desc[UR12][R6.64+0x4], R25 ;  /* 0x000004190600e986 */ /* 0x000fe2000c10150c */
[----:B------:R-:W-:Y:S01]  /*32040*/  ISETP.GE.OR P6, PT, R10, UR10, P3 ;  /* 0x0000000a0a007c0c */ /* 0x000fe20009fc6670 */
[----:B------:R-:W1:Y:S01]  /*32050*/  @!P2 LDC.64 R8, c[0x0][0x390] ;  /* 0x0000e400ff08ab82 */ /* 0x000e620000000a00 */
[----:B------:R-:W-:Y:S01]  /*32060*/  ISETP.GE.OR P3, PT, R12, UR10, P3 ;  /* 0x0000000a0c007c0c */ /* 0x000fe20009f66670 */
[----:B------:R2:W-:Y:S01]  /*32070*/  @!P5 STG.E.U16 desc[UR12][R6.64+0x6], R24 ;  /* 0x000006180600d986 */ /* 0x0005e2000c10150c */
[----:B------:R-:W-:Y:S02]  /*32080*/  IADD3 R13, P5, PT, R0, R11, RZ ;  /* 0x0000000b000d7210 */ /* 0x000fe40007fbe0ff */
[----:B------:R-:W-:Y:S01]  /*32090*/  @!P2 F2FP.F16.F32.PACK_AB R19, RZ, R19 ;  /* 0x00000013ff13a23e */ /* 0x000fe200000000ff */
[----:B0-----:R-:W-:Y:S01]  /*320a0*/  @!P4 IMAD.WIDE R4, R3, 0x2, R4 ;  /* 0x000000020304c825 */ /* 0x001fe200078e0204 */
[----:B------:R-:W-:-:S02]  /*320b0*/  LEA.HI.X.SX32 R14, R11, RZ, 0x1, P5 ;  /* 0x000000ff0b0e7211 */ /* 0x000fc400028f0eff */
[----:B------:R-:W-:Y:S01]  /*320c0*/  LEA R2, P5, R13, UR8, 0x1 ;  /* 0x000000080d027c11 */ /* 0x000fe2000f8a08ff */
[----:B------:R-:W-:Y:S01]  /*320d0*/  VIADD R11, R11, UR11 ;  /* 0x0000000b0b0b7c36 */ /* 0x000fe20008000000 */
[----:B------:R0:W-:Y:S01]  /*320e0*/  @!P4 STG.E.U16 desc[UR12][R4.64], R23 ;  /* 0x000000170400c986 */ /* 0x0001e2000c10150c */
[----:B------:R-:W-:Y:S02]  /*320f0*/  @!P6 F2FP.F16.F32.PACK_AB R22, RZ, R22 ;  /* 0x00000016ff16e23e */ /* 0x000fe400000000ff */
[----:B------:R-:W-:Y:S02]  /*32100*/  LEA.HI.X R3, R13, UR9, R14, 0x1, P5 ;  /* 0x000000090d037c11 */ /* 0x000fe4000a8f0c0e */
[C---:B------:R-:W-:Y:S02]  /*32110*/  ISETP.GE.OR P4, PT, R10.reuse, UR10, P0 ;  /* 0x0000000a0a007c0c */ /* 0x040fe40008786670 */
[----:B------:R-:W-:Y:S01]  /*32120*/  ISETP.GE.OR P5, PT, R10, UR10, P1 ;  /* 0x0000000a0a007c0c */ /* 0x000fe20008fa6670 */
[----:B------:R3:W-:Y:S01]  /*32130*/  @!P6 STG.E.U16 desc[UR12][R2.64+0x2], R22 ;  /* 0x000002160200e986 */ /* 0x0007e2000c10150c */
[----:B------:R-:W-:-:S02]  /*32140*/  ISETP.GE.OR P0, PT, R12, UR10, P0 ;  /* 0x0000000a0c007c0c */ /* 0x000fc40008706670 */
[C---:B--2---:R-:W-:Y:S01]  /*32150*/  IADD3 R7, P6, PT, R0.reuse, R11, RZ ;  /* 0x0000000b00077210 */ /* 0x044fe20007fde0ff */
[----:B0-----:R-:W-:Y:S01]  /*32160*/  @!P2 IMAD.IADD R5, R0, 0x1, R11 ;  /* 0x000000010005a824 */ /* 0x001fe200078e020b */
[----:B------:R-:W-:Y:S02]  /*32170*/  ISETP.GE.OR P1, PT, R12, UR10, P1 ;  /* 0x0000000a0c007c0c */ /* 0x000fe40008f26670 */
[----:B------:R-:W-:Y:S01]  /*32180*/  LEA.HI.X.SX32 R10, R11, RZ, 0x1, P6 ;  /* 0x000000ff0b0a7211 */ /* 0x000fe200030f0eff */
[----:B-1----:R-:W-:Y:S01]  /*32190*/  @!P2 IMAD.WIDE R4, R5, 0x2, R8 ;  /* 0x000000020504a825 */ /* 0x002fe200078e0208 */
[----:B------:R-:W-:Y:S02]  /*321a0*/  LEA R6, P6, R7, UR8, 0x1 ;  /* 0x0000000807067c11 */ /* 0x000fe4000f8c08ff */
[----:B------:R-:W-:Y:S02]  /*321b0*/  @!P4 F2FP.F16.F32.PACK_AB R21, RZ, R21 ;  /* 0x00000015ff15c23e */ /* 0x000fe400000000ff */
[----:B------:R-:W-:-:S02]  /*321c0*/  @!P5 F2FP.F16.F32.PACK_AB R20, RZ, R20 ;  /* 0x00000014ff14d23e */ /* 0x000fc400000000ff */
[----:B------:R-:W-:Y:S01]  /*321d0*/  LEA.HI.X R7, R7, UR9, R10, 0x1, P6 ;  /* 0x0000000907077c11 */ /* 0x000fe2000b0f0c0a */
[----:B------:R3:W-:Y:S01]  /*321e0*/  @!P4 STG.E.U16 desc[UR12][R2.64+0x4], R21 ;  /* 0x000004150200c986 */ /* 0x0007e2000c10150c */
[----:B------:R-:W-:Y:S02]  /*321f0*/  @!P3 F2FP.F16.F32.PACK_AB R18, RZ, R18 ;  /* 0x00000012ff12b23e */ /* 0x000fe400000000ff */
[----:B------:R-:W-:Y:S01]  /*32200*/  @!P0 F2FP.F16.F32.PACK_AB R17, RZ, R17 ;  /* 0x00000011ff11823e */ /* 0x000fe200000000ff */
[----:B------:R3:W-:Y:S04]  /*32210*/  @!P5 STG.E.U16 desc[UR12][R2.64+0x6], R20 ;  /* 0x000006140200d986 */ /* 0x0007e8000c10150c */
[----:B------:R3:W-:Y:S04]  /*32220*/  @!P2 STG.E.U16 desc[UR12][R4.64], R19 ;  /* 0x000000130400a986 */ /* 0x0007e8000c10150c */
[----:B------:R3:W-:Y:S04]  /*32230*/  @!P3 STG.E.U16 desc[UR12][R6.64+0x2], R18 ;  /* 0x000002120600b986 */ /* 0x0007e8000c10150c */
[----:B------:R3:W-:Y:S01]  /*32240*/  @!P0 STG.E.U16 desc[UR12][R6.64+0x4], R17 ;  /* 0x0000041106008986 */ /* 0x0007e2000c10150c */
[----:B------:R-:W-:Y:S05]  /*32250*/  @P1 EXIT ;  /* 0x000000000000194d */ /* 0x000fea0003800000 */
[----:B------:R-:W-:-:S05]  /*32260*/  F2FP.F16.F32.PACK_AB R16, RZ, R16 ;  /* 0x00000010ff10723e */ /* 0x000fca00000000ff */
[----:B------:R-:W-:Y:S01]  /*32270*/  STG.E.U16 desc[UR12][R6.64+0x6], R16 ;  /* 0x0000061006007986 */ /* 0x000fe2000c10150c */
[----:B------:R-:W-:Y:S05]  /*32280*/  EXIT ;  /* 0x000000000000794d */ /* 0x000fea0003800000 */
.L_x_1046:
[----:B------:R-:W-:-:S00]  /*32290*/  BRA `(.L_x_1046) ;  /* 0xfffffffc00fc7947 */ /* 0x000fc0000383ffff */
[----:B------:R-:W-:-:S00]  /*322a0*/  NOP ;  /* 0x0000000000007918 */ /* 0x000fc00000000000 */
        /* <DEDUP_REMOVED lines=13> */
.L_x_2099:


//--------------------- .text._Z16group_GEMM_typedILi128ELi64ELi8ELi4ELi4ELi64EEvP6__halfS1_S1_S1_Phiiib --------------------------
	.section	.text._Z16group_GEMM_typedILi128ELi64ELi8ELi4ELi4ELi64EEvP6__halfS1_S1_S1_Phiiib,"ax",@progbits
	.align	128
        .global         _Z16group_GEMM_typedILi128ELi64ELi8ELi4ELi4ELi64EEvP6__halfS1_S1_S1_Phiiib
        .type           _Z16group_GEMM_typedILi128ELi64ELi8ELi4ELi4ELi64EEvP6__halfS1_S1_S1_Phiiib,@function
        .size           _Z16group_GEMM_typedILi128ELi64ELi8ELi4ELi4ELi64EEvP6__halfS1_S1_S1_Phiiib,(.L_x_2100 - _Z16group_GEMM_typedILi128ELi64ELi8ELi4ELi4ELi64EEvP6__halfS1_S1_S1_Phiiib)
        .other          _Z16group_GEMM_typedILi128ELi64ELi8ELi4ELi4ELi64EEvP6__halfS1_S1_S1_Phiiib,@"STO_CUDA_ENTRY STV_DEFAULT"
_Z16group_GEMM_typedILi128ELi64ELi8ELi4ELi4ELi64EEvP6__halfS1_S1_S1_Phiiib:
.text._Z16group_GEMM_typedILi128ELi64ELi8ELi4ELi4ELi64EEvP6__halfS1_S1_S1_Phiiib:
        /* <DEDUP_REMOVED lines=80> */
.L_x_2092:
        /* <DEDUP_REMOVED lines=11> */
.L_x_1050:
[----:B------:R1:W-:Y:S02]  /*05b0*/  STS.U16 [R45], RZ ;  /* 0x000000ff2d007388 */ /* 0x0003e40000000400 */
.L_x_1049:
[----:B-123--:R-:W-:Y:S05]  /*05c0*/  BSYNC.RECONVERGENT B0 ;  /* 0x0000000000007941 */ /* 0x00efea0003800200 */
.L_x_1048:
        /* <DEDUP_REMOVED lines=27> */
.L_x_1052:
[----:B------:R-:W-:Y:S05]  /*0780*/  BSYNC.RECONVERGENT B0 ;  /* 0x0000000000007941 */ /* 0x000fea0003800200 */
.L_x_1051:
        /* <DEDUP_REMOVED lines=38> */
.L_x_1056:
        /* <DEDUP_REMOVED lines=19> */
.L_x_1055:
[----:B------:R-:W-:-:S07]  /*0b20*/  HMUL2 R0, R5.H0_H0, R12.H0_H0 ;  /* 0x2000000c05007232 */ /* 0x000fce0000000800 */
.L_x_1057:
[----:B------:R-:W-:Y:S05]  /*0b30*/  BSYNC.RECONVERGENT B0 ;  /* 0x0000000000007941 */ /* 0x000fea0003800200 */
.L_x_1054:
        /* <DEDUP_REMOVED lines=20> */
.L_x_1060:
        /* <DEDUP_REMOVED lines=19> */
.L_x_1059:
[----:B------:R-:W-:-:S07]  /*0db0*/  HMUL2 R0, R5.H0_H0, R14.H0_H0 ;  /* 0x2000000e05007232 */ /* 0x000fce0000000800 */
.L_x_1061:
[----:B------:R-:W-:Y:S05]  /*0dc0*/  BSYNC.RECONVERGENT B0 ;  /* 0x0000000000007941 */ /* 0x000fea0003800200 */
.L_x_1058:
        /* <DEDUP_REMOVED lines=20> */
.L_x_1064:
        /* <DEDUP_REMOVED lines=19> */
.L_x_1063:
[----:B------:R-:W-:-:S07]  /*1040*/  HMUL2 R0, R5.H0_H0, R3.H0_H0 ;  /* 0x2000000305007232 */ /* 0x000fce0000000800 */
.L_x_1065:
[----:B------:R-:W-:Y:S05]  /*1050*/  BSYNC.RECONVERGENT B0 ;  /* 0x0000000000007941 */ /* 0x000fea0003800200 */
.L_x_1062:
        /* <DEDUP_REMOVED lines=20> */
.L_x_1068:
        /* <DEDUP_REMOVED lines=19> */
.L_x_1067:
[----:B------:R-:W-:-:S07]  /*12d0*/  HMUL2 R0, R5.H0_H0, R2.H0_H0 ;  /* 0x2000000205007232 */ /* 0x000fce0000000800 */
.L_x_1069:
[----:B------:R-:W-:Y:S05]  /*12e0*/  BSYNC.RECONVERGENT B0 ;  /* 0x0000000000007941 */ /* 0x000fea0003800200 */
.L_x_1066:
        /* <DEDUP_REMOVED lines=19> */
.L_x_1072:
        /* <DEDUP_REMOVED lines=19> */
.L_x_1071:
[----:B------:R-:W-:-:S07]  /*1550*/  HMUL2 R0, R4.H0_H0, R12.H0_H0 ;  /* 0x2000000c04007232 */ /* 0x000fce0000000800 */
.L_x_1073:
[----:B------:R-:W-:Y:S05]  /*1560*/  BSYNC.RECONVERGENT B0 ;  /* 0x0000000000007941 */ /* 0x000fea0003800200 */
.L_x_1070:
        /* <DEDUP_REMOVED lines=17> */
.L_x_1076:
        /* <DEDUP_REMOVED lines=19> */
.L_x_1075:
[----:B------:R-:W-:-:S07]  /*17b0*/  HMUL2 R0, R4.H0_H0, R14.H0_H0 ;  /* 0x2000000e04007232 */ /* 0x000fce0000000800 */
.L_x_1077:
[----:B------:R-:W-:Y:S05]  /*17c0*/  BSYNC.RECONVERGENT B0 ;  /* 0x0000000000007941 */ /* 0x000fea0003800200 */
.L_x_1074:
        /* <DEDUP_REMOVED lines=17> */
.L_x_1080:
        /* <DEDUP_REMOVED lines=19> */
.L_x_1079:
[----:B------:R-:W-:-:S07]  /*1a10*/  HMUL2 R0, R4.H0_H0, R3.H0_H0 ;  /* 0x2000000304007232 */ /* 0x000fce0000000800 */
.L_x_1081:
[----:B------:R-:W-:Y:S05]  /*1a20*/  BSYNC.RECONVERGENT B0 ;  /* 0x0000000000007941 */ /* 0x000fea0003800200 */
.L_x_1078:
        /* <DEDUP_REMOVED lines=17> */
.L_x_1084:
        /* <DEDUP_REMOVED lines=19> */
.L_x_1083:
[----:B------:R-:W-:-:S07]  /*1c70*/  HMUL2 R4, R4.H0_H0, R2.H0_H0 ;  /* 0x2000000204047232 */ /* 0x000fce0000000800 */
.L_x_1085:
[----:B------:R-:W-:Y:S05]  /*1c80*/  BSYNC.RECONVERGENT B0 ;  /* 0x0000000000007941 */ /* 0x000fea0003800200 */
.L_x_1082:
        /* <DEDUP_REMOVED lines=19> */
.L_x_1088:
        /* <DEDUP_REMOVED lines=19> */
.L_x_1087:
[----:B------:R-:W-:-:S07]  /*1ef0*/  HMUL2 R0, R59.H0_H0, R12.H0_H0 ;  /* 0x2000000c3b007232 */ /* 0x000fce0000000800 */
.L_x_1089:
[----:B------:R-:W-:Y:S05]  /*1f00*/  BSYNC.RECONVERGENT B0 ;  /* 0x0000000000007941 */ /* 0x000fea0003800200 */
.L_x_1086:
        /* <DEDUP_REMOVED lines=17> */
.L_x_1092:
        /* <DEDUP_REMOVED lines=19> */
.L_x_1091:
[----:B------:R-:W-:-:S07]  /*2150*/  HMUL2 R0, R59.H0_H0, R14.H0_H0 ;  /* 0x2000000e3b007232 */ /* 0x000fce0000000800 */
.L_x_1093:
[----:B------:R-:W-:Y:S05]  /*2160*/  BSYNC.RECONVERGENT B0 ;  /* 0x0000000000007941 */ /* 0x000fea0003800200 */
.L_x_1090:
        /* <DEDUP_REMOVED lines=18> */
.L_x_1096:
        /* <DEDUP_REMOVED lines=19> */
.L_x_1095:
[----:B------:R-:W-:-:S07]  /*23c0*/  HMUL2 R0, R59.H0_H0, R3.H0_H0 ;  /* 0x200000033b007232 */ /* 0x000fce0000000800 */
.L_x_1097:
[----:B------:R-:W-:Y:S05]  /*23d0*/  BSYNC.RECONVERGENT B0 ;  /* 0x0000000000007941 */ /* 0x000fea0003800200 */
.L_x_1094:
        /* <DEDUP_REMOVED lines=17> */
.L_x_1100:
        /* <DEDUP_REMOVED lines=19> */
.L_x_1099:
[----:B------:R-:W-:-:S07]  /*2620*/  HMUL2 R0, R59.H0_H0, R2.H0_H0 ;  /* 0x200000023b007232 */ /* 0x000fce0000000800 */
.L_x_1101:
[----:B------:R-:W-:Y:S05]  /*2630*/  BSYNC.RECONVERGENT B0 ;  /* 0x0000000000007941 */ /* 0x000fea0003800200 */
.L_x_1098:
        /* <DEDUP_REMOVED lines=19> */
.L_x_1104:
        /* <DEDUP_REMOVED lines=19> */
.L_x_1103:
[----:B------:R-:W-:-:S07]  /*28a0*/  HMUL2 R12, R59.H0_H0, R12.H0_H0 ;  /* 0x2000000c3b0c7232 */ /* 0x000fce0000000800 */
.L_x_1105:
[----:B------:R-:W-:Y:S05]  /*28b0*/  BSYNC.RECONVERGENT B0 ;  /* 0x0000000000007941 */ /* 0x000fea0003800200 */
.L_x_1102:
        /* <DEDUP_REMOVED lines=17> */
.L_x_1108:
        /* <DEDUP_REMOVED lines=19> */
.L_x_1107:
[----:B------:R-:W-:-:S07]  /*2b00*/  HMUL2 R14, R59.H0_H0, R14.H0_H0 ;  /* 0x2000000e3b0e7232 */ /* 0x000fce0000000800 */
.L_x_1109:
[----:B------:R-:W-:Y:S05]  /*2b10*/  BSYNC.RECONVERGENT B0 ;  /* 0x0000000000007941 */ /* 0x000fea0003800200 */
.L_x_1106:
        /* <DEDUP_REMOVED lines=17> */
.L_x_1112:
        /* <DEDUP_REMOVED lines=19> */
.L_x_1111:
[----:B------:R-:W-:-:S07]  /*2d60*/  HMUL2 R0, R59.H0_H0, R3.H0_H0 ;  /* 0x200000033b007232 */ /* 0x000fce0000000800 */
.L_x_1113:
[----:B------:R-:W-:Y:S05]  /*2d70*/  BSYNC.RECONVERGENT B0 ;  /* 0x0000000000007941 */ /* 0x000fea0003800200 */
.L_x_1110:
        /* <DEDUP_REMOVED lines=17> */
.L_x_1116:
        /* <DEDUP_REMOVED lines=19> */
.L_x_1115:
[----:B------:R-:W-:-:S07]  /*2fc0*/  HMUL2 R2, R59.H0_H0, R2.H0_H0 ;  /* 0x200000023b027232 */ /* 0x000fce0000000800 */
.L_x_1117:
[----:B------:R-:W-:Y:S05]  /*2fd0*/  BSYNC.RECONVERGENT B0 ;  /* 0x0000000000007941 */ /* 0x000fea0003800200 */
.L_x_1114:
        /* <DEDUP_REMOVED lines=72> */
.L_x_1118:
        /* <DEDUP_REMOVED lines=18> */
.L_x_1121:
        /* <DEDUP_REMOVED lines=19> */
.L_x_1120:
[----:B---3--:R-:W-:-:S07]  /*36b0*/  HMUL2 R0, R58.H0_H0, R56.H0_H0 ;  /* 0x200000383a007232 */ /* 0x008fce0000000800 */
.L_x_1122:
[----:B------:R-:W-:Y:S05]  /*36c0*/  BSYNC.RECONVERGENT B0 ;  /* 0x0000000000007941 */ /* 0x000fea0003800200 */
.L_x_1119:
        /* <DEDUP_REMOVED lines=19> */
.L_x_1125:
        /* <DEDUP_REMOVED lines=19> */
.L_x_1124:
[----:B--2---:R-:W-:-:S07]  /*3930*/  HMUL2 R0, R58.H0_H0, R57.H0_H0 ;  /* 0x200000393a007232 */ /* 0x004fce0000000800 */
.L_x_1126:
[----:B------:R-:W-:Y:S05]  /*3940*/  BSYNC.RECONVERGENT B0 ;  /* 0x0000000000007941 */ /* 0x000fea0003800200 */
.L_x_1123:
        /* <DEDUP_REMOVED lines=19> */
.L_x_1129:
        /* <DEDUP_REMOVED lines=19> */
.L_x_1128:
[----:B---3--:R-:W-:-:S07]  /*3bb0*/  HMUL2 R0, R58.H0_H0, R3.H0_H0 ;  /* 0x200000033a007232 */ /* 0x008fce0000000800 */
.L_x_1130:
[----:B------:R-:W-:Y:S05]  /*3bc0*/  BSYNC.RECONVERGENT B0 ;  /* 0x0000000000007941 */ /* 0x000fea0003800200 */
.L_x_1127:
        /* <DEDUP_REMOVED lines=19> */
.L_x_1133:
        /* <DEDUP_REMOVED lines=19> */
.L_x_1132:
[----:B----4-:R-:W-:-:S07]  /*3e30*/  HMUL2 R0, R58.H0_H0, R2.H0_H0 ;  /* 0x200000023a007232 */ /* 0x010fce0000000800 */
.L_x_1134:
[----:B------:R-:W-:Y:S05]  /*3e40*/  BSYNC.RECONVERGENT B0 ;  /* 0x0000000000007941 */ /* 0x000fea0003800200 */
.L_x_1131:
        /* <DEDUP_REMOVED lines=20> */
.L_x_1137:
        /* <DEDUP_REMOVED lines=19> */
.L_x_1136:
[----:B------:R-:W-:-:S07]  /*40c0*/  HMUL2 R0, R58.H0_H0, R56.H0_H0 ;  /* 0x200000383a007232 */ /* 0x000fce0000000800 */
.L_x_1138:
[----:B------:R-:W-:Y:S05]  /*40d0*/  BSYNC.RECONVERGENT B0 ;  /* 0x0000000000007941 */ /* 0x000fea0003800200 */
.L_x_1135:
        /* <DEDUP_REMOVED lines=18> */
.L_x_1141:
        /* <DEDUP_REMOVED lines=19> */
.L_x_1140:
[----:B------:R-:W-:-:S07]  /*4330*/  HMUL2 R0, R58.H0_H0, R57.H0_H0 ;  /* 0x200000393a007232 */ /* 0x000fce0000000800 */
.L_x_1142:
[----:B------:R-:W-:Y:S05]  /*4340*/  BSYNC.RECONVERGENT B0 ;  /* 0x0000000000007941 */ /* 0x000fea0003800200 */
.L_x_1139:
        /* <DEDUP_REMOVED lines=18> */
.L_x_1145:
        /* <DEDUP_REMOVED lines=19> */
.L_x_1144:
[----:B------:R-:W-:-:S07]  /*45a0*/  HMUL2 R0, R58.H0_H0, R3.H0_H0 ;  /* 0x200000033a007232 */ /* 0x000fce0000000800 */
.L_x_1146:
[----:B------:R-:W-:Y:S05]  /*45b0*/  BSYNC.RECONVERGENT B0 ;  /* 0x0000000000007941 */ /* 0x000fea0003800200 */
.L_x_1143:
        /* <DEDUP_REMOVED lines=18> */
.L_x_1149:
        /* <DEDUP_REMOVED lines=19> */
.L_x_1148:
[----:B------:R-:W-:-:S07]  /*4810*/  HMUL2 R0, R58.H0_H0, R2.H0_H0 ;  /* 0x200000023a007232 */ /* 0x000fce0000000800 */
.L_x_1150:
[----:B------:R-:W-:Y:S05]  /*4820*/  BSYNC.RECONVERGENT B0 ;  /* 0x0000000000007941 */ /* 0x000fea0003800200 */
.L_x_1147:
        /* <DEDUP_REMOVED lines=20> */
.L_x_1153:
        /* <DEDUP_REMOVED lines=19> */
.L_x_1152:
[----:B------:R-:W-:-:S07]  /*4aa0*/  HMUL2 R0, R58.H0_H0, R56.H0_H0 ;  /* 0x200000383a007232 */ /* 0x000fce0000000800 */
.L_x_1154:
[----:B------:R-:W-:Y:S05]  /*4ab0*/  BSYNC.RECONVERGENT B0 ;  /* 0x0000000000007941 */ /* 0x000fea0003800200 */
.L_x_1151:
        /* <DEDUP_REMOVED lines=18> */
.L_x_1157:
        /* <DEDUP_REMOVED lines=19> */
.L_x_1156:
[----:B------:R-:W-:-:S07]  /*4d10*/  HMUL2 R0, R58.H0_H0, R57.H0_H0 ;  /* 0x200000393a007232 */ /* 0x000fce0000000800 */
.L_x_1158:
[----:B------:R-:W-:Y:S05]  /*4d20*/  BSYNC.RECONVERGENT B0 ;  /* 0x0000000000007941 */ /* 0x000fea0003800200 */
.L_x_1155:
        /* <DEDUP_REMOVED lines=18> */
.L_x_1161:
        /* <DEDUP_REMOVED lines=19> */
.L_x_1160:
[----:B------:R-:W-:-:S07]  /*4f80*/  HMUL2 R0, R58.H0_H0, R3.H0_H0 ;  /* 0x200000033a007232 */ /* 0x000fce0000000800 */
.L_x_1162:
[----:B------:R-:W-:Y:S05]  /*4f90*/  BSYNC.RECONVERGENT B0 ;  /* 0x0000000000007941 */ /* 0x000fea0003800200 */
.L_x_1159:
        /* <DEDUP_REMOVED lines=18> */
.L_x_1165:
        /* <DEDUP_REMOVED lines=19> */
.L_x_1164:
[----:B------:R-:W-:-:S07]  /*51f0*/  HMUL2 R0, R58.H0_H0, R2.H0_H0 ;  /* 0x200000023a007232 */ /* 0x000fce0000000800 */
.L_x_1166:
[----:B------:R-:W-:Y:S05]  /*5200*/  BSYNC.RECONVERGENT B0 ;  /* 0x0000000000007941 */ /* 0x000fea0003800200 */
.L_x_1163:
        /* <DEDUP_REMOVED lines=19> */
.L_x_1169:
        /* <DEDUP_REMOVED lines=19> */
.L_x_1168:
[----:B------:R-:W-:-:S07]  /*5470*/  HMUL2 R56, R58.H0_H0, R56.H0_H0 ;  /* 0x200000383a387232 */ /* 0x000fce0000000800 */
.L_x_1170:
[----:B------:R-:W-:Y:S05]  /*5480*/  BSYNC.RECONVERGENT B0 ;  /* 0x0000000000007941 */ /* 0x000fea0003800200 */
.L_x_1167:
        /* <DEDUP_REMOVED lines=17> */
.L_x_1173:
        /* <DEDUP_REMOVED lines=19> */
.L_x_1172:
[----:B------:R-:W-:-:S07]  /*56d0*/  HMUL2 R0, R58.H0_H0, R57.H0_H0 ;  /* 0x200000393a007232 */ /* 0x000fce0000000800 */
.L_x_1174:
[----:B------:R-:W-:Y:S05]  /*56e0*/  BSYNC.RECONVERGENT B0 ;  /* 0x0000000000007941 */ /* 0x000fea0003800200 */
.L_x_1171:
        /* <DEDUP_REMOVED lines=17> */
.L_x_1177:
        /* <DEDUP_REMOVED lines=19> */
.L_x_1176:
[----:B------:R-:W-:-:S07]  /*5930*/  HMUL2 R0, R58.H0_H0, R3.H0_H0 ;  /* 0x200000033a007232 */ /* 0x000fce0000000800 */
.L_x_1178:
[----:B------:R-:W-:Y:S05]  /*5940*/  BSYNC.RECONVERGENT B0 ;  /* 0x0000000000007941 */ /* 0x000fea0003800200 */
.L_x_1175:
        /* <DEDUP_REMOVED lines=17> */
.L_x_1181:
        /* <DEDUP_REMOVED lines=19> */
.L_x_1180:
[----:B------:R-:W-:-:S07]  /*5b90*/  HMUL2 R2, R58.H0_H0, R2.H0_H0 ;  /* 0x200000023a027232 */ /* 0x000fce0000000800 */
.L_x_1182:
[----:B------:R-:W-:Y:S05]  /*5ba0*/  BSYNC.RECONVERGENT B0 ;  /* 0x0000000000007941 */ /* 0x000fea0003800200 */
.L_x_1179:
        /* <DEDUP_REMOVED lines=72> */
.L_x_1183:
        /* <DEDUP_REMOVED lines=18> */
.L_x_1186:
        /* <DEDUP_REMOVED lines=19> */
.L_x_1185:
[----:B------:R-:W-:-:S07]  /*6280*/  HMUL2 R0, R58.H0_H0, R56.H0_H0 ;  /* 0x200000383a007232 */ /* 0x000fce0000000800 */
.L_x_1187:
[----:B------:R-:W-:Y:S05]  /*6290*/  BSYNC.RECONVERGENT B0 ;  /* 0x0000000000007941 */ /* 0x000fea0003800200 */
.L_x_1184:
        /* <DEDUP_REMOVED lines=19> */
.L_x_1190:
        /* <DEDUP_REMOVED lines=19> */
.L_x_1189:
[----:B----4-:R-:W-:-:S07]  /*6500*/  HMUL2 R0, R58.H0_H0, R57.H0_H0 ;  /* 0x200000393a007232 */ /* 0x010fce0000000800 */
.L_x_1191:
[----:B------:R-:W-:Y:S05]  /*6510*/  BSYNC.RECONVERGENT B0 ;  /* 0x0000000000007941 */ /* 0x000fea0003800200 */
.L_x_1188:
        /* <DEDUP_REMOVED lines=19> */
.L_x_1194:
        /* <DEDUP_REMOVED lines=19> */
.L_x_1193:
[----:B0-----:R-:W-:-:S07]  /*6780*/  HMUL2 R0, R58.H0_H0, R3.H0_H0 ;  /* 0x200000033a007232 */ /* 0x001fce0000000800 */
.L_x_1195:
[----:B------:R-:W-:Y:S05]  /*6790*/  BSYNC.RECONVERGENT B0 ;  /* 0x0000000000007941 */ /* 0x000fea0003800200 */
.L_x_1192:
        /* <DEDUP_REMOVED lines=19> */
.L_x_1198:
        /* <DEDUP_REMOVED lines=19> */
.L_x_1197:
[----:B0-----:R-:W-:-:S07]  /*6a00*/  HMUL2 R0, R58.H0_H0, R2.H0_H0 ;  /* 0x200000023a007232 */ /* 0x001fce0000000800 */
.L_x_1199:
[----:B------:R-:W-:Y:S05]  /*6a10*/  BSYNC.RECONVERGENT B0 ;  /* 0x0000000000007941 */ /* 0x000fea0003800200 */
.L_x_1196:
        /* <DEDUP_REMOVED lines=20> */
.L_x_1202:
        /* <DEDUP_REMOVED lines=19> */
.L_x_1201:
[----:B------:R-:W-:-:S07]  /*6c90*/  HMUL2 R0, R58.H0_H0, R56.H0_H0 ;  /* 0x200000383a007232 */ /* 0x000fce0000000800 */
.L_x_1203:
[----:B------:R-:W-:Y:S05]  /*6ca0*/  BSYNC.RECONVERGENT B0 ;  /* 0x0000000000007941 */ /* 0x000fea0003800200 */
.L_x_1200:
        /* <DEDUP_REMOVED lines=18> */
.L_x_1206:
        /* <DEDUP_REMOVED lines=19> */
.L_x_1205:
[----:B------:R-:W-:-:S07]  /*6f00*/  HMUL2 R0, R58.H0_H0, R57.H0_H0 ;  /* 0x200000393a007232 */ /* 0x000fce0000000800 */
.L_x_1207:
[----:B------:R-:W-:Y:S05]  /*6f10*/  BSYNC.RECONVERGENT B0 ;  /* 0x0000000000007941 */ /* 0x000fea0003800200 */
.L_x_1204:
        /* <DEDUP_REMOVED lines=18> */
.L_x_1210:
        /* <DEDUP_REMOVED lines=19> */
.L_x_1209:
[----:B------:R-:W-:-:S07]  /*7170*/  HMUL2 R0, R58.H0_H0, R3.H0_H0 ;  /* 0x200000033a007232 */ /* 0x000fce0000000800 */
.L_x_1211:
[----:B------:R-:W-:Y:S05]  /*7180*/  BSYNC.RECONVERGENT B0 ;  /* 0x0000000000007941 */ /* 0x000fea0003800200 */
.L_x_1208:
        /* <DEDUP_REMOVED lines=18> */
.L_x_1214:
        /* <DEDUP_REMOVED lines=19> */
.L_x_1213:
[----:B------:R-:W-:-:S07]  /*73e0*/  HMUL2 R0, R58.H0_H0, R2.H0_H0 ;  /* 0x200000023a007232 */ /* 0x000fce0000000800 */
.L_x_1215:
[----:B------:R-:W-:Y:S05]  /*73f0*/  BSYNC.RECONVERGENT B0 ;  /* 0x0000000000007941 */ /* 0x000fea0003800200 */
.L_x_1212:
        /* <DEDUP_REMOVED lines=20> */
.L_x_1218:
        /* <DEDUP_REMOVED lines=19> */
.L_x_1217:
[----:B------:R-:W-:-:S07]  /*7670*/  HMUL2 R0, R58.H0_H0, R56.H0_H0 ;  /* 0x200000383a007232 */ /* 0x000fce0000000800 */
.L_x_1219:
[----:B------:R-:W-:Y:S05]  /*7680*/  BSYNC.RECONVERGENT B0 ;  /* 0x0000000000007941 */ /* 0x000fea0003800200 */
.L_x_1216:
        /* <DEDUP_REMOVED lines=18> */
.L_x_1222:
        /* <DEDUP_REMOVED lines=19> */
.L_x_1221:
[----:B------:R-:W-:-:S07]  /*78e0*/  HMUL2 R0, R58.H0_H0, R57.H0_H0 ;  /* 0x200000393a007232 */ /* 0x000fce0000000800 */
.L_x_1223:
[----:B------:R-:W-:Y:S05]  /*78f0*/  BSYNC.RECONVERGENT B0 ;  /* 0x0000000000007941 */ /* 0x000fea0003800200 */
.L_x_1220:
        /* <DEDUP_REMOVED lines=18> */
.L_x_1226:
        /* <DEDUP_REMOVED lines=19> */
.L_x_1225:
[----:B------:R-:W-:-:S07]  /*7b50*/  HMUL2 R0, R58.H0_H0, R3.H0_H0 ;  /* 0x200000033a007232 */ /* 0x000fce0000000800 */
.L_x_1227:
[----:B------:R-:W-:Y:S05]  /*7b60*/  BSYNC.RECONVERGENT B0 ;  /* 0x0000000000007941 */ /* 0x000fea0003800200 */
.L_x_1224:
        /* <DEDUP_REMOVED lines=18> */
.L_x_1230:
        /* <DEDUP_REMOVED lines=19> */
.L_x_1229:
[----:B------:R-:W-:-:S07]  /*7dc0*/  HMUL2 R0, R58.H0_H0, R2.H0_H0 ;  /* 0x200000023a007232 */ /* 0x000fce0000000800 */
.L_x_1231:
[----:B------:R-:W-:Y:S05]  /*7dd0*/  BSYNC.RECONVERGENT B0 ;  /* 0x0000000000007941 */ /* 0x000fea0003800200 */
.L_x_1228:
        /* <DEDUP_REMOVED lines=19> */
.L_x_1234:
        /* <DEDUP_REMOVED lines=19> */
.L_x_1233:
[----:B------:R-:W-:-:S07]  /*8040*/  HMUL2 R56, R58.H0_H0, R56.H0_H0 ;  /* 0x200000383a387232 */ /* 0x000fce0000000800 */
.L_x_1235:
[----:B------:R-:W-:Y:S05]  /*8050*/  BSYNC.RECONVERGENT B0 ;  /* 0x0000000000007941 */ /* 0x000fea0003800200 */
.L_x_1232:
        /* <DEDUP_REMOVED lines=17> */
.L_x_1238:
        /* <DEDUP_REMOVED lines=19> */
.L_x_1237:
[----:B------:R-:W-:-:S07]  /*82a0*/  HMUL2 R0, R58.H0_H0, R57.H0_H0 ;  /* 0x200000393a007232 */ /* 0x000fce0000000800 */
.L_x_1239:
[----:B------:R-:W-:Y:S05]  /*82b0*/  BSYNC.RECONVERGENT B0 ;  /* 0x0000000000007941 */ /* 0x000fea0003800200 */
.L_x_1236:
        /* <DEDUP_REMOVED lines=17> */
.L_x_1242:
        /* <DEDUP_REMOVED lines=19> */
.L_x_1241:
[----:B------:R-:W-:-:S07]  /*8500*/  HMUL2 R0, R58.H0_H0, R3.H0_H0 ;  /* 0x200000033a007232 */ /* 0x000fce0000000800 */
.L_x_1243:
[----:B------:R-:W-:Y:S05]  /*8510*/  BSYNC.RECONVERGENT B0 ;  /* 0x0000000000007941 */ /* 0x000fea0003800200 */
.L_x_1240:
        /* <DEDUP_REMOVED lines=17> */
.L_x_1246:
        /* <DEDUP_REMOVED lines=19> */
.L_x_1245:
[----:B------:R-:W-:-:S07]  /*8760*/  HMUL2 R2, R58.H0_H0, R2.H0_H0 ;  /* 0x200000023a027232 */ /* 0x000fce0000000800 */
.L_x_1247:
[----:B------:R-:W-:Y:S05]  /*8770*/  BSYNC.RECONVERGENT B0 ;  /* 0x0000000000007941 */ /* 0x000fea0003800200 */
.L_x_1244:
        /* <DEDUP_REMOVED lines=72> */
.L_x_1248:
        /* <DEDUP_REMOVED lines=18> */
.L_x_1251:
        /* <DEDUP_REMOVED lines=19> */
.L_x_1250:
[----:B------:R-:W-:-:S07]  /*8e50*/  HMUL2 R0, R60.H0_H0, R56.H0_H0 ;  /* 0x200000383c007232 */ /* 0x000fce0000000800 */
.L_x_1252:
[----:B------:R-:W-:Y:S05]  /*8e60*/  BSYNC.RECONVERGENT B0 ;  /* 0x0000000000007941 */ /* 0x000fea0003800200 */
.L_x_1249:
        /* <DEDUP_REMOVED lines=19> */
.L_x_1255:
        /* <DEDUP_REMOVED lines=19> */
.L_x_1254:
[----:B0-----:R-:W-:-:S07]  /*90d0*/  HMUL2 R0, R60.H0_H0, R59.H0_H0 ;  /* 0x2000003b3c007232 */ /* 0x001fce0000000800 */
.L_x_1256:
[----:B------:R-:W-:Y:S05]  /*90e0*/  BSYNC.RECONVERGENT B0 ;  /* 0x0000000000007941 */ /* 0x000fea0003800200 */
.L_x_1253:
        /* <DEDUP_REMOVED lines=19> */
.L_x_1259:
        /* <DEDUP_REMOVED lines=19> */
.L_x_1258:
[----:B0-----:R-:W-:-:S07]  /*9350*/  HMUL2 R0, R60.H0_H0, R58.H0_H0 ;  /* 0x2000003a3c007232 */ /* 0x001fce0000000800 */
.L_x_1260:
[----:B------:R-:W-:Y:S05]  /*9360*/  BSYNC.RECONVERGENT B0 ;  /* 0x0000000000007941 */ /* 0x000fea0003800200 */
.L_x_1257:
        /* <DEDUP_REMOVED lines=19> */
.L_x_1263:
        /* <DEDUP_REMOVED lines=19> */
.L_x_1262:
[----:B0-----:R-:W-:-:S07]  /*95d0*/  HMUL2 R60, R60.H0_H0, R57.H0_H0 ;  /* 0x200000393c3c7232 */ /* 0x001fce0000000800 */
.L_x_1264:
[----:B------:R-:W-:Y:S05]  /*95e0*/  BSYNC.RECONVERGENT B0 ;  /* 0x0000000000007941 */ /* 0x000fea0003800200 */
.L_x_1261:
        /* <DEDUP_REMOVED lines=20> */
.L_x_1267:
        /* <DEDUP_REMOVED lines=19> */
.L_x_1266:
[----:B------:R-:W-:-:S07]  /*9860*/  HMUL2 R0, R3.H0_H0, R56.H0_H0 ;  /* 0x2000003803007232 */ /* 0x000fce0000000800 */
.L_x_1268:
[----:B------:R-:W-:Y:S05]  /*9870*/  BSYNC.RECONVERGENT B0 ;  /* 0x0000000000007941 */ /* 0x000fea0003800200 */
.L_x_1265:
        /* <DEDUP_REMOVED lines=18> */
.L_x_1271:
        /* <DEDUP_REMOVED lines=19> */
.L_x_1270:
[----:B------:R-:W-:-:S07]  /*9ad0*/  HMUL2 R0, R3.H0_H0, R59.H0_H0 ;  /* 0x2000003b03007232 */ /* 0x000fce0000000800 */
.L_x_1272:
[----:B------:R-:W-:Y:S05]  /*9ae0*/  BSYNC.RECONVERGENT B0 ;  /* 0x0000000000007941 */ /* 0x000fea0003800200 */
.L_x_1269:
        /* <DEDUP_REMOVED lines=18> */
.L_x_1275:
        /* <DEDUP_REMOVED lines=19> */
.L_x_1274:
[----:B------:R-:W-:-:S07]  /*9d40*/  HMUL2 R0, R3.H0_H0, R58.H0_H0 ;  /* 0x2000003a03007232 */ /* 0x000fce0000000800 */
.L_x_1276:
[----:B------:R-:W-:Y:S05]  /*9d50*/  BSYNC.RECONVERGENT B0 ;  /* 0x0000000000007941 */ /* 0x000fea0003800200 */
.L_x_1273:
        /* <DEDUP_REMOVED lines=17> */
.L_x_1279:
        /* <DEDUP_REMOVED lines=19> */
.L_x_1278:
[----:B------:R-:W-:-:S07]  /*9fa0*/  HMUL2 R2, R3.H0_H0, R57.H0_H0 ;  /* 0x2000003903027232 */ /* 0x000fce0000000800 */
.L_x_1280:
[----:B------:R-:W-:Y:S05]  /*9fb0*/  BSYNC.RECONVERGENT B0 ;  /* 0x0000000000007941 */ /* 0x000fea0003800200 */
.L_x_1277:
        /* <DEDUP_REMOVED lines=19> */
.L_x_1283:
        /* <DEDUP_REMOVED lines=19> */
.L_x_1282:
[----:B------:R-:W-:-:S07]  /*a220*/  HMUL2 R3, R47.H0_H0, R56.H0_H0 ;  /* 0x200000382f037232 */ /* 0x000fce0000000800 */
.L_x_1284:
[----:B------:R-:W-:Y:S05]  /*a230*/  BSYNC.RECONVERGENT B0 ;  /* 0x0000000000007941 */ /* 0x000fea0003800200 */
.L_x_1281:
        /* <DEDUP_REMOVED lines=18> */
.L_x_1287:
        /* <DEDUP_REMOVED lines=19> */
.L_x_1286:
[----:B------:R-:W-:-:S07]  /*a490*/  HMUL2 R4, R47.H0_H0, R59.H0_H0 ;  /* 0x2000003b2f047232 */ /* 0x000fce0000000800 */
.L_x_1288:
[----:B------:R-:W-:Y:S05]  /*a4a0*/  BSYNC.RECONVERGENT B0 ;  /* 0x0000000000007941 */ /* 0x000fea0003800200 */
.L_x_1285:
        /* <DEDUP_REMOVED lines=18> */
.L_x_1291:
        /* <DEDUP_REMOVED lines=19> */
.L_x_1290:
[----:B------:R-:W-:-:S07]  /*a700*/  HMUL2 R6, R47.H0_H0, R58.H0_H0 ;  /* 0x2000003a2f067232 */ /* 0x000fce0000000800 */
.L_x_1292:
[----:B------:R-:W-:Y:S05]  /*a710*/  BSYNC.RECONVERGENT B0 ;  /* 0x0000000000007941 */ /* 0x000fea0003800200 */
.L_x_1289:
        /* <DEDUP_REMOVED lines=17> */
.L_x_1295:
        /* <DEDUP_REMOVED lines=19> */
.L_x_1294:
[----:B------:R-:W-:-:S07]  /*a960*/  HMUL2 R8, R47.H0_H0, R57.H0_H0 ;  /* 0x200000392f087232 */ /* 0x000fce0000000800 */
.L_x_1296:
[----:B------:R-:W-:Y:S05]  /*a970*/  BSYNC.RECONVERGENT B0 ;  /* 0x0000000000007941 */ /* 0x000fea0003800200 */
.L_x_1293:
        /* <DEDUP_REMOVED lines=19> */
.L_x_1299:
        /* <DEDUP_REMOVED lines=19> */
.L_x_1298:
[----:B------:R-:W-:-:S07]  /*abe0*/  HMUL2 R56, R35.H0_H0, R56.H0_H0 ;  /* 0x2000003823387232 */ /* 0x000fce0000000800 */
.L_x_1300:
[----:B------:R-:W-:Y:S05]  /*abf0*/  BSYNC.RECONVERGENT B0 ;  /* 0x0000000000007941 */ /* 0x000fea0003800200 */
.L_x_1297:
        /* <DEDUP_REMOVED lines=17> */
.L_x_1303:
        /* <DEDUP_REMOVED lines=19> */
.L_x_1302:
[----:B------:R-:W-:-:S07]  /*ae40*/  HMUL2 R12, R35.H0_H0, R59.H0_H0 ;  /* 0x2000003b230c7232 */ /* 0x000fce0000000800 */
.L_x_1304:
[----:B------:R-:W-:Y:S05]  /*ae50*/  BSYNC.RECONVERGENT B0 ;  /* 0x0000000000007941 */ /* 0x000fea0003800200 */
.L_x_1301:
        /* <DEDUP_REMOVED lines=17> */
.L_x_1307:
        /* <DEDUP_REMOVED lines=19> */
.L_x_1306:
[----:B------:R-:W-:-:S07]  /*b0a0*/  HMUL2 R58, R35.H0_H0, R58.H0_H0 ;  /* 0x2000003a233a7232 */ /* 0x000fce0000000800 */
.L_x_1308:
[----:B------:R-:W-:Y:S05]  /*b0b0*/  BSYNC.RECONVERGENT B0 ;  /* 0x0000000000007941 */ /* 0x000fea0003800200 */
.L_x_1305:
        /* <DEDUP_REMOVED lines=17> */
.L_x_1311:
        /* <DEDUP_REMOVED lines=19> */
.L_x_1310:
[----:B------:R-:W-:-:S07]  /*b300*/  HMUL2 R34, R35.H0_H0, R57.H0_H0 ;  /* 0x2000003923227232 */ /* 0x000fce0000000800 */
.L_x_1312:
[----:B------:R-:W-:Y:S05]  /*b310*/  BSYNC.RECONVERGENT B0 ;  /* 0x0000000000007941 */ /* 0x000fea0003800200 */
.L_x_1309:
        /* <DEDUP_REMOVED lines=72> */
.L_x_1313:
        /* <DEDUP_REMOVED lines=18> */
.L_x_1316:
        /* <DEDUP_REMOVED lines=19> */
.L_x_1315:
[----:B------:R-:W-:-:S07]  /*b9f0*/  HMUL2 R34, R47.H0_H0, R56.H0_H0 ;  /* 0x200000382f227232 */ /* 0x000fce0000000800 */
.L_x_1317:
[----:B------:R-:W-:Y:S05]  /*ba00*/  BSYNC.RECONVERGENT B0 ;  /* 0x0000000000007941 */ /* 0x000fea0003800200 */
.L_x_1314:
        /* <DEDUP_REMOVED lines=19> */
.L_x_1320:
        /* <DEDUP_REMOVED lines=19> */
.L_x_1319:
[----:B0-----:R-:W-:-:S07]  /*bc70*/  HMUL2 R34, R47.H0_H0, R59.H0_H0 ;  /* 0x2000003b2f227232 */ /* 0x001fce0000000800 */
.L_x_1321:
[----:B------:R-:W-:Y:S05]  /*bc80*/  BSYNC.RECONVERGENT B0 ;  /* 0x0000000000007941 */ /* 0x000fea0003800200 */
.L_x_1318:
        /* <DEDUP_REMOVED lines=19> */
.L_x_1324:
        /* <DEDUP_REMOVED lines=19> */
.L_x_1323:
[----:B0-----:R-:W-:-:S07]  /*bef0*/  HMUL2 R34, R47.H0_H0, R58.H0_H0 ;  /* 0x2000003a2f227232 */ /* 0x001fce0000000800 */
.L_x_1325:
[----:B------:R-:W-:Y:S05]  /*bf00*/  BSYNC.RECONVERGENT B0 ;  /* 0x0000000000007941 */ /* 0x000fea0003800200 */
.L_x_1322:
        /* <DEDUP_REMOVED lines=18> */
.L_x_1328:
        /* <DEDUP_REMOVED lines=19> */
.L_x_1327:
[----:B0-----:R-:W-:-:S07]  /*c160*/  HMUL2 R34, R47.H0_H0, R57.H0_H0 ;  /* 0x200000392f227232 */ /* 0x001fce0000000800 */
.L_x_1329:
[----:B------:R-:W-:Y:S05]  /*c170*/  BSYNC.RECONVERGENT B0 ;  /* 0x0000000000007941 */ /* 0x000fea0003800200 */
.L_x_1326:
        /* <DEDUP_REMOVED lines=20> */
.L_x_1332:
        /* <DEDUP_REMOVED lines=19> */
.L_x_1331:
[----:B------:R-:W-:-:S07]  /*c3f0*/  HMUL2 R34, R35.H0_H0, R56.H0_H0 ;  /* 0x2000003823227232 */ /* 0x000fce0000000800 */
.L_x_1333:
[----:B------:R-:W-:Y:S05]  /*c400*/  BSYNC.RECONVERGENT B0 ;  /* 0x0000000000007941 */ /* 0x000fea0003800200 */
.L_x_1330:
        /* <DEDUP_REMOVED lines=18> */
.L_x_1336:
        /* <DEDUP_REMOVED lines=19> */
.L_x_1335:
[----:B------:R-:W-:-:S07]  /*c660*/  HMUL2 R34, R35.H0_H0, R59.H0_H0 ;  /* 0x2000003b23227232 */ /* 0x000fce0000000800 */
.L_x_1337:
[----:B------:R-:W-:Y:S05]  /*c670*/  BSYNC.RECONVERGENT B0 ;  /* 0x0000000000007941 */ /* 0x000fea0003800200 */
.L_x_1334:
        /* <DEDUP_REMOVED lines=18> */
.L_x_1340:
        /* <DEDUP_REMOVED lines=19> */
.L_x_1339:
[----:B------:R-:W-:-:S07]  /*c8d0*/  HMUL2 R34, R35.H0_H0, R58.H0_H0 ;  /* 0x2000003a23227232 */ /* 0x000fce0000000800 */
.L_x_1341:
[----:B------:R-:W-:Y:S05]  /*c8e0*/  BSYNC.RECONVERGENT B0 ;  /* 0x0000000000007941 */ /* 0x000fea0003800200 */
.L_x_1338:
        /* <DEDUP_REMOVED lines=18> */
.L_x_1344:
        /* <DEDUP_REMOVED lines=19> */
.L_x_1343:
[----:B------:R-:W-:-:S07]  /*cb40*/  HMUL2 R35, R35.H0_H0, R57.H0_H0 ;  /* 0x2000003923237232 */ /* 0x000fce0000000800 */
.L_x_1345:
[----:B------:R-:W-:Y:S05]  /*cb50*/  BSYNC.RECONVERGENT B0 ;  /* 0x0000000000007941 */ /* 0x000fea0003800200 */
.L_x_1342:
        /* <DEDUP_REMOVED lines=20> */
.L_x_1348:
        /* <DEDUP_REMOVED lines=19> */
.L_x_1347:
[----:B------:R-:W-:-:S07]  /*cdd0*/  HMUL2 R0, R60.H0_H0, R56.H0_H0 ;  /* 0x200000383c007232 */ /* 0x000fce0000000800 */
.L_x_1349:
[----:B------:R-:W-:Y:S05]  /*cde0*/  BSYNC.RECONVERGENT B0 ;  /* 0x0000000000007941 */ /* 0x000fea0003800200 */
.L_x_1346:
        /* <DEDUP_REMOVED lines=18> */
.L_x_1352:
        /* <DEDUP_REMOVED lines=19> */
.L_x_1351:
[----:B------:R-:W-:-:S07]  /*d040*/  HMUL2 R0, R60.H0_H0, R59.H0_H0 ;  /* 0x2000003b3c007232 */ /* 0x000fce0000000800 */
.L_x_1353:
[----:B------:R-:W-:Y:S05]  /*d050*/  BSYNC.RECONVERGENT B0 ;  /* 0x0000000000007941 */ /* 0x000fea0003800200 */
.L_x_1350:
        /* <DEDUP_REMOVED lines=19> */
.L_x_1356:
        /* <DEDUP_REMOVED lines=18> */
.L_x_1355:
[----:B------:R-:W-:-:S07]  /*d2b0*/  HMUL2 R3, R60.H0_H0, R58.H0_H0 ;  /* 0x2000003a3c037232 */ /* 0x000fce0000000800 */
.L_x_1357:
[----:B------:R-:W-:Y:S05]  /*d2c0*/  BSYNC.RECONVERGENT B0 ;  /* 0x0000000000007941 */ /* 0x000fea0003800200 */
.L_x_1354:
        /* <DEDUP_REMOVED lines=17> */
.L_x_1360:
        /* <DEDUP_REMOVED lines=18> */
.L_x_1359:
[----:B------:R-:W-:-:S07]  /*d500*/  HMUL2 R3, R60.H0_H0, R57.H0_H0 ;  /* 0x200000393c037232 */ /* 0x000fce0000000800 */
.L_x_1361:
[----:B------:R-:W-:Y:S05]  /*d510*/  BSYNC.RECONVERGENT B0 ;  /* 0x0000000000007941 */ /* 0x000fea0003800200 */
.L_x_1358:
        /* <DEDUP_REMOVED lines=19> */
.L_x_1364:
        /* <DEDUP_REMOVED lines=19> */
.L_x_1363:
[----:B------:R-:W-:-:S07]  /*d780*/  HMUL2 R56, R2.H0_H0, R56.H0_H0 ;  /* 0x2000003802387232 */ /* 0x000fce0000000800 */
.L_x_1365:
[----:B------:R-:W-:Y:S05]  /*d790*/  BSYNC.RECONVERGENT B0 ;  /* 0x0000000000007941 */ /* 0x000fea0003800200 */
.L_x_1362:
        /* <DEDUP_REMOVED lines=17> */
.L_x_1368:
        /* <DEDUP_REMOVED lines=19> */
.L_x_1367:
[----:B------:R-:W-:-:S07]  /*d9e0*/  HMUL2 R0, R2.H0_H0, R59.H0_H0 ;  /* 0x2000003b02007232 */ /* 0x000fce0000000800 */
.L_x_1369:
[----:B------:R-:W-:Y:S05]  /*d9f0*/  BSYNC.RECONVERGENT B0 ;  /* 0x0000000000007941 */ /* 0x000fea0003800200 */
.L_x_1366:
        /* <DEDUP_REMOVED lines=17> */
.L_x_1372:
        /* <DEDUP_REMOVED lines=19> */
.L_x_1371:
[----:B------:R-:W-:-:S07]  /*dc40*/  HMUL2 R58, R2.H0_H0, R58.H0_H0 ;  /* 0x2000003a023a7232 */ /* 0x000fce0000000800 */
.L_x_1373:
[----:B------:R-:W-:Y:S05]  /*dc50*/  BSYNC.RECONVERGENT B0 ;  /* 0x0000000000007941 */ /* 0x000fea0003800200 */
.L_x_1370:
        /* <DEDUP_REMOVED lines=17> */
.L_x_1376:
        /* <DEDUP_REMOVED lines=19> */
.L_x_1375:
[----:B------:R-:W-:-:S07]  /*dea0*/  HMUL2 R2, R2.H0_H0, R57.H0_H0 ;  /* 0x2000003902027232 */ /* 0x000fce0000000800 */
.L_x_1377:
[----:B------:R-:W-:Y:S05]  /*deb0*/  BSYNC.RECONVERGENT B0 ;  /* 0x0000000000007941 */ /* 0x000fea0003800200 */
.L_x_1374:
        /* <DEDUP_REMOVED lines=72> */
.L_x_1378:
        /* <DEDUP_REMOVED lines=18> */
.L_x_1381:
        /* <DEDUP_REMOVED lines=19> */
.L_x_1380:
[----:B------:R-:W-:-:S07]  /*e590*/  HMUL2 R0, R58.H0_H0, R56.H0_H0 ;  /* 0x200000383a007232 */ /* 0x000fce0000000800 */
.L_x_1382:
[----:B------:R-:W-:Y:S05]  /*e5a0*/  BSYNC.RECONVERGENT B0 ;  /* 0x0000000000007941 */ /* 0x000fea0003800200 */
.L_x_1379:
        /* <DEDUP_REMOVED lines=19> */
.L_x_1385:
        /* <DEDUP_REMOVED lines=19> */
.L_x_1384:
[----:B0-----:R-:W-:-:S07]  /*e810*/  HMUL2 R0, R58.H0_H0, R57.H0_H0 ;  /* 0x200000393a007232 */ /* 0x001fce0000000800 */
.L_x_1386:
[----:B------:R-:W-:Y:S05]  /*e820*/  BSYNC.RECONVERGENT B0 ;  /* 0x0000000000007941 */ /* 0x000fea0003800200 */
.L_x_1383:
        /* <DEDUP_REMOVED lines=19> */
.L_x_1389:
        /* <DEDUP_REMOVED lines=19> */
.L_x_1388:
[----:B0-----:R-:W-:-:S07]  /*ea90*/  HMUL2 R0, R58.H0_H0, R3.H0_H0 ;  /* 0x200000033a007232 */ /* 0x001fce0000000800 */
.L_x_1390:
[----:B------:R-:W-:Y:S05]  /*eaa0*/  BSYNC.RECONVERGENT B0 ;  /* 0x0000000000007941 */ /* 0x000fea0003800200 */
.L_x_1387:
        /* <DEDUP_REMOVED lines=19> */
.L_x_1393:
        /* <DEDUP_REMOVED lines=19> */
.L_x_1392:
[----:B0-----:R-:W-:-:S07]  /*ed10*/  HMUL2 R0, R58.H0_H0, R2.H0_H0 ;  /* 0x200000023a007232 */ /* 0x001fce0000000800 */
.L_x_1394:
[----:B------:R-:W-:Y:S05]  /*ed20*/  BSYNC.RECONVERGENT B0 ;  /* 0x0000000000007941 */ /* 0x000fea0003800200 */
.L_x_1391:
        /* <DEDUP_REMOVED lines=20> */
.L_x_1397:
        /* <DEDUP_REMOVED lines=19> */
.L_x_1396:
[----:B------:R-:W-:-:S07]  /*efa0*/  HMUL2 R0, R58.H0_H0, R56.H0_H0 ;  /* 0x200000383a007232 */ /* 0x000fce0000000800 */
.L_x_1398:
[----:B------:R-:W-:Y:S05]  /*efb0*/  BSYNC.RECONVERGENT B0 ;  /* 0x0000000000007941 */ /* 0x000fea0003800200 */
.L_x_1395:
        /* <DEDUP_REMOVED lines=18> */
.L_x_1401:
        /* <DEDUP_REMOVED lines=19> */
.L_x_1400:
[----:B------:R-:W-:-:S07]  /*f210*/  HMUL2 R0, R58.H0_H0, R57.H0_H0 ;  /* 0x200000393a007232 */ /* 0x000fce0000000800 */
.L_x_1402:
[----:B------:R-:W-:Y:S05]  /*f220*/  BSYNC.RECONVERGENT B0 ;  /* 0x0000000000007941 */ /* 0x000fea0003800200 */
.L_x_1399:
        /* <DEDUP_REMOVED lines=18> */
.L_x_1405:
        /* <DEDUP_REMOVED lines=19> */
.L_x_1404:
[----:B------:R-:W-:-:S07]  /*f480*/  HMUL2 R0, R58.H0_H0, R3.H0_H0 ;  /* 0x200000033a007232 */ /* 0x000fce0000000800 */
.L_x_1406:
[----:B------:R-:W-:Y:S05]  /*f490*/  BSYNC.RECONVERGENT B0 ;  /* 0x0000000000007941 */ /* 0x000fea0003800200 */
.L_x_1403:
        /* <DEDUP_REMOVED lines=18> */
.L_x_1409:
        /* <DEDUP_REMOVED lines=19> */
.L_x_1408:
[----:B------:R-:W-:-:S07]  /*f6f0*/  HMUL2 R0, R58.H0_H0, R2.H0_H0 ;  /* 0x200000023a007232 */ /* 0x000fce0000000800 */
.L_x_1410:
[----:B------:R-:W-:Y:S05]  /*f700*/  BSYNC.RECONVERGENT B0 ;  /* 0x0000000000007941 */ /* 0x000fea0003800200 */
.L_x_1407:
        /* <DEDUP_REMOVED lines=20> */
.L_x_1413:
        /* <DEDUP_REMOVED lines=19> */
.L_x_1412:
[----:B------:R-:W-:-:S07]  /*f980*/  HMUL2 R0, R58.H0_H0, R56.H0_H0 ;  /* 0x200000383a007232 */ /* 0x000fce0000000800 */
.L_x_1414:
[----:B------:R-:W-:Y:S05]  /*f990*/  BSYNC.RECONVERGENT B0 ;  /* 0x0000000000007941 */ /* 0x000fea0003800200 */
.L_x_1411:
        /* <DEDUP_REMOVED lines=18> */
.L_x_1417:
        /* <DEDUP_REMOVED lines=19> */
.L_x_1416:
[----:B------:R-:W-:-:S07]  /*fbf0*/  HMUL2 R0, R58.H0_H0, R57.H0_H0 ;  /* 0x200000393a007232 */ /* 0x000fce0000000800 */
.L_x_1418:
[----:B------:R-:W-:Y:S05]  /*fc00*/  BSYNC.RECONVERGENT B0 ;  /* 0x0000000000007941 */ /* 0x000fea0003800200 */
.L_x_1415:
        /* <DEDUP_REMOVED lines=18> */
.L_x_1421:
        /* <DEDUP_REMOVED lines=19> */
.L_x_1420:
[----:B------:R-:W-:-:S07]  /*fe60*/  HMUL2 R0, R58.H0_H0, R3.H0_H0 ;  /* 0x200000033a007232 */ /* 0x000fce0000000800 */
.L_x_1422:
[----:B------:R-:W-:Y:S05]  /*fe70*/  BSYNC.RECONVERGENT B0 ;  /* 0x0000000000007941 */ /* 0x000fea0003800200 */
.L_x_1419:
        /* <DEDUP_REMOVED lines=18> */
.L_x_1425:
        /* <DEDUP_REMOVED lines=19> */
.L_x_1424:
[----:B------:R-:W-:-:S07]  /*100d0*/  HMUL2 R0, R58.H0_H0, R2.H0_H0 ;  /* 0x200000023a007232 */ /* 0x000fce0000000800 */
.L_x_1426:
[----:B------:R-:W-:Y:S05]  /*100e0*/  BSYNC.RECONVERGENT B0 ;  /* 0x0000000000007941 */ /* 0x000fea0003800200 */
.L_x_1423:
        /* <DEDUP_REMOVED lines=19> */
.L_x_1429:
        /* <DEDUP_REMOVED lines=19> */
.L_x_1428:
[----:B------:R-:W-:-:S07]  /*10350*/  HMUL2 R56, R58.H0_H0, R56.H0_H0 ;  /* 0x200000383a387232 */ /* 0x000fce0000000800 */
.L_x_1430:
[----:B------:R-:W-:Y:S05]  /*10360*/  BSYNC.RECONVERGENT B0 ;  /* 0x0000000000007941 */ /* 0x000fea0003800200 */
.L_x_1427:
        /* <DEDUP_REMOVED lines=17> */
.L_x_1433:
        /* <DEDUP_REMOVED lines=19> */
.L_x_1432:
[----:B------:R-:W-:-:S07]  /*105b0*/  HMUL2 R0, R58.H0_H0, R57.H0_H0 ;  /* 0x200000393a007232 */ /* 0x000fce0000000800 */
.L_x_1434:
[----:B------:R-:W-:Y:S05]  /*105c0*/  BSYNC.RECONVERGENT B0 ;  /* 0x0000000000007941 */ /* 0x000fea0003800200 */
.L_x_1431:
        /* <DEDUP_REMOVED lines=17> */
.L_x_1437:
        /* <DEDUP_REMOVED lines=19> */
.L_x_1436:
[----:B------:R-:W-:-:S07]  /*10810*/  HMUL2 R0, R58.H0_H0, R3.H0_H0 ;  /* 0x200000033a007232 */ /* 0x000fce0000000800 */
.L_x_1438:
[----:B------:R-:W-:Y:S05]  /*10820*/  BSYNC.RECONVERGENT B0 ;  /* 0x0000000000007941 */ /* 0x000fea0003800200 */
.L_x_1435:
        /* <DEDUP_REMOVED lines=17> */
.L_x_1441:
        /* <DEDUP_REMOVED lines=19> */
.L_x_1440:
[----:B------:R-:W-:-:S07]  /*10a70*/  HMUL2 R2, R58.H0_H0, R2.H0_H0 ;  /* 0x200000023a027232 */ /* 0x000fce0000000800 */
.L_x_1442:
[----:B------:R-:W-:Y:S05]  /*10a80*/  BSYNC.RECONVERGENT B0 ;  /* 0x0000000000007941 */ /* 0x000fea0003800200 */
.L_x_1439:
        /* <DEDUP_REMOVED lines=72> */
.L_x_1443:
        /* <DEDUP_REMOVED lines=18> */
.L_x_1446:
        /* <DEDUP_REMOVED lines=19> */
.L_x_1445:
[----:B------:R-:W-:-:S07]  /*11160*/  HMUL2 R0, R58.H0_H0, R56.H0_H0 ;  /* 0x200000383a007232 */ /* 0x000fce0000000800 */
.L_x_1447:
[----:B------:R-:W-:Y:S05]  /*11170*/  BSYNC.RECONVERGENT B0 ;  /* 0x0000000000007941 */ /* 0x000fea0003800200 */
.L_x_1444:
        /* <DEDUP_REMOVED lines=19> */
.L_x_1450:
        /* <DEDUP_REMOVED lines=19> */
.L_x_1449:
[----:B0-----:R-:W-:-:S07]  /*113e0*/  HMUL2 R0, R58.H0_H0, R57.H0_H0 ;  /* 0x200000393a007232 */ /* 0x001fce0000000800 */
.L_x_1451:
[----:B------:R-:W-:Y:S05]  /*113f0*/  BSYNC.RECONVERGENT B0 ;  /* 0x0000000000007941 */ /* 0x000fea0003800200 */
.L_x_1448:
        /* <DEDUP_REMOVED lines=19> */
.L_x_1454:
        /* <DEDUP_REMOVED lines=19> */
.L_x_1453:
[----:B0-----:R-:W-:-:S07]  /*11660*/  HMUL2 R0, R58.H0_H0, R3.H0_H0 ;  /* 0x200000033a007232 */ /* 0x001fce0000000800 */
.L_x_1455:
[----:B------:R-:W-:Y:S05]  /*11670*/  BSYNC.RECONVERGENT B0 ;  /* 0x0000000000007941 */ /* 0x000fea0003800200 */
.L_x_1452:
        /* <DEDUP_REMOVED lines=19> */
.L_x_1458:
        /* <DEDUP_REMOVED lines=19> */
.L_x_1457:
[----:B0-----:R-:W-:-:S07]  /*118e0*/  HMUL2 R0, R58.H0_H0, R2.H0_H0 ;  /* 0x200000023a007232 */ /* 0x001fce0000000800 */
.L_x_1459:
[----:B------:R-:W-:Y:S05]  /*118f0*/  BSYNC.RECONVERGENT B0 ;  /* 0x0000000000007941 */ /* 0x000fea0003800200 */
.L_x_1456:
        /* <DEDUP_REMOVED lines=20> */
.L_x_1462:
        /* <DEDUP_REMOVED lines=19> */
.L_x_1461:
[----:B------:R-:W-:-:S07]  /*11b70*/  HMUL2 R0, R58.H0_H0, R56.H0_H0 ;  /* 0x200000383a007232 */ /* 0x000fce0000000800 */
.L_x_1463:
[----:B------:R-:W-:Y:S05]  /*11b80*/  BSYNC.RECONVERGENT B0 ;  /* 0x0000000000007941 */ /* 0x000fea0003800200 */
.L_x_1460:
        /* <DEDUP_REMOVED lines=18> */
.L_x_1466:
        /* <DEDUP_REMOVED lines=19> */
.L_x_1465:
[----:B------:R-:W-:-:S07]  /*11de0*/  HMUL2 R0, R58.H0_H0, R57.H0_H0 ;  /* 0x200000393a007232 */ /* 0x000fce0000000800 */
.L_x_1467:
[----:B------:R-:W-:Y:S05]  /*11df0*/  BSYNC.RECONVERGENT B0 ;  /* 0x0000000000007941 */ /* 0x000fea0003800200 */
.L_x_1464:
        /* <DEDUP_REMOVED lines=18> */
.L_x_1470:
        /* <DEDUP_REMOVED lines=19> */
.L_x_1469:
[----:B------:R-:W-:-:S07]  /*12050*/  HMUL2 R0, R58.H0_H0, R3.H0_H0 ;  /* 0x200000033a007232 */ /* 0x000fce0000000800 */
.L_x_1471:
[----:B------:R-:W-:Y:S05]  /*12060*/  BSYNC.RECONVERGENT B0 ;  /* 0x0000000000007941 */ /* 0x000fea0003800200 */
.L_x_1468:
        /* <DEDUP_REMOVED lines=18> */
.L_x_1474:
        /* <DEDUP_REMOVED lines=19> */
.L_x_1473:
[----:B------:R-:W-:-:S07]  /*122c0*/  HMUL2 R0, R58.H0_H0, R2.H0_H0 ;  /* 0x200000023a007232 */ /* 0x000fce0000000800 */
.L_x_1475:
[----:B------:R-:W-:Y:S05]  /*122d0*/  BSYNC.RECONVERGENT B0 ;  /* 0x0000000000007941 */ /* 0x000fea0003800200 */
.L_x_1472:
        /* <DEDUP_REMOVED lines=20> */
.L_x_1478:
        /* <DEDUP_REMOVED lines=19> */
.L_x_1477:
[----:B------:R-:W-:-:S07]  /*12550*/  HMUL2 R0, R58.H0_H0, R56.H0_H0 ;  /* 0x200000383a007232 */ /* 0x000fce0000000800 */
.L_x_1479:
[----:B------:R-:W-:Y:S05]  /*12560*/  BSYNC.RECONVERGENT B0 ;  /* 0x0000000000007941 */ /* 0x000fea0003800200 */
.L_x_1476:
        /* <DEDUP_REMOVED lines=18> */
.L_x_1482:
        /* <DEDUP_REMOVED lines=19> */
.L_x_1481:
[----:B------:R-:W-:-:S07]  /*127c0*/  HMUL2 R0, R58.H0_H0, R57.H0_H0 ;  /* 0x200000393a007232 */ /* 0x000fce0000000800 */
.L_x_1483:
[----:B------:R-:W-:Y:S05]  /*127d0*/  BSYNC.RECONVERGENT B0 ;  /* 0x0000000000007941 */ /* 0x000fea0003800200 */
.L_x_1480:
        /* <DEDUP_REMOVED lines=18> */
.L_x_1486:
        /* <DEDUP_REMOVED lines=19> */
.L_x_1485:
[----:B------:R-:W-:-:S07]  /*12a30*/  HMUL2 R0, R58.H0_H0, R3.H0_H0 ;  /* 0x200000033a007232 */ /* 0x000fce0000000800 */
.L_x_1487:
[----:B------:R-:W-:Y:S05]  /*12a40*/  BSYNC.RECONVERGENT B0 ;  /* 0x0000000000007941 */ /* 0x000fea0003800200 */
.L_x_1484:
        /* <DEDUP_REMOVED lines=18> */
.L_x_1490:
        /* <DEDUP_REMOVED lines=19> */
.L_x_1489:
[----:B------:R-:W-:-:S07]  /*12ca0*/  HMUL2 R0, R58.H0_H0, R2.H0_H0 ;  /* 0x200000023a007232 */ /* 0x000fce0000000800 */
.L_x_1491:
[----:B------:R-:W-:Y:S05]  /*12cb0*/  BSYNC.RECONVERGENT B0 ;  /* 0x0000000000007941 */ /* 0x000fea0003800200 */
.L_x_1488:
        /* <DEDUP_REMOVED lines=19> */
.L_x_1494:
        /* <DEDUP_REMOVED lines=19> */
.L_x_1493:
[----:B------:R-:W-:-:S07]  /*12f20*/  HMUL2 R56, R58.H0_H0, R56.H0_H0 ;  /* 0x200000383a387232 */ /* 0x000fce0000000800 */
.L_x_1495:
[----:B------:R-:W-:Y:S05]  /*12f30*/  BSYNC.RECONVERGENT B0 ;  /* 0x0000000000007941 */ /* 0x000fea0003800200 */
.L_x_1492:
        /* <DEDUP_REMOVED lines=17> */
.L_x_1498:
        /* <DEDUP_REMOVED lines=19> */
.L_x_1497:
[----:B------:R-:W-:-:S07]  /*13180*/  HMUL2 R0, R58.H0_H0, R57.H0_H0 ;  /* 0x200000393a007232 */ /* 0x000fce0000000800 */
.L_x_1499:
[----:B------:R-:W-:Y:S05]  /*13190*/  BSYNC.RECONVERGENT B0 ;  /* 0x0000000000007941 */ /* 0x000fea0003800200 */
.L_x_1496:
        /* <DEDUP_REMOVED lines=17> */
.L_x_1502:
        /* <DEDUP_REMOVED lines=19> */
.L_x_1501:
[----:B------:R-:W-:-:S07]  /*133e0*/  HMUL2 R0, R58.H0_H0, R3.H0_H0 ;  /* 0x200000033a007232 */ /* 0x000fce0000000800 */
.L_x_1503:
[----:B------:R-:W-:Y:S05]  /*133f0*/  BSYNC.RECONVERGENT B0 ;  /* 0x0000000000007941 */ /* 0x000fea0003800200 */
.L_x_1500:
        /* <DEDUP_REMOVED lines=17> */
.L_x_1506:
        /* <DEDUP_REMOVED lines=19> */
.L_x_1505:
[----:B------:R-:W-:-:S07]  /*13640*/  HMUL2 R2, R58.H0_H0, R2.H0_H0 ;  /* 0x200000023a027232 */ /* 0x000fce0000000800 */
.L_x_1507:
[----:B------:R-:W-:Y:S05]  /*13650*/  BSYNC.RECONVERGENT B0 ;  /* 0x0000000000007941 */ /* 0x000fea0003800200 */
.L_x_1504:
        /* <DEDUP_REMOVED lines=72> */
.L_x_1508:
        /* <DEDUP_REMOVED lines=18> */
.L_x_1511:
        /* <DEDUP_REMOVED lines=19> */
.L_x_1510:
[----:B------:R-:W-:-:S07]  /*13d30*/  HMUL2 R0, R57.H0_H0, R58.H0_H0 ;  /* 0x2000003a39007232 */ /* 0x000fce0000000800 */
.L_x_1512:
[----:B------:R-:W-:Y:S05]  /*13d40*/  BSYNC.RECONVERGENT B0 ;  /* 0x0000000000007941 */ /* 0x000fea0003800200 */
.L_x_1509:
        /* <DEDUP_REMOVED lines=20> */
.L_x_1515:
        /* <DEDUP_REMOVED lines=19> */
.L_x_1514:
[----:B0-----:R-:W-:-:S07]  /*13fc0*/  HMUL2 R0, R57.H0_H0, R60.H0_H0 ;  /* 0x2000003c39007232 */ /* 0x001fce0000000800 */
.L_x_1516:
[----:B------:R-:W-:Y:S05]  /*13fd0*/  BSYNC.RECONVERGENT B0 ;  /* 0x0000000000007941 */ /* 0x000fea0003800200 */
.L_x_1513:
        /* <DEDUP_REMOVED lines=20> */
.L_x_1519:
        /* <DEDUP_REMOVED lines=19> */
.L_x_1518:
[----:B0-----:R-:W-:-:S07]  /*14250*/  HMUL2 R0, R57.H0_H0, R3.H0_H0 ;  /* 0x2000000339007232 */ /* 0x001fce0000000800 */
.L_x_1520:
[----:B------:R-:W-:Y:S05]  /*14260*/  BSYNC.RECONVERGENT B0 ;  /* 0x0000000000007941 */ /* 0x000fea0003800200 */
.L_x_1517:
        /* <DEDUP_REMOVED lines=19> */
.L_x_1523:
        /* <DEDUP_REMOVED lines=19> */
.L_x_1522:
[----:B0-----:R-:W-:-:S07]  /*144d0*/  HMUL2 R0, R57.H0_H0, R2.H0_H0 ;  /* 0x2000000239007232 */ /* 0x001fce0000000800 */
.L_x_1524:
[----:B------:R-:W-:Y:S05]  /*144e0*/  BSYNC.RECONVERGENT B0 ;  /* 0x0000000000007941 */ /* 0x000fea0003800200 */
.L_x_1521:
        /* <DEDUP_REMOVED lines=21> */
.L_x_1527:
        /* <DEDUP_REMOVED lines=19> */
.L_x_1526:
[----:B------:R-:W-:-:S07]  /*14770*/  HMUL2 R0, R57.H0_H0, R58.H0_H0 ;  /* 0x2000003a39007232 */ /* 0x000fce0000000800 */
.L_x_1528:
[----:B------:R-:W-:Y:S05]  /*14780*/  BSYNC.RECONVERGENT B0 ;  /* 0x0000000000007941 */ /* 0x000fea0003800200 */
.L_x_1525:
        /* <DEDUP_REMOVED lines=19> */
.L_x_1531:
        /* <DEDUP_REMOVED lines=19> */
.L_x_1530:
[----:B------:R-:W-:-:S07]  /*149f0*/  HMUL2 R0, R57.H0_H0, R60.H0_H0 ;  /* 0x2000003c39007232 */ /* 0x000fce0000000800 */
.L_x_1532:
[----:B------:R-:W-:Y:S05]  /*14a00*/  BSYNC.RECONVERGENT B0 ;  /* 0x0000000000007941 */ /* 0x000fea0003800200 */
.L_x_1529:
        /* <DEDUP_REMOVED lines=19> */
.L_x_1535:
        /* <DEDUP_REMOVED lines=19> */
.L_x_1534:
[----:B------:R-:W-:-:S07]  /*14c70*/  HMUL2 R0, R57.H0_H0, R3.H0_H0 ;  /* 0x2000000339007232 */ /* 0x000fce0000000800 */
.L_x_1536:
[----:B------:R-:W-:Y:S05]  /*14c80*/  BSYNC.RECONVERGENT B0 ;  /* 0x0000000000007941 */ /* 0x000fea0003800200 */
.L_x_1533:
        /* <DEDUP_REMOVED lines=18> */
.L_x_1539:
        /* <DEDUP_REMOVED lines=19> */
.L_x_1538:
[----:B------:R-:W-:-:S07]  /*14ee0*/  HMUL2 R0, R57.H0_H0, R2.H0_H0 ;  /* 0x2000000239007232 */ /* 0x000fce0000000800 */
.L_x_1540:
[----:B------:R-:W-:Y:S05]  /*14ef0*/  BSYNC.RECONVERGENT B0 ;  /* 0x0000000000007941 */ /* 0x000fea0003800200 */
.L_x_1537:
        /* <DEDUP_REMOVED lines=20> */
.L_x_1543:
        /* <DEDUP_REMOVED lines=19> */
.L_x_1542:
[----:B------:R-:W-:-:S07]  /*15170*/  HMUL2 R0, R5.H0_H0, R58.H0_H0 ;  /* 0x2000003a05007232 */ /* 0x000fce0000000800 */
.L_x_1544:
[----:B------:R-:W-:Y:S05]  /*15180*/  BSYNC.RECONVERGENT B0 ;  /* 0x0000000000007941 */ /* 0x000fea0003800200 */
.L_x_1541:
        /* <DEDUP_REMOVED lines=18> */
.L_x_1547:
        /* <DEDUP_REMOVED lines=19> */
.L_x_1546:
[----:B------:R-:W-:-:S07]  /*153e0*/  HMUL2 R0, R5.H0_H0, R60.H0_H0 ;  /* 0x2000003c05007232 */ /* 0x000fce0000000800 */
.L_x_1548:
[----:B------:R-:W-:Y:S05]  /*153f0*/  BSYNC.RECONVERGENT B0 ;  /* 0x0000000000007941 */ /* 0x000fea0003800200 */
.L_x_1545:
        /* <DEDUP_REMOVED lines=18> */
.L_x_1551:
        /* <DEDUP_REMOVED lines=19> */
.L_x_1550:
[----:B------:R-:W-:-:S07]  /*15650*/  HMUL2 R0, R5.H0_H0, R3.H0_H0 ;  /* 0x2000000305007232 */ /* 0x000fce0000000800 */
.L_x_1552:
[----:B------:R-:W-:Y:S05]  /*15660*/  BSYNC.RECONVERGENT B0 ;  /* 0x0000000000007941 */ /* 0x000fea0003800200 */
.L_x_1549:
        /* <DEDUP_REMOVED lines=19> */
.L_x_1555:
        /* <DEDUP_REMOVED lines=18> */
.L_x_1554:
[----:B------:R-:W-:-:S07]  /*158c0*/  HMUL2 R4, R5.H0_H0, R2.H0_H0 ;  /* 0x2000000205047232 */ /* 0x000fce0000000800 */
.L_x_1556:
[----:B------:R-:W-:Y:S05]  /*158d0*/  BSYNC.RECONVERGENT B0 ;  /* 0x0000000000007941 */ /* 0x000fea0003800200 */
.L_x_1553:
        /* <DEDUP_REMOVED lines=20> */
.L_x_1559:
        /* <DEDUP_REMOVED lines=19> */
.L_x_1558:
[----:B------:R-:W-:-:S07]  /*15b50*/  HMUL2 R7, R5.H0_H0, R58.H0_H0 ;  /* 0x2000003a05077232 */ /* 0x000fce0000000800 */
.L_x_1560:
[----:B------:R-:W-:Y:S05]  /*15b60*/  BSYNC.RECONVERGENT B0 ;  /* 0x0000000000007941 */ /* 0x000fea0003800200 */
.L_x_1557:
        /* <DEDUP_REMOVED lines=19> */
.L_x_1563:
        /* <DEDUP_REMOVED lines=18> */
.L_x_1562:
[----:B------:R-:W-:-:S07]  /*15dc0*/  HMUL2 R6, R5.H0_H0, R60.H0_H0 ;  /* 0x2000003c05067232 */ /* 0x000fce0000000800 */
.L_x_1564:
[----:B------:R-:W-:Y:S05]  /*15dd0*/  BSYNC.RECONVERGENT B0 ;  /* 0x0000000000007941 */ /* 0x000fea0003800200 */
.L_x_1561:
        /* <DEDUP_REMOVED lines=19> */
.L_x_1567:
        /* <DEDUP_REMOVED lines=19> */
.L_x_1566:
[----:B------:R-:W-:-:S07]  /*16040*/  HMUL2 R7, R5.H0_H0, R3.H0_H0 ;  /* 0x2000000305077232 */ /* 0x000fce0000000800 */
.L_x_1568:
[----:B------:R-:W-:Y:S05]  /*16050*/  BSYNC.RECONVERGENT B0 ;  /* 0x0000000000007941 */ /* 0x000fea0003800200 */
.L_x_1565:
        /* <DEDUP_REMOVED lines=18> */
.L_x_1571:
        /* <DEDUP_REMOVED lines=19> */
.L_x_1570:
[----:B------:R-:W-:-:S07]  /*162b0*/  HMUL2 R2, R5.H0_H0, R2.H0_H0 ;  /* 0x2000000205027232 */ /* 0x000fce0000000800 */
.L_x_1572:
[----:B------:R-:W-:Y:S05]  /*162c0*/  BSYNC.RECONVERGENT B0 ;  /* 0x0000000000007941 */ /* 0x000fea0003800200 */
.L_x_1569:
        /* <DEDUP_REMOVED lines=72> */
.L_x_1053:
        /* <DEDUP_REMOVED lines=28> */
.L_x_1575:
        /* <DEDUP_REMOVED lines=12> */
.L_x_1576:
[----:B------:R-:W-:Y:S05]  /*169d0*/  BSYNC.RECONVERGENT B0 ;  /* 0x0000000000007941 */ /* 0x000fea0003800200 */
.L_x_1574:
        /* <DEDUP_REMOVED lines=21> */
.L_x_1579:
        /* <DEDUP_REMOVED lines=18> */
.L_x_1578:
[----:B------:R-:W-:-:S07]  /*16c50*/  HMUL2 R0, R53.H0_H0, R4.H0_H0 ;  /* 0x2000000435007232 */ /* 0x000fce0000000800 */
.L_x_1580:
[----:B------:R-:W-:Y:S05]  /*16c60*/  BSYNC.RECONVERGENT B0 ;  /* 0x0000000000007941 */ /* 0x000fea0003800200 */
.L_x_1577:
        /* <DEDUP_REMOVED lines=21> */
.L_x_1583:
        /* <DEDUP_REMOVED lines=18> */
.L_x_1582:
[----:B------:R-:W-:-:S07]  /*16ee0*/  HMUL2 R0, R53.H0_H0, R52.H0_H0 ;  /* 0x2000003435007232 */ /* 0x000fce0000000800 */
.L_x_1584:
[----:B------:R-:W-:Y:S05]  /*16ef0*/  BSYNC.RECONVERGENT B0 ;  /* 0x0000000000007941 */ /* 0x000fea0003800200 */
.L_x_1581:
        /* <DEDUP_REMOVED lines=22> */
.L_x_1587:
        /* <DEDUP_REMOVED lines=19> */
.L_x_1586:
[----:B------:R-:W-:-:S07]  /*17190*/  HMUL2 R53, R53.H0_H0, R14.H0_H0 ;  /* 0x2000000e35357232 */ /* 0x000fce0000000800 */
.L_x_1588:
[----:B------:R-:W-:Y:S05]  /*171a0*/  BSYNC.RECONVERGENT B0 ;  /* 0x0000000000007941 */ /* 0x000fea0003800200 */
.L_x_1585:
        /* <DEDUP_REMOVED lines=23> */
.L_x_1591:
        /* <DEDUP_REMOVED lines=18> */
.L_x_1590:
[----:B------:R-:W-:-:S07]  /*17440*/  HMUL2 R0, R11.H0_H0, R54.H0_H0 ;  /* 0x200000360b007232 */ /* 0x000fce0000000800 */
.L_x_1592:
[----:B------:R-:W-:Y:S05]  /*17450*/  BSYNC.RECONVERGENT B0 ;  /* 0x0000000000007941 */ /* 0x000fea0003800200 */
.L_x_1589:
        /* <DEDUP_REMOVED lines=18> */
.L_x_1595:
        /* <DEDUP_REMOVED lines=18> */
.L_x_1594:
[----:B------:R-:W-:-:S07]  /*176a0*/  HMUL2 R0, R11.H0_H0, R4.H0_H0 ;  /* 0x200000040b007232 */ /* 0x000fce0000000800 */
.L_x_1596:
[----:B------:R-:W-:Y:S05]  /*176b0*/  BSYNC.RECONVERGENT B0 ;  /* 0x0000000000007941 */ /* 0x000fea0003800200 */
.L_x_1593:
        /* <DEDUP_REMOVED lines=18> */
.L_x_1599:
        /* <DEDUP_REMOVED lines=18> */
.L_x_1598:
[----:B------:R-:W-:-:S07]  /*17900*/  HMUL2 R0, R11.H0_H0, R52.H0_H0 ;  /* 0x200000340b007232 */ /* 0x000fce0000000800 */
.L_x_1600:
[----:B------:R-:W-:Y:S05]  /*17910*/  BSYNC.RECONVERGENT B0 ;  /* 0x0000000000007941 */ /* 0x000fea0003800200 */
.L_x_1597:
        /* <DEDUP_REMOVED lines=19> */
.L_x_1603:
        /* <DEDUP_REMOVED lines=19> */
.L_x_1602:
[----:B------:R-:W-:-:S07]  /*17b80*/  HMUL2 R11, R11.H0_H0, R14.H0_H0 ;  /* 0x2000000e0b0b7232 */ /* 0x000fce0000000800 */
.L_x_1604:
[----:B------:R-:W-:Y:S05]  /*17b90*/  BSYNC.RECONVERGENT B0 ;  /* 0x0000000000007941 */ /* 0x000fea0003800200 */
.L_x_1601:
        /* <DEDUP_REMOVED lines=21> */
.L_x_1607:
        /* <DEDUP_REMOVED lines=18> */
.L_x_1606:
[----:B------:R-:W-:-:S07]  /*17e10*/  HMUL2 R0, R55.H0_H0, R54.H0_H0 ;  /* 0x2000003637007232 */ /* 0x000fce0000000800 */
.L_x_1608:
[----:B------:R-:W-:Y:S05]  /*17e20*/  BSYNC.RECONVERGENT B0 ;  /* 0x0000000000007941 */ /* 0x000fea0003800200 */
.L_x_1605:
        /* <DEDUP_REMOVED lines=18> */
.L_x_1611:
        /* <DEDUP_REMOVED lines=18> */
.L_x_1610:
[----:B------:R-:W-:-:S07]  /*18070*/  HMUL2 R0, R55.H0_H0, R4.H0_H0 ;  /* 0x2000000437007232 */ /* 0x000fce0000000800 */
.L_x_1612:
[----:B------:R-:W-:Y:S05]  /*18080*/  BSYNC.RECONVERGENT B0 ;  /* 0x0000000000007941 */ /* 0x000fea0003800200 */
.L_x_1609:
        /* <DEDUP_REMOVED lines=18> */
.L_x_1615:
        /* <DEDUP_REMOVED lines=18> */
.L_x_1614:
[----:B------:R-:W-:-:S07]  /*182d0*/  HMUL2 R0, R55.H0_H0, R52.H0_H0 ;  /* 0x2000003437007232 */ /* 0x000fce0000000800 */
.L_x_1616:
[----:B------:R-:W-:Y:S05]  /*182e0*/  BSYNC.RECONVERGENT B0 ;  /* 0x0000000000007941 */ /* 0x000fea0003800200 */
.L_x_1613:
        /* <DEDUP_REMOVED lines=18> */
.L_x_1619:
        /* <DEDUP_REMOVED lines=18> */
.L_x_1618:
[----:B------:R-:W-:-:S07]  /*18530*/  HMUL2 R0, R55.H0_H0, R14.H0_H0 ;  /* 0x2000000e37007232 */ /* 0x000fce0000000800 */
.L_x_1620:
[----:B------:R-:W-:Y:S05]  /*18540*/  BSYNC.RECONVERGENT B0 ;  /* 0x0000000000007941 */ /* 0x000fea0003800200 */
.L_x_1617:
        /* <DEDUP_REMOVED lines=22> */
.L_x_1623:
        /* <DEDUP_REMOVED lines=19> */
.L_x_1622:
[----:B------:R-:W-:-:S07]  /*187e0*/  HMUL2 R54, R55.H0_H0, R54.H0_H0 ;  /* 0x2000003637367232 */ /* 0x000fce0000000800 */
.L_x_1624:
[----:B------:R-:W-:Y:S05]  /*187f0*/  BSYNC.RECONVERGENT B0 ;  /* 0x0000000000007941 */ /* 0x000fea0003800200 */
.L_x_1621:
        /* <DEDUP_REMOVED lines=18> */
.L_x_1627:
        /* <DEDUP_REMOVED lines=19> */
.L_x_1626:
[----:B------:R-:W-:-:S07]  /*18a50*/  HMUL2 R4, R55.H0_H0, R4.H0_H0 ;  /* 0x2000000437047232 */ /* 0x000fce0000000800 */
.L_x_1628:
[----:B------:R-:W-:Y:S05]  /*18a60*/  BSYNC.RECONVERGENT B0 ;  /* 0x0000000000007941 */ /* 0x000fea0003800200 */
.L_x_1625:
        /* <DEDUP_REMOVED lines=17> */
.L_x_1631:
        /* <DEDUP_REMOVED lines=19> */
.L_x_1630:
[----:B------:R-:W-:-:S07]  /*18cb0*/  HMUL2 R52, R55.H0_H0, R52.H0_H0 ;  /* 0x2000003437347232 */ /* 0x000fce0000000800 */
.L_x_1632:
[----:B------:R-:W-:Y:S05]  /*18cc0*/  BSYNC.RECONVERGENT B0 ;  /* 0x0000000000007941 */ /* 0x000fea0003800200 */
.L_x_1629:
        /* <DEDUP_REMOVED lines=18> */
.L_x_1635:
        /* <DEDUP_REMOVED lines=19> */
.L_x_1634:
[----:B------:R-:W-:-:S07]  /*18f20*/  HMUL2 R14, R55.H0_H0, R14.H0_H0 ;  /* 0x2000000e370e7232 */ /* 0x000fce0000000800 */
.L_x_1636:
[----:B------:R-:W-:Y:S05]  /*18f30*/  BSYNC.RECONVERGENT B0 ;  /* 0x0000000000007941 */ /* 0x000fea0003800200 */
.L_x_1633:
        /* <DEDUP_REMOVED lines=242> */
.L_x_1637:
        /* <DEDUP_REMOVED lines=20> */
.L_x_1640:
        /* <DEDUP_REMOVED lines=18> */
.L_x_1639:
[----:B--2---:R-:W-:-:S07]  /*1a0c0*/  HMUL2 R0, R33.H0_H0, R54.H0_H0 ;  /* 0x2000003621007232 */ /* 0x004fce0000000800 */
.L_x_1641:
[----:B------:R-:W-:Y:S05]  /*1a0d0*/  BSYNC.RECONVERGENT B0 ;  /* 0x0000000000007941 */ /* 0x000fea0003800200 */
.L_x_1638:
        /* <DEDUP_REMOVED lines=19> */
.L_x_1644:
        /* <DEDUP_REMOVED lines=18> */
.L_x_1643:
[----:B-1----:R-:W-:-:S07]  /*1a330*/  HMUL2 R0, R33.H0_H0, R52.H0_H0 ;  /* 0x2000003421007232 */ /* 0x002fce0000000800 */
.L_x_1645:
[----:B------:R-:W-:Y:S05]  /*1a340*/  BSYNC.RECONVERGENT B0 ;  /* 0x0000000000007941 */ /* 0x000fea0003800200 */
.L_x_1642:
        /* <DEDUP_REMOVED lines=19> */
.L_x_1648:
        /* <DEDUP_REMOVED lines=18> */
.L_x_1647:
[----:B--2---:R-:W-:-:S07]  /*1a5a0*/  HMUL2 R0, R33.H0_H0, R34.H0_H0 ;  /* 0x2000002221007232 */ /* 0x004fce0000000800 */
.L_x_1649:
[----:B------:R-:W-:Y:S05]  /*1a5b0*/  BSYNC.RECONVERGENT B0 ;  /* 0x0000000000007941 */ /* 0x000fea0003800200 */
.L_x_1646:
        /* <DEDUP_REMOVED lines=20> */
.L_x_1652:
        /* <DEDUP_REMOVED lines=19> */
.L_x_1651:
[----:B---3--:R-:W-:-:S07]  /*1a830*/  HMUL2 R33, R33.H0_H0, R14.H0_H0 ;  /* 0x2000000e21217232 */ /* 0x008fce0000000800 */
.L_x_1653:
[----:B------:R-:W-:Y:S05]  /*1a840*/  BSYNC.RECONVERGENT B0 ;  /* 0x0000000000007941 */ /* 0x000fea0003800200 */
.L_x_1650:
        /* <DEDUP_REMOVED lines=21> */
.L_x_1656:
        /* <DEDUP_REMOVED lines=18> */
.L_x_1655:
[----:B------:R-:W-:-:S07]  /*1aac0*/  HMUL2 R0, R15.H0_H0, R54.H0_H0 ;  /* 0x200000360f007232 */ /* 0x000fce0000000800 */
.L_x_1657:
[----:B------:R-:W-:Y:S05]  /*1aad0*/  BSYNC.RECONVERGENT B0 ;  /* 0x0000000000007941 */ /* 0x000fea0003800200 */
.L_x_1654:
        /* <DEDUP_REMOVED lines=18> */
.L_x_1660:
        /* <DEDUP_REMOVED lines=18> */
.L_x_1659:
[----:B------:R-:W-:-:S07]  /*1ad20*/  HMUL2 R0, R15.H0_H0, R52.H0_H0 ;  /* 0x200000340f007232 */ /* 0x000fce0000000800 */
.L_x_1661:
[----:B------:R-:W-:Y:S05]  /*1ad30*/  BSYNC.RECONVERGENT B0 ;  /* 0x0000000000007941 */ /* 0x000fea0003800200 */
.L_x_1658:
        /* <DEDUP_REMOVED lines=18> */
.L_x_1664:
        /* <DEDUP_REMOVED lines=18> */
.L_x_1663:
[----:B------:R-:W-:-:S07]  /*1af80*/  HMUL2 R0, R15.H0_H0, R34.H0_H0 ;  /* 0x200000220f007232 */ /* 0x000fce0000000800 */
.L_x_1665:
[----:B------:R-:W-:Y:S05]  /*1af90*/  BSYNC.RECONVERGENT B0 ;  /* 0x0000000000007941 */ /* 0x000fea0003800200 */
.L_x_1662:
        /* <DEDUP_REMOVED lines=19> */
.L_x_1668:
        /* <DEDUP_REMOVED lines=19> */
.L_x_1667:
[----:B------:R-:W-:-:S07]  /*1b200*/  HMUL2 R15, R15.H0_H0, R14.H0_H0 ;  /* 0x2000000e0f0f7232 */ /* 0x000fce0000000800 */
.L_x_1669:
[----:B------:R-:W-:Y:S05]  /*1b210*/  BSYNC.RECONVERGENT B0 ;  /* 0x0000000000007941 */ /* 0x000fea0003800200 */
.L_x_1666:
        /* <DEDUP_REMOVED lines=21> */
.L_x_1672:
        /* <DEDUP_REMOVED lines=18> */
.L_x_1671:
[----:B------:R-:W-:-:S07]  /*1b490*/  HMUL2 R0, R9.H0_H0, R54.H0_H0 ;  /* 0x2000003609007232 */ /* 0x000fce0000000800 */
.L_x_1673:
[----:B------:R-:W-:Y:S05]  /*1b4a0*/  BSYNC.RECONVERGENT B0 ;  /* 0x0000000000007941 */ /* 0x000fea0003800200 */
.L_x_1670:
        /* <DEDUP_REMOVED lines=18> */
.L_x_1676:
        /* <DEDUP_REMOVED lines=18> */
.L_x_1675:
[----:B------:R-:W-:-:S07]  /*1b6f0*/  HMUL2 R0, R9.H0_H0, R52.H0_H0 ;  /* 0x2000003409007232 */ /* 0x000fce0000000800 */
.L_x_1677:
[----:B------:R-:W-:Y:S05]  /*1b700*/  BSYNC.RECONVERGENT B0 ;  /* 0x0000000000007941 */ /* 0x000fea0003800200 */
.L_x_1674:
        /* <DEDUP_REMOVED lines=18> */
.L_x_1680:
        /* <DEDUP_REMOVED lines=18> */
.L_x_1679:
[----:B------:R-:W-:-:S07]  /*1b950*/  HMUL2 R0, R9.H0_H0, R34.H0_H0 ;  /* 0x2000002209007232 */ /* 0x000fce0000000800 */
.L_x_1681:
[----:B------:R-:W-:Y:S05]  /*1b960*/  BSYNC.RECONVERGENT B0 ;  /* 0x0000000000007941 */ /* 0x000fea0003800200 */
.L_x_1678:
        /* <DEDUP_REMOVED lines=18> */
.L_x_1684:
        /* <DEDUP_REMOVED lines=18> */
.L_x_1683:
[----:B------:R-:W-:-:S07]  /*1bbb0*/  HMUL2 R0, R9.H0_H0, R14.H0_H0 ;  /* 0x2000000e09007232 */ /* 0x000fce0000000800 */
.L_x_1685:
[----:B------:R-:W-:Y:S05]  /*1bbc0*/  BSYNC.RECONVERGENT B0 ;  /* 0x0000000000007941 */ /* 0x000fea0003800200 */
.L_x_1682:
        /* <DEDUP_REMOVED lines=22> */
.L_x_1688:
        /* <DEDUP_REMOVED lines=19> */
.L_x_1687:
[----:B------:R-:W-:-:S07]  /*1be60*/  HMUL2 R54, R9.H0_H0, R54.H0_H0 ;  /* 0x2000003609367232 */ /* 0x000fce0000000800 */
.L_x_1689:
[----:B------:R-:W-:Y:S05]  /*1be70*/  BSYNC.RECONVERGENT B0 ;  /* 0x0000000000007941 */ /* 0x000fea0003800200 */
.L_x_1686:
        /* <DEDUP_REMOVED lines=19> */
.L_x_1692:
        /* <DEDUP_REMOVED lines=19> */
.L_x_1691:
[----:B------:R-:W-:-:S07]  /*1c0e0*/  HMUL2 R52, R9.H0_H0, R52.H0_H0 ;  /* 0x2000003409347232 */ /* 0x000fce0000000800 */
.L_x_1693:
[----:B------:R-:W-:Y:S05]  /*1c0f0*/  BSYNC.RECONVERGENT B0 ;  /* 0x0000000000007941 */ /* 0x000fea0003800200 */
.L_x_1690:
        /* <DEDUP_REMOVED lines=17> */
.L_x_1696:
        /* <DEDUP_REMOVED lines=19> */
.L_x_1695:
[----:B------:R-:W-:-:S07]  /*1c340*/  HMUL2 R34, R9.H0_H0, R34.H0_H0 ;  /* 0x2000002209227232 */ /* 0x000fce0000000800 */
.L_x_1697:
[----:B------:R-:W-:Y:S05]  /*1c350*/  BSYNC.RECONVERGENT B0 ;  /* 0x0000000000007941 */ /* 0x000fea0003800200 */
.L_x_1694:
        /* <DEDUP_REMOVED lines=19> */
.L_x_1700:
        /* <DEDUP_REMOVED lines=19> */
.L_x_1699:
[----:B------:R-:W-:-:S07]  /*1c5c0*/  HMUL2 R9, R9.H0_H0, R14.H0_H0 ;  /* 0x2000000e09097232 */ /* 0x000fce0000000800 */
.L_x_1701:
[----:B------:R-:W-:Y:S05]  /*1c5d0*/  BSYNC.RECONVERGENT B0 ;  /* 0x0000000000007941 */ /* 0x000fea0003800200 */
.L_x_1698:
        /* <DEDUP_REMOVED lines=242> */
.L_x_1702:
        /* <DEDUP_REMOVED lines=20> */
.L_x_1705:
        /* <DEDUP_REMOVED lines=18> */
.L_x_1704:
[----:B0-----:R-:W-:-:S07]  /*1d760*/  HMUL2 R0, R35.H0_H0, R52.H0_H0 ;  /* 0x2000003423007232 */ /* 0x001fce0000000800 */
.L_x_1706:
[----:B------:R-:W-:Y:S05]  /*1d770*/  BSYNC.RECONVERGENT B0 ;  /* 0x0000000000007941 */ /* 0x000fea0003800200 */
.L_x_1703:
        /* <DEDUP_REMOVED lines=19> */
.L_x_1709:
        /* <DEDUP_REMOVED lines=18> */
.L_x_1708:
[----:B---3--:R-:W-:-:S07]  /*1d9d0*/  HMUL2 R0, R35.H0_H0, R34.H0_H0 ;  /* 0x2000002223007232 */ /* 0x008fce0000000800 */
.L_x_1710:
[----:B------:R-:W-:Y:S05]  /*1d9e0*/  BSYNC.RECONVERGENT B0 ;  /* 0x0000000000007941 */ /* 0x000fea0003800200 */
.L_x_1707:
        /* <DEDUP_REMOVED lines=19> */
.L_x_1713:
        /* <DEDUP_REMOVED lines=18> */
.L_x_1712:
[----:B----4-:R-:W-:-:S07]  /*1dc40*/  HMUL2 R0, R35.H0_H0, R14.H0_H0 ;  /* 0x2000000e23007232 */ /* 0x010fce0000000800 */
.L_x_1714:
[----:B------:R-:W-:Y:S05]  /*1dc50*/  BSYNC.RECONVERGENT B0 ;  /* 0x0000000000007941 */ /* 0x000fea0003800200 */
.L_x_1711:
        /* <DEDUP_REMOVED lines=20> */
.L_x_1717:
        /* <DEDUP_REMOVED lines=19> */
.L_x_1716:
[----:B0-----:R-:W-:-:S07]  /*1ded0*/  HMUL2 R35, R35.H0_H0, R12.H0_H0 ;  /* 0x2000000c23237232 */ /* 0x001fce0000000800 */
.L_x_1718:
[----:B------:R-:W-:Y:S05]  /*1dee0*/  BSYNC.RECONVERGENT B0 ;  /* 0x0000000000007941 */ /* 0x000fea0003800200 */
.L_x_1715:
        /* <DEDUP_REMOVED lines=21> */
.L_x_1721:
        /* <DEDUP_REMOVED lines=18> */
.L_x_1720:
[----:B------:R-:W-:-:S07]  /*1e160*/  HMUL2 R0, R54.H0_H0, R52.H0_H0 ;  /* 0x2000003436007232 */ /* 0x000fce0000000800 */
.L_x_1722:
[----:B------:R-:W-:Y:S05]  /*1e170*/  BSYNC.RECONVERGENT B0 ;  /* 0x0000000000007941 */ /* 0x000fea0003800200 */
.L_x_1719:
        /* <DEDUP_REMOVED lines=18> */
.L_x_1725:
        /* <DEDUP_REMOVED lines=18> */
.L_x_1724:
[----:B------:R-:W-:-:S07]  /*1e3c0*/  HMUL2 R0, R54.H0_H0, R34.H0_H0 ;  /* 0x2000002236007232 */ /* 0x000fce0000000800 */
.L_x_1726:
[----:B------:R-:W-:Y:S05]  /*1e3d0*/  BSYNC.RECONVERGENT B0 ;  /* 0x0000000000007941 */ /* 0x000fea0003800200 */
.L_x_1723:
        /* <DEDUP_REMOVED lines=18> */
.L_x_1729:
        /* <DEDUP_REMOVED lines=18> */
.L_x_1728:
[----:B------:R-:W-:-:S07]  /*1e620*/  HMUL2 R0, R54.H0_H0, R14.H0_H0 ;  /* 0x2000000e36007232 */ /* 0x000fce0000000800 */
.L_x_1730:
[----:B------:R-:W-:Y:S05]  /*1e630*/  BSYNC.RECONVERGENT B0 ;  /* 0x0000000000007941 */ /* 0x000fea0003800200 */
.L_x_1727:
        /* <DEDUP_REMOVED lines=19> */
.L_x_1733:
        /* <DEDUP_REMOVED lines=19> */
.L_x_1732:
[----:B------:R-:W-:-:S07]  /*1e8a0*/  HMUL2 R54, R54.H0_H0, R12.H0_H0 ;  /* 0x2000000c36367232 */ /* 0x000fce0000000800 */
.L_x_1734:
[----:B------:R-:W-:Y:S05]  /*1e8b0*/  BSYNC.RECONVERGENT B0 ;  /* 0x0000000000007941 */ /* 0x000fea0003800200 */
.L_x_1731:
        /* <DEDUP_REMOVED lines=21> */
.L_x_1737:
        /* <DEDUP_REMOVED lines=18> */
.L_x_1736:
[----:B------:R-:W-:-:S07]  /*1eb30*/  HMUL2 R0, R8.H0_H0, R52.H0_H0 ;  /* 0x2000003408007232 */ /* 0x000fce0000000800 */
.L_x_1738:
[----:B------:R-:W-:Y:S05]  /*1eb40*/  BSYNC.RECONVERGENT B0 ;  /* 0x0000000000007941 */ /* 0x000fea0003800200 */
.L_x_1735:
        /* <DEDUP_REMOVED lines=18> */
.L_x_1741:
        /* <DEDUP_REMOVED lines=18> */
.L_x_1740:
[----:B------:R-:W-:-:S07]  /*1ed90*/  HMUL2 R0, R8.H0_H0, R34.H0_H0 ;  /* 0x2000002208007232 */ /* 0x000fce0000000800 */
.L_x_1742:
[----:B------:R-:W-:Y:S05]  /*1eda0*/  BSYNC.RECONVERGENT B0 ;  /* 0x0000000000007941 */ /* 0x000fea0003800200 */
.L_x_1739:
        /* <DEDUP_REMOVED lines=18> */
.L_x_1745:
        /* <DEDUP_REMOVED lines=18> */
.L_x_1744:
[----:B------:R-:W-:-:S07]  /*1eff0*/  HMUL2 R0, R8.H0_H0, R14.H0_H0 ;  /* 0x2000000e08007232 */ /* 0x000fce0000000800 */
.L_x_1746:
[----:B------:R-:W-:Y:S05]  /*1f000*/  BSYNC.RECONVERGENT B0 ;  /* 0x0000000000007941 */ /* 0x000fea0003800200 */
.L_x_1743:
        /* <DEDUP_REMOVED lines=18> */
.L_x_1749:
        /* <DEDUP_REMOVED lines=19> */
.L_x_1748:
[----:B------:R-:W-:-:S07]  /*1f260*/  HMUL2 R8, R8.H0_H0, R12.H0_H0 ;  /* 0x2000000c08087232 */ /* 0x000fce0000000800 */
.L_x_1750:
[----:B------:R-:W-:Y:S05]  /*1f270*/  BSYNC.RECONVERGENT B0 ;  /* 0x0000000000007941 */ /* 0x000fea0003800200 */
.L_x_1747:
        /* <DEDUP_REMOVED lines=21> */
.L_x_1753:
        /* <DEDUP_REMOVED lines=19> */
.L_x_1752:
[----:B------:R-:W-:-:S07]  /*1f500*/  HMUL2 R52, R2.H0_H0, R52.H0_H0 ;  /* 0x2000003402347232 */ /* 0x000fce0000000800 */
.L_x_1754:
[----:B------:R-:W-:Y:S05]  /*1f510*/  BSYNC.RECONVERGENT B0 ;  /* 0x0000000000007941 */ /* 0x000fea0003800200 */
.L_x_1751:
        /* <DEDUP_REMOVED lines=17> */
.L_x_1757:
        /* <DEDUP_REMOVED lines=19> */
.L_x_1756:
[----:B------:R-:W-:-:S07]  /*1f760*/  HMUL2 R34, R2.H0_H0, R34.H0_H0 ;  /* 0x2000002202227232 */ /* 0x000fce0000000800 */
.L_x_1758:
[----:B------:R-:W-:Y:S05]  /*1f770*/  BSYNC.RECONVERGENT B0 ;  /* 0x0000000000007941 */ /* 0x000fea0003800200 */
.L_x_1755:
        /* <DEDUP_REMOVED lines=19> */
.L_x_1761:
        /* <DEDUP_REMOVED lines=19> */
.L_x_1760:
[----:B------:R-:W-:-:S07]  /*1f9e0*/  HMUL2 R14, R2.H0_H0, R14.H0_H0 ;  /* 0x2000000e020e7232 */ /* 0x000fce0000000800 */
.L_x_1762:
[----:B------:R-:W-:Y:S05]  /*1f9f0*/  BSYNC.RECONVERGENT B0 ;  /* 0x0000000000007941 */ /* 0x000fea0003800200 */
.L_x_1759:
        /* <DEDUP_REMOVED lines=19> */
.L_x_1765:
        /* <DEDUP_REMOVED lines=19> */
.L_x_1764:
[----:B------:R-:W-:-:S07]  /*1fc60*/  HMUL2 R2, R2.H0_H0, R12.H0_H0 ;  /* 0x2000000c02027232 */ /* 0x000fce0000000800 */
.L_x_1766:
[----:B------:R-:W-:Y:S05]  /*1fc70*/  BSYNC.RECONVERGENT B0 ;  /* 0x0000000000007941 */ /* 0x000fea0003800200 */
.L_x_1763:
        /* <DEDUP_REMOVED lines=242> */
.L_x_1767:
        /* <DEDUP_REMOVED lines=20> */
.L_x_1770:
        /* <DEDUP_REMOVED lines=18> */
.L_x_1769:
[----:B-1----:R-:W-:-:S07]  /*20e00*/  HMUL2 R0, R12.H0_H0, R10.H0_H0 ;  /* 0x2000000a0c007232 */ /* 0x002fce0000000800 */
.L_x_1771:
[----:B------:R-:W-:Y:S05]  /*20e10*/  BSYNC.RECONVERGENT B0 ;  /* 0x0000000000007941 */ /* 0x000fea0003800200 */
.L_x_1768:
        /* <DEDUP_REMOVED lines=19> */
.L_x_1774:
        /* <DEDUP_REMOVED lines=18> */
.L_x_1773:
[----:B-1----:R-:W-:-:S07]  /*21070*/  HMUL2 R0, R12.H0_H0, R8.H0_H0 ;  /* 0x200000080c007232 */ /* 0x002fce0000000800 */
.L_x_1775:
[----:B------:R-:W-:Y:S05]  /*21080*/  BSYNC.RECONVERGENT B0 ;  /* 0x0000000000007941 */ /* 0x000fea0003800200 */
.L_x_1772:
        /* <DEDUP_REMOVED lines=19> */
.L_x_1778:
        /* <DEDUP_REMOVED lines=18> */
.L_x_1777:
[----:B0-----:R-:W-:-:S07]  /*212e0*/  HMUL2 R0, R12.H0_H0, R4.H0_H0 ;  /* 0x200000040c007232 */ /* 0x001fce0000000800 */
.L_x_1779:
[----:B------:R-:W-:Y:S05]  /*212f0*/  BSYNC.RECONVERGENT B0 ;  /* 0x0000000000007941 */ /* 0x000fea0003800200 */
.L_x_1776:
        /* <DEDUP_REMOVED lines=19> */
.L_x_1782:
        /* <DEDUP_REMOVED lines=18> */
.L_x_1781:
[----:B0-----:R-:W-:-:S07]  /*21550*/  HMUL2 R0, R12.H0_H0, R2.H0_H0 ;  /* 0x200000020c007232 */ /* 0x001fce0000000800 */
.L_x_1783:
[----:B------:R-:W-:Y:S05]  /*21560*/  BSYNC.RECONVERGENT B0 ;  /* 0x0000000000007941 */ /* 0x000fea0003800200 */
.L_x_1780:
        /* <DEDUP_REMOVED lines=21> */
.L_x_1786:
        /* <DEDUP_REMOVED lines=18> */
.L_x_1785:
[----:B------:R-:W-:-:S07]  /*217e0*/  HMUL2 R0, R12.H0_H0, R10.H0_H0 ;  /* 0x2000000a0c007232 */ /* 0x000fce0000000800 */
.L_x_1787:
[----:B------:R-:W-:Y:S05]  /*217f0*/  BSYNC.RECONVERGENT B0 ;  /* 0x0000000000007941 */ /* 0x000fea0003800200 */
.L_x_1784:
        /* <DEDUP_REMOVED lines=18> */
.L_x_1790:
        /* <DEDUP_REMOVED lines=18> */
.L_x_1789:
[----:B------:R-:W-:-:S07]  /*21a40*/  HMUL2 R0, R12.H0_H0, R8.H0_H0 ;  /* 0x200000080c007232 */ /* 0x000fce0000000800 */
.L_x_1791:
[----:B------:R-:W-:Y:S05]  /*21a50*/  BSYNC.RECONVERGENT B0 ;  /* 0x0000000000007941 */ /* 0x000fea0003800200 */
.L_x_1788:
        /* <DEDUP_REMOVED lines=18> */
.L_x_1794:
        /* <DEDUP_REMOVED lines=18> */
.L_x_1793:
[----:B------:R-:W-:-:S07]  /*21ca0*/  HMUL2 R0, R12.H0_H0, R4.H0_H0 ;  /* 0x200000040c007232 */ /* 0x000fce0000000800 */
.L_x_1795:
[----:B------:R-:W-:Y:S05]  /*21cb0*/  BSYNC.RECONVERGENT B0 ;  /* 0x0000000000007941 */ /* 0x000fea0003800200 */
.L_x_1792:
        /* <DEDUP_REMOVED lines=18> */
.L_x_1798:
        /* <DEDUP_REMOVED lines=18> */
.L_x_1797:
[----:B------:R-:W-:-:S07]  /*21f00*/  HMUL2 R0, R12.H0_H0, R2.H0_H0 ;  /* 0x200000020c007232 */ /* 0x000fce0000000800 */
.L_x_1799:
[----:B------:R-:W-:Y:S05]  /*21f10*/  BSYNC.RECONVERGENT B0 ;  /* 0x0000000000007941 */ /* 0x000fea0003800200 */
.L_x_1796:
        /* <DEDUP_REMOVED lines=21> */
.L_x_1802:
        /* <DEDUP_REMOVED lines=18> */
.L_x_1801:
[----:B------:R-:W-:-:S07]  /*22190*/  HMUL2 R0, R12.H0_H0, R10.H0_H0 ;  /* 0x2000000a0c007232 */ /* 0x000fce0000000800 */
.L_x_1803:
[----:B------:R-:W-:Y:S05]  /*221a0*/  BSYNC.RECONVERGENT B0 ;  /* 0x0000000000007941 */ /* 0x000fea0003800200 */
.L_x_1800:
        /* <DEDUP_REMOVED lines=18> */
.L_x_1806:
        /* <DEDUP_REMOVED lines=18> */
.L_x_1805:
[----:B------:R-:W-:-:S07]  /*223f0*/  HMUL2 R0, R12.H0_H0, R8.H0_H0 ;  /* 0x200000080c007232 */ /* 0x000fce0000000800 */
.L_x_1807:
[----:B------:R-:W-:Y:S05]  /*22400*/  BSYNC.RECONVERGENT B0 ;  /* 0x0000000000007941 */ /* 0x000fea0003800200 */
.L_x_1804:
        /* <DEDUP_REMOVED lines=18> */
.L_x_1810:
        /* <DEDUP_REMOVED lines=18> */
.L_x_1809:
[----:B------:R-:W-:-:S07]  /*22650*/  HMUL2 R0, R12.H0_H0, R4.H0_H0 ;  /* 0x200000040c007232 */ /* 0x000fce0000000800 */
.L_x_1811:
[----:B------:R-:W-:Y:S05]  /*22660*/  BSYNC.RECONVERGENT B0 ;  /* 0x0000000000007941 */ /* 0x000fea0003800200 */
.L_x_1808:
        /* <DEDUP_REMOVED lines=18> */
.L_x_1814:
        /* <DEDUP_REMOVED lines=18> */
.L_x_1813:
[----:B------:R-:W-:-:S07]  /*228b0*/  HMUL2 R0, R12.H0_H0, R2.H0_H0 ;  /* 0x200000020c007232 */ /* 0x000fce0000000800 */
.L_x_1815:
[----:B------:R-:W-:Y:S05]  /*228c0*/  BSYNC.RECONVERGENT B0 ;  /* 0x0000000000007941 */ /* 0x000fea0003800200 */
.L_x_1812:
        /* <DEDUP_REMOVED lines=22> */
.L_x_1818:
        /* <DEDUP_REMOVED lines=19> */
.L_x_1817:
[----:B------:R-:W-:-:S07]  /*22b60*/  HMUL2 R10, R12.H0_H0, R10.H0_H0 ;  /* 0x2000000a0c0a7232 */ /* 0x000fce0000000800 */
.L_x_1819:
[----:B------:R-:W-:Y:S05]  /*22b70*/  BSYNC.RECONVERGENT B0 ;  /* 0x0000000000007941 */ /* 0x000fea0003800200 */
.L_x_1816:
        /* <DEDUP_REMOVED lines=19> */
.L_x_1822:
        /* <DEDUP_REMOVED lines=19> */
.L_x_1821:
[----:B------:R-:W-:-:S07]  /*22de0*/  HMUL2 R8, R12.H0_H0, R8.H0_H0 ;  /* 0x200000080c087232 */ /* 0x000fce0000000800 */
.L_x_1823:
[----:B------:R-:W-:Y:S05]  /*22df0*/  BSYNC.RECONVERGENT B0 ;  /* 0x0000000000007941 */ /* 0x000fea0003800200 */
.L_x_1820:
        /* <DEDUP_REMOVED lines=19> */
.L_x_1826:
        /* <DEDUP_REMOVED lines=19> */
.L_x_1825:
[----:B------:R-:W-:-:S07]  /*23060*/  HMUL2 R4, R12.H0_H0, R4.H0_H0 ;  /* 0x200000040c047232 */ /* 0x000fce0000000800 */
.L_x_1827:
[----:B------:R-:W-:Y:S05]  /*23070*/  BSYNC.RECONVERGENT B0 ;  /* 0x0000000000007941 */ /* 0x000fea0003800200 */
.L_x_1824:
        /* <DEDUP_REMOVED lines=19> */
.L_x_1830:
        /* <DEDUP_REMOVED lines=19> */
.L_x_1829:
[----:B------:R-:W-:-:S07]  /*232e0*/  HMUL2 R2, R12.H0_H0, R2.H0_H0 ;  /* 0x200000020c027232 */ /* 0x000fce0000000800 */
.L_x_1831:
[----:B------:R-:W-:Y:S05]  /*232f0*/  BSYNC.RECONVERGENT B0 ;  /* 0x0000000000007941 */ /* 0x000fea0003800200 */
.L_x_1828:
        /* <DEDUP_REMOVED lines=242> */
.L_x_1832:
        /* <DEDUP_REMOVED lines=20> */
.L_x_1835:
        /* <DEDUP_REMOVED lines=18> */
.L_x_1834:
[----:B-1----:R-:W-:-:S07]  /*24480*/  HMUL2 R0, R12.H0_H0, R10.H0_H0 ;  /* 0x2000000a0c007232 */ /* 0x002fce0000000800 */
.L_x_1836:
[----:B------:R-:W-:Y:S05]  /*24490*/  BSYNC.RECONVERGENT B0 ;  /* 0x0000000000007941 */ /* 0x000fea0003800200 */
.L_x_1833:
        /* <DEDUP_REMOVED lines=19> */
.L_x_1839:
        /* <DEDUP_REMOVED lines=18> */
.L_x_1838:
[----:B-1----:R-:W-:-:S07]  /*246f0*/  HMUL2 R0, R12.H0_H0, R8.H0_H0 ;  /* 0x200000080c007232 */ /* 0x002fce0000000800 */
.L_x_1840:
[----:B------:R-:W-:Y:S05]  /*24700*/  BSYNC.RECONVERGENT B0 ;  /* 0x0000000000007941 */ /* 0x000fea0003800200 */
.L_x_1837:
        /* <DEDUP_REMOVED lines=19> */
.L_x_1843:
        /* <DEDUP_REMOVED lines=18> */
.L_x_1842:
[----:B0-----:R-:W-:-:S07]  /*24960*/  HMUL2 R0, R12.H0_H0, R4.H0_H0 ;  /* 0x200000040c007232 */ /* 0x001fce0000000800 */
.L_x_1844:
[----:B------:R-:W-:Y:S05]  /*24970*/  BSYNC.RECONVERGENT B0 ;  /* 0x0000000000007941 */ /* 0x000fea0003800200 */
.L_x_1841:
        /* <DEDUP_REMOVED lines=19> */
.L_x_1847:
        /* <DEDUP_REMOVED lines=18> */
.L_x_1846:
[----:B0-----:R-:W-:-:S07]  /*24bd0*/  HMUL2 R0, R12.H0_H0, R2.H0_H0 ;  /* 0x200000020c007232 */ /* 0x001fce0000000800 */
.L_x_1848:
[----:B------:R-:W-:Y:S05]  /*24be0*/  BSYNC.RECONVERGENT B0 ;  /* 0x0000000000007941 */ /* 0x000fea0003800200 */
.L_x_1845:
        /* <DEDUP_REMOVED lines=21> */
.L_x_1851:
        /* <DEDUP_REMOVED lines=18> */
.L_x_1850:
[----:B------:R-:W-:-:S07]  /*24e60*/  HMUL2 R0, R12.H0_H0, R10.H0_H0 ;  /* 0x2000000a0c007232 */ /* 0x000fce0000000800 */
.L_x_1852:
[----:B------:R-:W-:Y:S05]  /*24e70*/  BSYNC.RECONVERGENT B0 ;  /* 0x0000000000007941 */ /* 0x000fea0003800200 */
.L_x_1849:
        /* <DEDUP_REMOVED lines=18> */
.L_x_1855:
        /* <DEDUP_REMOVED lines=18> */
.L_x_1854:
[----:B------:R-:W-:-:S07]  /*250c0*/  HMUL2 R0, R12.H0_H0, R8.H0_H0 ;  /* 0x200000080c007232 */ /* 0x000fce0000000800 */
.L_x_1856:
[----:B------:R-:W-:Y:S05]  /*250d0*/  BSYNC.RECONVERGENT B0 ;  /* 0x0000000000007941 */ /* 0x000fea0003800200 */
.L_x_1853:
        /* <DEDUP_REMOVED lines=18> */
.L_x_1859:
        /* <DEDUP_REMOVED lines=18> */
.L_x_1858:
[----:B------:R-:W-:-:S07]  /*25320*/  HMUL2 R0, R12.H0_H0, R4.H0_H0 ;  /* 0x200000040c007232 */ /* 0x000fce0000000800 */
.L_x_1860:
[----:B------:R-:W-:Y:S05]  /*25330*/  BSYNC.RECONVERGENT B0 ;  /* 0x0000000000007941 */ /* 0x000fea0003800200 */
.L_x_1857:
        /* <DEDUP_REMOVED lines=18> */
.L_x_1863:
        /* <DEDUP_REMOVED lines=18> */
.L_x_1862:
[----:B------:R-:W-:-:S07]  /*25580*/  HMUL2 R0, R12.H0_H0, R2.H0_H0 ;  /* 0x200000020c007232 */ /* 0x000fce0000000800 */
.L_x_1864:
[----:B------:R-:W-:Y:S05]  /*25590*/  BSYNC.RECONVERGENT B0 ;  /* 0x0000000000007941 */ /* 0x000fea0003800200 */
.L_x_1861:
        /* <DEDUP_REMOVED lines=21> */
.L_x_1867:
        /* <DEDUP_REMOVED lines=18> */
.L_x_1866:
[----:B------:R-:W-:-:S07]  /*25810*/  HMUL2 R0, R12.H0_H0, R10.H0_H0 ;  /* 0x2000000a0c007232 */ /* 0x000fce0000000800 */
.L_x_1868:
[----:B------:R-:W-:Y:S05]  /*25820*/  BSYNC.RECONVERGENT B0 ;  /* 0x0000000000007941 */ /* 0x000fea0003800200 */
.L_x_1865:
        /* <DEDUP_REMOVED lines=18> */
.L_x_1871:
        /* <DEDUP_REMOVED lines=18> */
.L_x_1870:
[----:B------:R-:W-:-:S07]  /*25a70*/  HMUL2 R0, R12.H0_H0, R8.H0_H0 ;  /* 0x200000080c007232 */ /* 0x000fce0000000800 */
.L_x_1872:
[----:B------:R-:W-:Y:S05]  /*25a80*/  BSYNC.RECONVERGENT B0 ;  /* 0x0000000000007941 */ /* 0x000fea0003800200 */
.L_x_1869:
        /* <DEDUP_REMOVED lines=18> */
.L_x_1875:
        /* <DEDUP_REMOVED lines=18> */
.L_x_1874:
[----:B------:R-:W-:-:S07]  /*25cd0*/  HMUL2 R0, R12.H0_H0, R4.H0_H0 ;  /* 0x200000040c007232 */ /* 0x000fce0000000800 */
.L_x_1876:
[----:B------:R-:W-:Y:S05]  /*25ce0*/  BSYNC.RECONVERGENT B0 ;  /* 0x0000000000007941 */ /* 0x000fea0003800200 */
.L_x_1873:
        /* <DEDUP_REMOVED lines=18> */
.L_x_1879:
        /* <DEDUP_REMOVED lines=18> */
.L_x_1878:
[----:B------:R-:W-:-:S07]  /*25f30*/  HMUL2 R0, R12.H0_H0, R2.H0_H0 ;  /* 0x200000020c007232 */ /* 0x000fce0000000800 */
.L_x_1880:
[----:B------:R-:W-:Y:S05]  /*25f40*/  BSYNC.RECONVERGENT B0 ;  /* 0x0000000000007941 */ /* 0x000fea0003800200 */
.L_x_1877:
        /* <DEDUP_REMOVED lines=22> */
.L_x_1883:
        /* <DEDUP_REMOVED lines=19> */
.L_x_1882:
[----:B------:R-:W-:-:S07]  /*261e0*/  HMUL2 R10, R12.H0_H0, R10.H0_H0 ;  /* 0x2000000a0c0a7232 */ /* 0x000fce0000000800 */
.L_x_1884:
[----:B------:R-:W-:Y:S05]  /*261f0*/  BSYNC.RECONVERGENT B0 ;  /* 0x0000000000007941 */ /* 0x000fea0003800200 */
.L_x_1881:
        /* <DEDUP_REMOVED lines=19> */
.L_x_1887:
        /* <DEDUP_REMOVED lines=19> */
.L_x_1886:
[----:B------:R-:W-:-:S07]  /*26460*/  HMUL2 R8, R12.H0_H0, R8.H0_H0 ;  /* 0x200000080c087232 */ /* 0x000fce0000000800 */
.L_x_1888:
[----:B------:R-:W-:Y:S05]  /*26470*/  BSYNC.RECONVERGENT B0 ;  /* 0x0000000000007941 */ /* 0x000fea0003800200 */
.L_x_1885:
        /* <DEDUP_REMOVED lines=19> */
.L_x_1891:
        /* <DEDUP_REMOVED lines=19> */
.L_x_1890:
[----:B------:R-:W-:-:S07]  /*266e0*/  HMUL2 R4, R12.H0_H0, R4.H0_H0 ;  /* 0x200000040c047232 */ /* 0x000fce0000000800 */
.L_x_1892:
[----:B------:R-:W-:Y:S05]  /*266f0*/  BSYNC.RECONVERGENT B0 ;  /* 0x0000000000007941 */ /* 0x000fea0003800200 */
.L_x_1889:
        /* <DEDUP_REMOVED lines=19> */
.L_x_1895:
        /* <DEDUP_REMOVED lines=19> */
.L_x_1894:
[----:B------:R-:W-:-:S07]  /*26960*/  HMUL2 R2, R12.H0_H0, R2.H0_H0 ;  /* 0x200000020c027232 */ /* 0x000fce0000000800 */
.L_x_1896:
[----:B------:R-:W-:Y:S05]  /*26970*/  BSYNC.RECONVERGENT B0 ;  /* 0x0000000000007941 */ /* 0x000fea0003800200 */
.L_x_1893:
        /* <DEDUP_REMOVED lines=242> */
.L_x_1897:
        /* <DEDUP_REMOVED lines=20> */
.L_x_1900:
        /* <DEDUP_REMOVED lines=18> */
.L_x_1899:
[----:B-1----:R-:W-:-:S07]  /*27b00*/  HMUL2 R0, R12.H0_H0, R10.H0_H0 ;  /* 0x2000000a0c007232 */ /* 0x002fce0000000800 */
.L_x_1901:
[----:B------:R-:W-:Y:S05]  /*27b10*/  BSYNC.RECONVERGENT B0 ;  /* 0x0000000000007941 */ /* 0x000fea0003800200 */
.L_x_1898:
        /* <DEDUP_REMOVED lines=19> */
.L_x_1904:
        /* <DEDUP_REMOVED lines=18> */
.L_x_1903:
[----:B-1----:R-:W-:-:S07]  /*27d70*/  HMUL2 R0, R12.H0_H0, R8.H0_H0 ;  /* 0x200000080c007232 */ /* 0x002fce0000000800 */
.L_x_1905:
[----:B------:R-:W-:Y:S05]  /*27d80*/  BSYNC.RECONVERGENT B0 ;  /* 0x0000000000007941 */ /* 0x000fea0003800200 */
.L_x_1902:
        /* <DEDUP_REMOVED lines=19> */
.L_x_1908:
        /* <DEDUP_REMOVED lines=18> */
.L_x_1907:
[----:B0-----:R-:W-:-:S07]  /*27fe0*/  HMUL2 R0, R12.H0_H0, R4.H0_H0 ;  /* 0x200000040c007232 */ /* 0x001fce0000000800 */
.L_x_1909:
[----:B------:R-:W-:Y:S05]  /*27ff0*/  BSYNC.RECONVERGENT B0 ;  /* 0x0000000000007941 */ /* 0x000fea0003800200 */
.L_x_1906:
        /* <DEDUP_REMOVED lines=19> */
.L_x_1912:
        /* <DEDUP_REMOVED lines=18> */
.L_x_1911:
[----:B0-----:R-:W-:-:S07]  /*28250*/  HMUL2 R0, R12.H0_H0, R2.H0_H0 ;  /* 0x200000020c007232 */ /* 0x001fce0000000800 */
.L_x_1913:
[----:B------:R-:W-:Y:S05]  /*28260*/  BSYNC.RECONVERGENT B0 ;  /* 0x0000000000007941 */ /* 0x000fea0003800200 */
.L_x_1910:
        /* <DEDUP_REMOVED lines=21> */
.L_x_1916:
        /* <DEDUP_REMOVED lines=18> */
.L_x_1915:
[----:B------:R-:W-:-:S07]  /*284e0*/  HMUL2 R0, R12.H0_H0, R10.H0_H0 ;  /* 0x2000000a0c007232 */ /* 0x000fce0000000800 */
.L_x_1917:
[----:B------:R-:W-:Y:S05]  /*284f0*/  BSYNC.RECONVERGENT B0 ;  /* 0x0000000000007941 */ /* 0x000fea0003800200 */
.L_x_1914:
        /* <DEDUP_REMOVED lines=18> */
.L_x_1920:
        /* <DEDUP_REMOVED lines=18> */
.L_x_1919:
[----:B------:R-:W-:-:S07]  /*28740*/  HMUL2 R0, R12.H0_H0, R8.H0_H0 ;  /* 0x200000080c007232 */ /* 0x000fce0000000800 */
.L_x_1921:
[----:B------:R-:W-:Y:S05]  /*28750*/  BSYNC.RECONVERGENT B0 ;  /* 0x0000000000007941 */ /* 0x000fea0003800200 */
.L_x_1918:
        /* <DEDUP_REMOVED lines=18> */
.L_x_1924:
        /* <DEDUP_REMOVED lines=18> */
.L_x_1923:
[----:B------:R-:W-:-:S07]  /*289a0*/  HMUL2 R0, R12.H0_H0, R4.H0_H0 ;  /* 0x200000040c007232 */ /* 0x000fce0000000800 */
.L_x_1925:
[----:B------:R-:W-:Y:S05]  /*289b0*/  BSYNC.RECONVERGENT B0 ;  /* 0x0000000000007941 */ /* 0x000fea0003800200 */
.L_x_1922:
        /* <DEDUP_REMOVED lines=18> */
.L_x_1928:
        /* <DEDUP_REMOVED lines=18> */
.L_x_1927:
[----:B------:R-:W-:-:S07]  /*28c00*/  HMUL2 R0, R12.H0_H0, R2.H0_H0 ;  /* 0x200000020c007232 */ /* 0x000fce0000000800 */
.L_x_1929:
[----:B------:R-:W-:Y:S05]  /*28c10*/  BSYNC.RECONVERGENT B0 ;  /* 0x0000000000007941 */ /* 0x000fea0003800200 */
.L_x_1926:
        /* <DEDUP_REMOVED lines=21> */
.L_x_1932:
        /* <DEDUP_REMOVED lines=18> */
.L_x_1931:
[----:B------:R-:W-:-:S07]  /*28e90*/  HMUL2 R0, R12.H0_H0, R10.H0_H0 ;  /* 0x2000000a0c007232 */ /* 0x000fce0000000800 */
.L_x_1933:
[----:B------:R-:W-:Y:S05]  /*28ea0*/  BSYNC.RECONVERGENT B0 ;  /* 0x0000000000007941 */ /* 0x000fea0003800200 */
.L_x_1930:
        /* <DEDUP_REMOVED lines=18> */
.L_x_1936:
        /* <DEDUP_REMOVED lines=18> */
.L_x_1935:
[----:B------:R-:W-:-:S07]  /*290f0*/  HMUL2 R0, R12.H0_H0, R8.H0_H0 ;  /* 0x200000080c007232 */ /* 0x000fce0000000800 */
.L_x_1937:
[----:B------:R-:W-:Y:S05]  /*29100*/  BSYNC.RECONVERGENT B0 ;  /* 0x0000000000007941 */ /* 0x000fea0003800200 */
.L_x_1934:
        /* <DEDUP_REMOVED lines=18> */
.L_x_1940:
        /* <DEDUP_REMOVED lines=18> */
.L_x_1939:
[----:B------:R-:W-:-:S07]  /*29350*/  HMUL2 R0, R12.H0_H0, R4.H0_H0 ;  /* 0x200000040c007232 */ /* 0x000fce0000000800 */
.L_x_1941:
[----:B------:R-:W-:Y:S05]  /*29360*/  BSYNC.RECONVERGENT B0 ;  /* 0x0000000000007941 */ /* 0x000fea0003800200 */
.L_x_1938:
        /* <DEDUP_REMOVED lines=18> */
.L_x_1944:
        /* <DEDUP_REMOVED lines=18> */
.L_x_1943:
[----:B------:R-:W-:-:S07]  /*295b0*/  HMUL2 R0, R12.H0_H0, R2.H0_H0 ;  /* 0x200000020c007232 */ /* 0x000fce0000000800 */
.L_x_1945:
[----:B------:R-:W-:Y:S05]  /*295c0*/  BSYNC.RECONVERGENT B0 ;  /* 0x0000000000007941 */ /* 0x000fea0003800200 */
.L_x_1942:
        /* <DEDUP_REMOVED lines=22> */
.L_x_1948:
        /* <DEDUP_REMOVED lines=19> */
.L_x_1947:
[----:B------:R-:W-:-:S07]  /*29860*/  HMUL2 R10, R12.H0_H0, R10.H0_H0 ;  /* 0x2000000a0c0a7232 */ /* 0x000fce0000000800 */
.L_x_1949:
[----:B------:R-:W-:Y:S05]  /*29870*/  BSYNC.RECONVERGENT B0 ;  /* 0x0000000000007941 */ /* 0x000fea0003800200 */
.L_x_1946:
        /* <DEDUP_REMOVED lines=19> */
.L_x_1952:
        /* <DEDUP_REMOVED lines=19> */
.L_x_1951:
[----:B------:R-:W-:-:S07]  /*29ae0*/  HMUL2 R8, R12.H0_H0, R8.H0_H0 ;  /* 0x200000080c087232 */ /* 0x000fce0000000800 */
.L_x_1953:
[----:B------:R-:W-:Y:S05]  /*29af0*/  BSYNC.RECONVERGENT B0 ;  /* 0x0000000000007941 */ /* 0x000fea0003800200 */
.L_x_1950:
        /* <DEDUP_REMOVED lines=19> */
.L_x_1956:
        /* <DEDUP_REMOVED lines=19> */
.L_x_1955:
[----:B------:R-:W-:-:S07]  /*29d60*/  HMUL2 R4, R12.H0_H0, R4.H0_H0 ;  /* 0x200000040c047232 */ /* 0x000fce0000000800 */
.L_x_1957:
[----:B------:R-:W-:Y:S05]  /*29d70*/  BSYNC.RECONVERGENT B0 ;  /* 0x0000000000007941 */ /* 0x000fea0003800200 */
.L_x_1954:
        /* <DEDUP_REMOVED lines=19> */
.L_x_1960:
        /* <DEDUP_REMOVED lines=19> */
.L_x_1959:
[----:B------:R-:W-:-:S07]  /*29fe0*/  HMUL2 R2, R12.H0_H0, R2.H0_H0 ;  /* 0x200000020c027232 */ /* 0x000fce0000000800 */
.L_x_1961:
[----:B------:R-:W-:Y:S05]  /*29ff0*/  BSYNC.RECONVERGENT B0 ;  /* 0x0000000000007941 */ /* 0x000fea0003800200 */
.L_x_1958:
        /* <DEDUP_REMOVED lines=242> */
.L_x_1962:
        /* <DEDUP_REMOVED lines=20> */
.L_x_1965:
        /* <DEDUP_REMOVED lines=18> */
.L_x_1964:
[----:B-1----:R-:W-:-:S07]  /*2b180*/  HMUL2 R0, R2.H0_H0, R34.H0_H0 ;  /* 0x2000002202007232 */ /* 0x002fce0000000800 */
.L_x_1966:
[----:B------:R-:W-:Y:S05]  /*2b190*/  BSYNC.RECONVERGENT B0 ;  /* 0x0000000000007941 */ /* 0x000fea0003800200 */
.L_x_1963:
        /* <DEDUP_REMOVED lines=19> */
.L_x_1969:
        /* <DEDUP_REMOVED lines=18> */
.L_x_1968:
[----:B-1----:R-:W-:-:S07]  /*2b3f0*/  HMUL2 R0, R2.H0_H0, R14.H0_H0 ;  /* 0x2000000e02007232 */ /* 0x002fce0000000800 */
.L_x_1970:
[----:B------:R-:W-:Y:S05]  /*2b400*/  BSYNC.RECONVERGENT B0 ;  /* 0x0000000000007941 */ /* 0x000fea0003800200 */
.L_x_1967:
        /* <DEDUP_REMOVED lines=19> */
.L_x_1973:
        /* <DEDUP_REMOVED lines=18> */
.L_x_1972:
[----:B0-----:R-:W-:-:S07]  /*2b660*/  HMUL2 R0, R2.H0_H0, R12.H0_H0 ;  /* 0x2000000c02007232 */ /* 0x001fce0000000800 */
.L_x_1974:
[----:B------:R-:W-:Y:S05]  /*2b670*/  BSYNC.RECONVERGENT B0 ;  /* 0x0000000000007941 */ /* 0x000fea0003800200 */
.L_x_1971:
        /* <DEDUP_REMOVED lines=19> */
.L_x_1977:
        /* <DEDUP_REMOVED lines=19> */
.L_x_1976:
[----:B0-----:R-:W-:-:S07]  /*2b8e0*/  HMUL2 R2, R2.H0_H0, R10.H0_H0 ;  /* 0x2000000a02027232 */ /* 0x001fce0000000800 */
.L_x_1978:
[----:B------:R-:W-:Y:S05]  /*2b8f0*/  BSYNC.RECONVERGENT B0 ;  /* 0x0000000000007941 */ /* 0x000fea0003800200 */
.L_x_1975:
        /* <DEDUP_REMOVED lines=21> */
.L_x_1981:
        /* <DEDUP_REMOVED lines=18> */
.L_x_1980:
[----:B------:R-:W-:-:S07]  /*2bb70*/  HMUL2 R0, R52.H0_H0, R34.H0_H0 ;  /* 0x2000002234007232 */ /* 0x000fce0000000800 */
.L_x_1982:
[----:B------:R-:W-:Y:S05]  /*2bb80*/  BSYNC.RECONVERGENT B0 ;  /* 0x0000000000007941 */ /* 0x000fea0003800200 */
.L_x_1979:
        /* <DEDUP_REMOVED lines=18> */
.L_x_1985:
        /* <DEDUP_REMOVED lines=18> */
.L_x_1984:
[----:B------:R-:W-:-:S07]  /*2bdd0*/  HMUL2 R0, R52.H0_H0, R14.H0_H0 ;  /* 0x2000000e34007232 */ /* 0x000fce0000000800 */
.L_x_1986:
[----:B------:R-:W-:Y:S05]  /*2bde0*/  BSYNC.RECONVERGENT B0 ;  /* 0x0000000000007941 */ /* 0x000fea0003800200 */
.L_x_1983:
        /* <DEDUP_REMOVED lines=18> */
.L_x_1989:
        /* <DEDUP_REMOVED lines=18> */
.L_x_1988:
[----:B------:R-:W-:-:S07]  /*2c030*/  HMUL2 R0, R52.H0_H0, R12.H0_H0 ;  /* 0x2000000c34007232 */ /* 0x000fce0000000800 */
.L_x_1990:
[----:B------:R-:W-:Y:S05]  /*2c040*/  BSYNC.RECONVERGENT B0 ;  /* 0x0000000000007941 */ /* 0x000fea0003800200 */
.L_x_1987:
        /* <DEDUP_REMOVED lines=19> */
.L_x_1993:
        /* <DEDUP_REMOVED lines=18> */
.L_x_1992:
[----:B------:R-:W-:-:S07]  /*2c2a0*/  HMUL2 R0, R52.H0_H0, R10.H0_H0 ;  /* 0x2000000a34007232 */ /* 0x000fce0000000800 */
.L_x_1994:
[----:B------:R-:W-:Y:S05]  /*2c2b0*/  BSYNC.RECONVERGENT B0 ;  /* 0x0000000000007941 */ /* 0x000fea0003800200 */
.L_x_1991:
        /* <DEDUP_REMOVED lines=21> */
.L_x_1997:
        /* <DEDUP_REMOVED lines=18> */
.L_x_1996:
[----:B------:R-:W-:-:S07]  /*2c530*/  HMUL2 R0, R52.H0_H0, R34.H0_H0 ;  /* 0x2000002234007232 */ /* 0x000fce0000000800 */
.L_x_1998:
[----:B------:R-:W-:Y:S05]  /*2c540*/  BSYNC.RECONVERGENT B0 ;  /* 0x0000000000007941 */ /* 0x000fea0003800200 */
.L_x_1995:
        /* <DEDUP_REMOVED lines=18> */
.L_x_2001:
        /* <DEDUP_REMOVED lines=18> */
.L_x_2000:
[----:B------:R-:W-:-:S07]  /*2c790*/  HMUL2 R0, R52.H0_H0, R14.H0_H0 ;  /* 0x2000000e34007232 */ /* 0x000fce0000000800 */
.L_x_2002:
[----:B------:R-:W-:Y:S05]  /*2c7a0*/  BSYNC.RECONVERGENT B0 ;  /* 0x0000000000007941 */ /* 0x000fea0003800200 */
.L_x_1999:
        /* <DEDUP_REMOVED lines=18> */
.L_x_2005:
        /* <DEDUP_REMOVED lines=18> */
.L_x_2004:
[----:B------:R-:W-:-:S07]  /*2c9f0*/  HMUL2 R0, R52.H0_H0, R12.H0_H0 ;  /* 0x2000000c34007232 */ /* 0x000fce0000000800 */
.L_x_2006:
[----:B------:R-:W-:Y:S05]  /*2ca00*/  BSYNC.RECONVERGENT B0 ;  /* 0x0000000000007941 */ /* 0x000fea0003800200 */
.L_x_2003:
        /* <DEDUP_REMOVED lines=19> */
.L_x_2009:
        /* <DEDUP_REMOVED lines=19> */
.L_x_2008:
[----:B------:R-:W-:-:S07]  /*2cc70*/  HMUL2 R52, R52.H0_H0, R10.H0_H0 ;  /* 0x2000000a34347232 */ /* 0x000fce0000000800 */
.L_x_2010:
[----:B------:R-:W-:Y:S05]  /*2cc80*/  BSYNC.RECONVERGENT B0 ;  /* 0x0000000000007941 */ /* 0x000fea0003800200 */
.L_x_2007:
        /* <DEDUP_REMOVED lines=21> */
.L_x_2013:
        /* <DEDUP_REMOVED lines=19> */
.L_x_2012:
[----:B------:R-:W-:-:S07]  /*2cf10*/  HMUL2 R34, R33.H0_H0, R34.H0_H0 ;  /* 0x2000002221227232 */ /* 0x000fce0000000800 */
.L_x_2014:
[----:B------:R-:W-:Y:S05]  /*2cf20*/  BSYNC.RECONVERGENT B0 ;  /* 0x0000000000007941 */ /* 0x000fea0003800200 */
.L_x_2011:
        /* <DEDUP_REMOVED lines=19> */
.L_x_2017:
        /* <DEDUP_REMOVED lines=19> */
.L_x_2016:
[----:B------:R-:W-:-:S07]  /*2d190*/  HMUL2 R14, R33.H0_H0, R14.H0_H0 ;  /* 0x2000000e210e7232 */ /* 0x000fce0000000800 */
.L_x_2018:
[----:B------:R-:W-:Y:S05]  /*2d1a0*/  BSYNC.RECONVERGENT B0 ;  /* 0x0000000000007941 */ /* 0x000fea0003800200 */
.L_x_2015:
        /* <DEDUP_REMOVED lines=18> */
.L_x_2021:
        /* <DEDUP_REMOVED lines=19> */
.L_x_2020:
[----:B------:R-:W-:-:S07]  /*2d400*/  HMUL2 R12, R33.H0_H0, R12.H0_H0 ;  /* 0x2000000c210c7232 */ /* 0x000fce0000000800 */
.L_x_2022:
[----:B------:R-:W-:Y:S05]  /*2d410*/  BSYNC.RECONVERGENT B0 ;  /* 0x0000000000007941 */ /* 0x000fea0003800200 */
.L_x_2019:
        /* <DEDUP_REMOVED lines=18> */
.L_x_2025:
        /* <DEDUP_REMOVED lines=19> */
.L_x_2024:
[----:B------:R-:W-:-:S07]  /*2d670*/  HMUL2 R10, R33.H0_H0, R10.H0_H0 ;  /* 0x2000000a210a7232 */ /* 0x000fce0000000800 */
.L_x_2026:
[----:B------:R-:W-:Y:S05]  /*2d680*/  BSYNC.RECONVERGENT B0 ;  /* 0x0000000000007941 */ /* 0x000fea0003800200 */
.L_x_2023:
        /* <DEDUP_REMOVED lines=242> */
.L_x_2027:
        /* <DEDUP_REMOVED lines=20> */
.L_x_2030:
        /* <DEDUP_REMOVED lines=18> */
.L_x_2029:
[----:B-1----:R-:W-:-:S07]  /*2e810*/  HMUL2 R0, R34.H0_H0, R14.H0_H0 ;  /* 0x2000000e22007232 */ /* 0x002fce0000000800 */
.L_x_2031:
[----:B------:R-:W-:Y:S05]  /*2e820*/  BSYNC.RECONVERGENT B0 ;  /* 0x0000000000007941 */ /* 0x000fea0003800200 */
.L_x_2028:
        /* <DEDUP_REMOVED lines=19> */
.L_x_2034:
        /* <DEDUP_REMOVED lines=18> */
.L_x_2033:
[----:B-1----:R-:W-:-:S07]  /*2ea80*/  HMUL2 R0, R34.H0_H0, R12.H0_H0 ;  /* 0x2000000c22007232 */ /* 0x002fce0000000800 */
.L_x_2035:
[----:B------:R-:W-:Y:S05]  /*2ea90*/  BSYNC.RECONVERGENT B0 ;  /* 0x0000000000007941 */ /* 0x000fea0003800200 */
.L_x_2032:
        /* <DEDUP_REMOVED lines=19> */
.L_x_2038:
        /* <DEDUP_REMOVED lines=18> */
.L_x_2037:
[----:B0-----:R-:W-:-:S07]  /*2ecf0*/  HMUL2 R0, R34.H0_H0, R10.H0_H0 ;  /* 0x2000000a22007232 */ /* 0x001fce0000000800 */
.L_x_2039:
[----:B------:R-:W-:Y:S05]  /*2ed00*/  BSYNC.RECONVERGENT B0 ;  /* 0x0000000000007941 */ /* 0x000fea0003800200 */
.L_x_2036:
        /* <DEDUP_REMOVED lines=20> */
.L_x_2042:
        /* <DEDUP_REMOVED lines=18> */
.L_x_2041:
[----:B0-----:R-:W-:-:S07]  /*2ef70*/  HMUL2 R0, R34.H0_H0, R4.H0_H0 ;  /* 0x2000000422007232 */ /* 0x001fce0000000800 */
.L_x_2043:
[----:B------:R-:W-:Y:S05]  /*2ef80*/  BSYNC.RECONVERGENT B0 ;  /* 0x0000000000007941 */ /* 0x000fea0003800200 */
.L_x_2040:
        /* <DEDUP_REMOVED lines=21> */
.L_x_2046:
        /* <DEDUP_REMOVED lines=18> */
.L_x_2045:
[----:B------:R-:W-:-:S07]  /*2f200*/  HMUL2 R0, R34.H0_H0, R14.H0_H0 ;  /* 0x2000000e22007232 */ /* 0x000fce0000000800 */
.L_x_2047:
[----:B------:R-:W-:Y:S05]  /*2f210*/  BSYNC.RECONVERGENT B0 ;  /* 0x0000000000007941 */ /* 0x000fea0003800200 */
.L_x_2044:
        /* <DEDUP_REMOVED lines=18> */
.L_x_2050:
        /* <DEDUP_REMOVED lines=18> */
.L_x_2049:
[----:B------:R-:W-:-:S07]  /*2f460*/  HMUL2 R0, R34.H0_H0, R12.H0_H0 ;  /* 0x2000000c22007232 */ /* 0x000fce0000000800 */
.L_x_2051:
[----:B------:R-:W-:Y:S05]  /*2f470*/  BSYNC.RECONVERGENT B0 ;  /* 0x0000000000007941 */ /* 0x000fea0003800200 */
.L_x_2048:
        /* <DEDUP_REMOVED lines=18> */
.L_x_2054:
        /* <DEDUP_REMOVED lines=18> */
.L_x_2053:
[----:B------:R-:W-:-:S07]  /*2f6c0*/  HMUL2 R0, R34.H0_H0, R10.H0_H0 ;  /* 0x2000000a22007232 */ /* 0x000fce0000000800 */
.L_x_2055:
[----:B------:R-:W-:Y:S05]  /*2f6d0*/  BSYNC.RECONVERGENT B0 ;  /* 0x0000000000007941 */ /* 0x000fea0003800200 */
.L_x_2052:
        /* <DEDUP_REMOVED lines=18> */
.L_x_2058:
        /* <DEDUP_REMOVED lines=19> */
.L_x_2057:
[----:B------:R-:W-:-:S07]  /*2f930*/  HMUL2 R34, R34.H0_H0, R4.H0_H0 ;  /* 0x2000000422227232 */ /* 0x000fce0000000800 */
.L_x_2059:
[----:B------:R-:W-:Y:S05]  /*2f940*/  BSYNC.RECONVERGENT B0 ;  /* 0x0000000000007941 */ /* 0x000fea0003800200 */
.L_x_2056:
        /* <DEDUP_REMOVED lines=21> */
.L_x_2062:
        /* <DEDUP_REMOVED lines=18> */
.L_x_2061:
[----:B------:R-:W-:-:S07]  /*2fbc0*/  HMUL2 R0, R2.H0_H0, R14.H0_H0 ;  /* 0x2000000e02007232 */ /* 0x000fce0000000800 */
.L_x_2063:
[----:B------:R-:W-:Y:S05]  /*2fbd0*/  BSYNC.RECONVERGENT B0 ;  /* 0x0000000000007941 */ /* 0x000fea0003800200 */
.L_x_2060:
        /* <DEDUP_REMOVED lines=18> */
.L_x_2066:
        /* <DEDUP_REMOVED lines=18> */
.L_x_2065:
[----:B------:R-:W-:-:S07]  /*2fe20*/  HMUL2 R0, R2.H0_H0, R12.H0_H0 ;  /* 0x2000000c02007232 */ /* 0x000fce0000000800 */
.L_x_2067:
[----:B------:R-:W-:Y:S05]  /*2fe30*/  BSYNC.RECONVERGENT B0 ;  /* 0x0000000000007941 */ /* 0x000fea0003800200 */
.L_x_2064:
        /* <DEDUP_REMOVED lines=18> */
.L_x_2070:
        /* <DEDUP_REMOVED lines=18> */
.L_x_2069:
[----:B------:R-:W-:-:S07]  /*30080*/  HMUL2 R0, R2.H0_H0, R10.H0_H0 ;  /* 0x2000000a02007232 */ /* 0x000fce0000000800 */
.L_x_2071:
[----:B------:R-:W-:Y:S05]  /*30090*/  BSYNC.RECONVERGENT B0 ;  /* 0x0000000000007941 */ /* 0x000fea0003800200 */
.L_x_2068:
        /* <DEDUP_REMOVED lines=18> */
.L_x_2074:
        /* <DEDUP_REMOVED lines=19> */
.L_x_2073:
[----:B------:R-:W-:-:S07]  /*302f0*/  HMUL2 R2, R2.H0_H0, R4.H0_H0 ;  /* 0x2000000402027232 */ /* 0x000fce0000000800 */
.L_x_2075:
[----:B------:R-:W-:Y:S05]  /*30300*/  BSYNC.RECONVERGENT B0 ;  /* 0x0000000000007941 */ /* 0x000fea0003800200 */
.L_x_2072:
        /* <DEDUP_REMOVED lines=22> */
.L_x_2078:
        /* <DEDUP_REMOVED lines=19> */
.L_x_2077:
[----:B------:R-:W-:-:S07]  /*305a0*/  HMUL2 R14, R55.H0_H0, R14.H0_H0 ;  /* 0x2000000e370e7232 */ /* 0x000fce0000000800 */
.L_x_2079:
[----:B------:R-:W-:Y:S05]  /*305b0*/  BSYNC.RECONVERGENT B0 ;  /* 0x0000000000007941 */ /* 0x000fea0003800200 */
.L_x_2076:
        /* <DEDUP_REMOVED lines=19> */
.L_x_2082:
        /* <DEDUP_REMOVED lines=19> */
.L_x_2081:
[----:B------:R-:W-:-:S07]  /*30820*/  HMUL2 R12, R55.H0_H0, R12.H0_H0 ;  /* 0x2000000c370c7232 */ /* 0x000fce0000000800 */
.L_x_2083:
[----:B------:R-:W-:Y:S05]  /*30830*/  BSYNC.RECONVERGENT B0 ;  /* 0x0000000000007941 */ /* 0x000fea0003800200 */
.L_x_2080:
        /* <DEDUP_REMOVED lines=19> */
.L_x_2086:
        /* <DEDUP_REMOVED lines=19> */
.L_x_2085:
[----:B------:R-:W-:-:S07]  /*30aa0*/  HMUL2 R10, R55.H0_H0, R10.H0_H0 ;  /* 0x2000000a370a7232 */ /* 0x000fce0000000800 */
.L_x_2087:
[----:B------:R-:W-:Y:S05]  /*30ab0*/  BSYNC.RECONVERGENT B0 ;  /* 0x0000000000007941 */ /* 0x000fea0003800200 */
.L_x_2084:
        /* <DEDUP_REMOVED lines=19> */
.L_x_2090:
        /* <DEDUP_REMOVED lines=19> */
.L_x_2089:
[----:B------:R-:W-:-:S07]  /*30d20*/  HMUL2 R4, R55.H0_H0, R4.H0_H0 ;  /* 0x2000000437047232 */ /* 0x000fce0000000800 */
.L_x_2091:
[----:B------:R-:W-:Y:S05]  /*30d30*/  BSYNC.RECONVERGENT B0 ;  /* 0x0000000000007941 */ /* 0x000fea0003800200 */
.L_x_2088:
        /* <DEDUP_REMOVED lines=199> */
.L_x_1573:
        /* <DEDUP_REMOVED lines=44> */
.L_x_1047:
        /* <DEDUP_REMOVED lines=98> */
.L_x_2093:
        /* <DEDUP_REMOVED lines=15> */
.L_x_2100:


//--------------------- .text._Z10group_GEMMILi128ELi128ELi8ELi4ELi4EEvP6__halfS1_S1_S1_iii --------------------------
	.section	.text._Z10group_GEMMILi128ELi128ELi8ELi4ELi4EEvP6__halfS1_S1_S1_iii,"ax",@progbits
	.align	128
        .global         _Z10group_GEMMILi128ELi128ELi8ELi4ELi4EEvP6__halfS1_S1_S1_iii
        .type           _Z10group_GEMMILi128ELi128ELi8ELi4ELi4EEvP6__halfS1_S1_S1_iii,@function
        .size           _Z10group_GEMMILi128ELi128ELi8ELi4ELi4EEvP6__halfS1_S1_S1_iii,(.L_x_2101 - _Z10group_GEMMILi128ELi128ELi8ELi4ELi4EEvP6__halfS1_S1_S1_iii)
        .other          _Z10group_GEMMILi128ELi128ELi8ELi4ELi4EEvP6__halfS1_S1_S1_iii,@"STO_CUDA_ENTRY STV_DEFAULT"
_Z10group_GEMMILi128ELi128ELi8ELi4ELi4EEvP6__halfS1_S1_S1_iii:
.text._Z10group_GEMMILi128ELi128ELi8ELi4ELi4EEvP6__halfS1_S1_S1_iii:
        /* <DEDUP_REMOVED lines=25> */
[----:B------:R-:W-:Y:S01]  /*0190*/  UIADD3 UR4, UPT, UPT, UR8, 0x7, URZ ;  /* 0x0000000708047890 */ /* 0x000fe2000fffe0ff */
[----:B------:R-:W-:Y:S01]  /*01a0*/  IMAD.MOV.U32 R8, RZ, RZ, RZ ;  /* 0x000000ffff087224 */ /* 0x000fe200078e00ff */
[----:B------:R-:W-:Y:S01]  /*01b0*/  UMOV UR5, 0x400 ;  /* 0x0000040000057882 */ /* 0x000fe20000000000 */
[C---:B------:R-:W-:Y:S01]  /*01c0*/  IMAD.SHL.U32 R2, R26.reuse, 0x8, RZ ;  /* 0x000000081a027824 */ /* 0x040fe200078e00ff */
[----:B------:R-:W-:Y:S01]  /*01d0*/  USHF.R.U32.HI UR8, URZ, 0x3, UR4 ;  /* 0x00000003ff087899 */ /* 0x000fe20008011604 */
[C---:B------:R-:W-:Y:S01]  /*01e0*/  LOP3.LUT R25, R26.reuse, 0x7, RZ, 0xc0, !PT ;  /* 0x000000071a197812 */ /* 0x040fe200078ec0ff */
[----:B------:R-:W-:Y:S01]  /*01f0*/  UIADD3 UR4, UPT, UPT, UR5, 0x800, URZ ;  /* 0x0000080005047890 */ /* 0x000fe2000fffe0ff */
[----:B------:R-:W-:Y:S02]  /*0200*/  LOP3.LUT R27, R26, 0x7f, RZ, 0xc0, !PT ;  /* 0x0000007f1a1b7812 */ /* 0x000fe400078ec0ff */
[----:B------:R-:W-:-:S02]  /*0210*/  LOP3.LUT R3, R2, 0x3f8, RZ, 0xc0, !PT ;  /* 0x000003f802037812 */ /* 0x000fc400078ec0ff */
[----:B------:R-:W-:Y:S01]  /*0220*/  SHF.R.U32.HI R2, RZ, 0x3, R26 ;  /* 0x00000003ff027819 */ /* 0x000fe2000001161a */
[----:B------:R-:W-:Y:S01]  /*0230*/  VIADD R27, R27, UR6 ;  /* 0x000000061b1b7c36 */ /* 0x000fe20008000000 */
[----:B------:R-:W-:Y:S02]  /*0240*/  LEA.HI R3, R26, R3, RZ, 0x19 ;  /* 0x000000031a037211 */ /* 0x000fe400078fc8ff */
[----:B------:R-:W-:Y:S01]  /*0250*/  PRMT R33, RZ, 0x5410, RZ ;  /* 0x00005410ff217816 */ /* 0x000fe200000000ff */
[----:B------:R-:W-:Y:S01]  /*0260*/  IMAD R30, R25, 0x80, R2 ;  /* 0x00000080191e7824 */ /* 0x000fe200078e0202 */
[----:B------:R-:W-:Y:S01]  /*0270*/  PRMT R34, RZ, 0x5410, RZ ;  /* 0x00005410ff227816 */ /* 0x000fe200000000ff */
[----:B------:R-:W-:Y:S01]  /*0280*/  VIADD R29, R2, UR7 ;  /* 0x00000007021d7c36 */ /* 0x000fe20008000000 */
[----:B------:R-:W-:Y:S02]  /*0290*/  PRMT R35, RZ, 0x5410, RZ ;  /* 0x00005410ff237816 */ /* 0x000fe400000000ff */
[----:B------:R-:W-:Y:S01]  /*02a0*/  PRMT R36, RZ, 0x5410, RZ ;  /* 0x00005410ff247816 */ /* 0x000fe200000000ff */
[----:B0-----:R-:W-:Y:S01]  /*02b0*/  ULEA UR10, UR9, UR5, 0x18 ;  /* 0x00000005090a7291 */ /* 0x001fe2000f8ec0ff */
[----:B------:R-:W-:Y:S01]  /*02c0*/  PRMT R37, RZ, 0x5410, RZ ;  /* 0x00005410ff257816 */ /* 0x000fe200000000ff */
[----:B------:R-:W-:Y:S01]  /*02d0*/  UIADD3 UR5, UPT, UPT, UR5, 0x1000, URZ ;  /* 0x0000100005057890 */ /* 0x000fe2000fffe0ff */
[----:B------:R-:W-:Y:S01]  /*02e0*/  PRMT R38, RZ, 0x5410, RZ ;  /* 0x00005410ff267816 */ /* 0x000fe200000000ff */
[----:B------:R-:W-:Y:S01]  /*02f0*/  ULEA UR4, UR9, UR4, 0x18 ;  /* 0x0000000409047291 */ /* 0x000fe2000f8ec0ff */
[----:B------:R-:W-:Y:S01]  /*0300*/  PRMT R39, RZ, 0x5410, RZ ;  /* 0x00005410ff277816 */ /* 0x000fe200000000ff */
[----:B------:R-:W-:Y:S01]  /*0310*/  ULEA UR5, UR9, UR5, 0x18 ;  /* 0x0000000509057291 */ /* 0x000fe2000f8ec0ff */
[----:B------:R-:W-:-:S02]  /*0320*/  PRMT R40, RZ, 0x5410, RZ ;  /* 0x00005410ff287816 */ /* 0x000fc400000000ff */
[----:B------:R-:W-:Y:S02]  /*0330*/  SHF.R.U32.HI R26, RZ, 0x7, R26 ;  /* 0x00000007ff1a7819 */ /* 0x000fe4000001161a */
[----:B------:R-:W-:Y:S02]  /*0340*/  LEA R28, R5, UR10, 0x6 ;  /* 0x0000000a051c7c11 */ /* 0x000fe4000f8e30ff */
[----:B------:R-:W-:Y:S02]  /*0350*/  LEA R24, R3, UR10, 0x1 ;  /* 0x0000000a03187c11 */ /* 0x000fe4000f8e08ff */
[----:B------:R-:W-:Y:S01]  /*0360*/  LEA R30, R30, UR4, 0x1 ;  /* 0x000000041e1e7c11 */ /* 0x000fe2000f8e08ff */
[----:B------:R-:W-:Y:S01]  /*0370*/  UMOV UR4, URZ ;  /* 0x000000ff00047c82 */ /* 0x000fe20008000000 */
[----:B------:R-:W-:Y:S02]  /*0380*/  LEA R31, R2, UR5, 0x1 ;  /* 0x00000005021f7c11 */ /* 0x000fe4000f8e08ff */
[----:B------:R-:W-:Y:S01]  /*0390*/  LEA R32, R0, UR5, 0x3 ;  /* 0x0000000500207c11 */ /* 0x000fe2000f8e18ff */
[----:B------:R-:W-:-:S06]  /*03a0*/  UMOV UR5, URZ ;  /* 0x000000ff00057c82 */ /* 0x000fcc0008000000 */
.L_x_2097:
[----:B------:R-:W0:Y:S01]  /*03b0*/  LDCU UR11, c[0x0][0x3a8] ;  /* 0x00007500ff0b77ac */ /* 0x000e220008000800 */
[----:B------:R-:W-:Y:S02]  /*03c0*/  IMAD.U32 R46, RZ, RZ, UR4 ;  /* 0x00000004ff2e7e24 */ /* 0x000fe4000f8e00ff */
[----:B------:R-:W-:Y:S01]  /*03d0*/  IMAD.U32 R3, RZ, RZ, UR4 ;  /* 0x00000004ff037e24 */ /* 0x000fe2000f8e00ff */
[----:B------:R-:W1:Y:S01]  /*03e0*/  LDCU UR10, c[0x0][0x3a4] ;  /* 0x00007480ff0a77ac */ /* 0x000e620008000800 */
[----:B------:R-:W-:Y:S02]  /*03f0*/  IMAD R46, R46, 0x8, R25 ;  /* 0x000000082e2e7824 */ /* 0x000fe400078e0219 */
[----:B------:R-:W-:Y:S01]  /*0400*/  IMAD R44, R3, 0x8, R26 ;  /* 0x00000008032c7824 */ /* 0x000fe200078e021a */
[----:B------:R-:W2:Y:S02]  /*0410*/  LDCU UR9, c[0x0][0x3a0] ;  /* 0x00007400ff0977ac */ /* 0x000ea40008000800 */
[----:B0-----:R-:W-:-:S02]  /*0420*/  ISETP.GE.AND P1, PT, R46, UR11, PT ;  /* 0x0000000b2e007c0c */ /* 0x001fc4000bf26270 */
[----:B------:R-:W-:Y:S02]  /*0430*/  ISETP.GE.AND P0, PT, R44, UR11, PT ;  /* 0x0000000b2c007c0c */ /* 0x000fe4000bf06270 */
[----:B-1----:R-:W-:Y:S02]  /*0440*/  ISETP.GE.OR P1, PT, R29, UR10, P1 ;  /* 0x0000000a1d007c0c */ /* 0x002fe40008f26670 */
[----:B--2---:R-:W-:-:S11]  /*0450*/  ISETP.GE.OR P0, PT, R27, UR9, P0 ;  /* 0x000000091b007c0c */ /* 0x004fd60008706670 */
[----:B------:R-:W0:Y:S01]  /*0460*/  @!P1 LDC.64 R4, c[0x0][0x398] ;  /* 0x0000e600ff049b82 */ /* 0x000e220000000a00 */
[----:B------:R-:W-:Y:S01]  /*0470*/  @!P1 SHF.R.U32.HI R42, RZ, 0x7, R46 ;  /* 0x00000007ff2a9819 */ /* 0x000fe2000001162e */
[--C-:B------:R-:W-:Y:S02]  /*0480*/  @!P1 IMAD R43, R46, UR10, R29.reuse ;  /* 0x0000000a2e2b9c24 */ /* 0x100fe4000f8e021d */
[----:B------:R-:W-:Y:S02]  /*0490*/  @!P0 IMAD R41, R27, UR11, R44 ;  /* 0x0000000b1b298c24 */ /* 0x000fe4000f8e022c */
[----:B------:R-:W-:Y:S02]  /*04a0*/  @!P1 IMAD R45, R42, UR10, R29 ;  /* 0x0000000a2a2d9c24 */ /* 0x000fe4000f8e021d */
[----:B------:R-:W1:Y:S08]  /*04b0*/  @!P0 LDC.64 R6, c[0x0][0x380] ;  /* 0x0000e000ff068b82 */ /* 0x000e700000000a00 */
[----:B------:R-:W2:Y:S01]  /*04c0*/  @!P1 LDC.64 R2, c[0x0][0x388] ;  /* 0x0000e200ff029b82 */ /* 0x000ea20000000a00 */
[----:B0-----:R-:W-:-:S05]  /*04d0*/  @!P1 IMAD.WIDE.U32 R4, R45, 0x2, R4 ;  /* 0x000000022d049825 */ /* 0x001fca00078e0004 */
[----:B------:R0:W3:Y:S01]  /*04e0*/  @!P1 LDG.E.U16 R42, desc[UR12][R4.64] ;  /* 0x0000000c042a9981 */ /* 0x0000e2000c1e1500 */
[----:B-1----:R-:W-:Y:S01]  /*04f0*/  @!P0 IMAD.WIDE R6, R41, 0x2, R6 ;  /* 0x0000000229068825 */ /* 0x002fe200078e0206 */
[----:B------:R-:W-:-:S06]  /*0500*/  PRMT R41, RZ, 0x7610, R41 ;  /* 0x00007610ff297816 */ /* 0x000fcc0000000029 */
[----:B------:R-:W4:Y:S01]  /*0510*/  @!P0 LDG.E.U16 R41, desc[UR12][R6.64] ;  /* 0x0000000c06298981 */ /* 0x000f22000c1e1500 */
[----:B--2---:R-:W-:-:S06]  /*0520*/  @!P1 IMAD.WIDE R2, R43, 0x2, R2 ;  /* 0x000000022b029825 */ /* 0x004fcc00078e0202 */
[----:B------:R-:W2:Y:S01]  /*0530*/  @!P1 LDG.E.U16 R3, desc[UR12][R2.64] ;  /* 0x0000000c02039981 */ /* 0x000ea2000c1e1500 */
[----:B------:R-:W1:Y:S01]  /*0540*/  S2UR UR10, SR_CgaCtaId ;  /* 0x00000000000a79c3 */ /* 0x000e620000008800 */
[----:B------:R-:W-:Y:S02]  /*0550*/  UMOV UR9, 0x400 ;  /* 0x0000040000097882 */ /* 0x000fe40000000000 */
[----:B------:R-:W-:Y:S02]  /*0560*/  UIADD3 UR9, UPT, UPT, UR9, 0x800, URZ ;  /* 0x0000080009097890 */ /* 0x000fe4000fffe0ff */
[----:B------:R-:W-:-:S04]  /*0570*/  UIADD3 UR4, UPT, UPT, UR4, 0x1, URZ ;  /* 0x0000000104047890 */ /* 0x000fc8000fffe0ff */
[----:B------:R-:W-:Y:S02]  /*0580*/  UISETP.NE.AND UP1, UPT, UR4, UR8, UPT ;  /* 0x000000080400728c */ /* 0x000fe4000bf25270 */
[----:B-1----:R-:W-:-:S06]  /*0590*/  ULEA UR9, UR10, UR9, 0x18 ;  /* 0x000000090a097291 */ /* 0x002fcc000f8ec0ff */
[----:B0-----:R-:W-:Y:S01]  /*05a0*/  LEA R4, R0, UR9, 0x3 ;  /* 0x0000000900047c11 */ /* 0x001fe2000f8e18ff */
[----:B------:R-:W-:-:S04]  /*05b0*/  UMOV UR9, 0x20 ;  /* 0x0000002000097882 */ /* 0x000fc80000000000 */
[----:B------:R-:W-:Y:S01]  /*05c0*/  VIADD R4, R4, 0x4 ;  /* 0x0000000404047836 */ /* 0x000fe20000000000 */
[----:B------:R-:W-:Y:S01]  /*05d0*/  @P1 PRMT R42, RZ, 0x7610, R42 ;  /* 0x00007610ff2a1816 */ /* 0x000fe2000000002a */
[----:B----4-:R0:W-:Y:S04]  /*05e0*/  STS.U16 [R24], R41 ;  /* 0x0000002918007388 */ /* 0x0101e80000000400 */
[----:B--2---:R0:W-:Y:S04]  /*05f0*/  @!P1 STS.U16 [R30], R3 ;  /* 0x000000031e009388 */ /* 0x0041e80000000400 */
[----:B------:R0:W-:Y:S04]  /*0600*/  @P1 STS.U16 [R30], RZ ;  /* 0x000000ff1e001388 */ /* 0x0001e80000000400 */
[----:B---3--:R0:W-:Y:S01]  /*0610*/  STS.U16 [R31], R42 ;  /* 0x0000002a1f007388 */ /* 0x0081e20000000400 */
[----:B------:R-:W-:Y:S06]  /*0620*/  BAR.SYNC.DEFER_BLOCKING 0x0 ;  /* 0x0000000000007b1d */ /* 0x000fec0000010000 */
.L_x_2096:
[----:B------:R-:W1:Y:S01]  /*0630*/  LDS.U16 R44, [R4+-0x4] ;  /* 0xfffffc00042c7984 */ /* 0x000e620000000400 */
[----:B------:R-:W-:Y:S01]  /*0640*/  IMAD.MOV.U32 R51, RZ, RZ, 0x7c36 ;  /* 0x00007c36ff337424 */ /* 0x000fe200078e00ff */
[----:B------:R-:W-:Y:S02]  /*0650*/  UIADD3 UR5, UPT, UPT, UR5, 0x1, URZ ;  /* 0x0000000105057890 */ /* 0x000fe4000fffe0ff */
[----:B0-----:R-:W0:Y:S02]  /*0660*/  LDS.U16 R42, [R4+-0x2] ;  /* 0xfffffe00042a7984 */ /* 0x001e240000000400 */
[----:B------:R-:W-:Y:S02]  /*0670*/  UISETP.NE.AND UP0, UPT, UR5, 0x80, UPT ;  /* 0x000000800500788c */ /* 0x000fe4000bf05270 */
[----:B------:R-:W2:Y:S04]  /*0680*/  LDS.U16 R6, [R4] ;  /* 0x0000000004067984 */ /* 0x000ea80000000400 */
[----:B------:R-:W3:Y:S04]  /*0690*/  LDS.U16 R46, [R4+0x2] ;  /* 0x00000200042e7984 */ /* 0x000ee80000000400 */
[----:B------:R-:W4:Y:S01]  /*06a0*/  LDS.U16 R5, [R28+UR9+-0x20] ;  /* 0xffffe0091c057984 */ /* 0x000f220008000400 */
[----:B-1----:R-:W-:-:S02]  /*06b0*/  LOP3.LUT P1, RZ, R44, 0x400, RZ, 0xc0, !PT ;  /* 0x000004002cff7812 */ /* 0x002fc4000782c0ff */
[----:B------:R-:W-:Y:S02]  /*06c0*/  LOP3.LUT R3, R44, 0x700, RZ, 0xc0, !PT ;  /* 0x000007002c037812 */ /* 0x000fe400078ec0ff */
[----:B0-----:R-:W-:Y:S02]  /*06d0*/  LOP3.LUT P2, RZ, R42, 0x400, RZ, 0xc0, !PT ;  /* 0x000004002aff7812 */ /* 0x001fe4000784c0ff */
[----:B------:R-:W-:Y:S02]  /*06e0*/  LOP3.LUT P3, R58, R44, 0x7fff, RZ, 0xc0, !PT ;  /* 0x00007fff2c3a7812 */ /* 0x000fe4000786c0ff */
[----:B------:R-:W-:Y:S02]  /*06f0*/  LOP3.LUT R41, R42, 0x700, RZ, 0xc0, !PT ;  /* 0x000007002a297812 */ /* 0x000fe400078ec0ff */
[----:B--2---:R-:W-:Y:S02]  /*0700*/  LOP3.LUT P0, RZ, R6, 0x400, RZ, 0xc0, !PT ;  /* 0x0000040006ff7812 */ /* 0x004fe4000780c0ff */
[----:B------:R-:W-:-:S02]  /*0710*/  ISETP.NE.AND P4, PT, R3, 0x300, PT ;  /* 0x000003000300780c */ /* 0x000fc40003f85270 */
[----:B------:R-:W-:Y:S02]  /*0720*/  P2R R63, PR, RZ, 0x8 ;  /* 0x00000008ff3f7803 */ /* 0x000fe40000000000 */
[----:B------:R-:W-:Y:S02]  /*0730*/  ISETP.NE.AND P3, PT, R41, 0x300, PT ;  /* 0x000003002900780c */ /* 0x000fe40003f65270 */
[----:B------:R-:W-:Y:S02]  /*0740*/  @!P1 SEL R58, RZ, 0x200, P4 ;  /* 0x00000200ff3a9807 */ /* 0x000fe40002000000 */
[----:B------:R-:W-:Y:S02]  /*0750*/  LOP3.LUT R43, R6, 0x700, RZ, 0xc0, !PT ;  /* 0x00000700062b7812 */ /* 0x000fe400078ec0ff */
[----:B---3--:R-:W-:Y:S02]  /*0760*/  LOP3.LUT P1, RZ, R46, 0x400, RZ, 0xc0, !PT ;  /* 0x000004002eff7812 */ /* 0x008fe4000782c0ff */
[----:B------:R-:W-:-:S02]  /*0770*/  LOP3.LUT P5, R60, R42, 0x7fff, RZ, 0xc0, !PT ;  /* 0x00007fff2a3c7812 */ /* 0x000fc400078ac0ff */
[----:B------:R-:W-:Y:S02]  /*0780*/  @!P2 SEL R60, RZ, 0x200, P3 ;  /* 0x00000200ff3ca807 */ /* 0x000fe40001800000 */
[----:B------:R-:W-:Y:S02]  /*0790*/  ISETP.NE.AND P2, PT, R43, 0x300, PT ;  /* 0x000003002b00780c */ /* 0x000fe40003f45270 */
[----:B------:R-:W-:Y:S02]  /*07a0*/  LOP3.LUT R45, R46, 0x700, RZ, 0xc0, !PT ;  /* 0x000007002e2d7812 */ /* 0x000fe400078ec0ff */
[----:B------:R-:W-:Y:S02]  /*07b0*/  LOP3.LUT P4, R52, R6, 0x7fff, RZ, 0xc0, !PT ;  /* 0x00007fff06347812 */ /* 0x000fe4000788c0ff */
[----:B------:R-:W-:Y:S02]  /*07c0*/  @!P0 SEL R52, RZ, 0x200, P2 ;  /* 0x00000200ff348807 */ /* 0x000fe40001000000 */
[----:B------:R-:W-:-:S02]  /*07d0*/  ISETP.NE.AND P2, PT, R45, 0x300, PT ;  /* 0x000003002d00780c */ /* 0x000fc40003f45270 */
[----:B------:R-:W-:Y:S02]  /*07e0*/  LOP3.LUT P3, R2, R46, 0x7fff, RZ, 0xc0, !PT ;  /* 0x00007fff2e027812 */ /* 0x000fe4000786c0ff */
[----:B------:R-:W-:Y:S02]  /*07f0*/  ISETP.NE.AND P0, PT, R3, 0x100, PT ;  /* 0x000001000300780c */ /* 0x000fe40003f05270 */
[----:B------:R-:W-:Y:S02]  /*0800*/  @!P1 SEL R2, RZ, 0x200, P2 ;  /* 0x00000200ff029807 */ /* 0x000fe40001000000 */
[----:B----4-:R-:W-:Y:S02]  /*0810*/  LOP3.LUT P1, R3, R5, 0x7fff, RZ, 0xc0, !PT ;  /* 0x00007fff05037812 */ /* 0x010fe4000782c0ff */
[----:B------:R-:W-:Y:S02]  /*0820*/  SEL R56, R51, 0x36, !P0 ;  /* 0x0000003633387807 */ /* 0x000fe40004000000 */
[----:B------:R-:W-:Y:S01]  /*0830*/  P2R R66, PR, RZ, 0x2 ;  /* 0x00000002ff427803 */ /* 0x000fe20000000000 */
[C---:B------:R-:W-:Y:S01]  /*0840*/  IMAD.IADD R7, R3.reuse, 0x1, R58 ;  /* 0x0000000103077824 */ /* 0x040fe200078e023a */
[----:B------:R-:W-:Y:S01]  /*0850*/  P2R R61, PR, RZ, 0x8 ;  /* 0x00000008ff3d7803 */ /* 0x000fe20000000000 */
[----:B------:R-:W-:Y:S01]  /*0860*/  IMAD.IADD R48, R3, 0x1, R60 ;  /* 0x0000000103307824 */ /* 0x000fe200078e023c */
[----:B------:R-:W-:Y:S01]  /*0870*/  P2R R65, PR, RZ, 0x10 ;  /* 0x00000010ff417803 */ /* 0x000fe20000000000 */
[C---:B------:R-:W-:Y:S01]  /*0880*/  IMAD.IADD R50, R7.reuse, 0x1, R56 ;  /* 0x0000000107327824 */ /* 0x040fe200078e0238 */
[----:B------:R-:W-:Y:S01]  /*0890*/  ISETP.GE.U32.AND P1, PT, R7, 0x3ca, PT ;  /* 0x000003ca0700780c */ /* 0x000fe20003f26070 */
[C---:B------:R-:W-:Y:S01]  /*08a0*/  IMAD.IADD R7, R3.reuse, 0x1, R52 ;  /* 0x0000000103077824 */ /* 0x040fe200078e0234 */
[----:B------:R-:W-:Y:S01]  /*08b0*/  ISETP.GE.U32.AND P2, PT, R48, 0x3ca, PT ;  /* 0x000003ca3000780c */ /* 0x000fe20003f46070 */
[----:B------:R-:W-:Y:S01]  /*08c0*/  IMAD.IADD R62, R3, 0x1, R2 ;  /* 0x00000001033e7824 */ /* 0x000fe200078e0202 */
[----:B------:R-:W-:Y:S01]  /*08d0*/  LOP3.LUT R50, R50, 0x7fff, RZ, 0xc0, !PT ;  /* 0x00007fff32327812 */ /* 0x000fe200078ec0ff */
[----:B------:R-:W0:Y:S01]  /*08e0*/  LDS.U16 R3, [R28+UR9+-0x10] ;  /* 0xfffff0091c037984 */ /* 0x000e220008000400 */
[----:B------:R-:W-:-:S02]  /*08f0*/  ISETP.GE.U32.AND P3, PT, R7, 0x3ca, PT ;  /* 0x000003ca0700780c */ /* 0x000fc40003f66070 */
[----:B------:R-:W-:Y:S02]  /*0900*/  @!P0 SEL R50, R50, RZ, P1 ;  /* 0x000000ff32328207 */ /* 0x000fe40000800000 */
[----:B------:R-:W-:Y:S02]  /*0910*/  ISETP.NE.AND P1, PT, R41, 0x100, PT ;  /* 0x000001002900780c */ /* 0x000fe40003f25270 */
[----:B------:R-:W-:Y:S02]  /*0920*/  ISETP.GE.U32.AND P4, PT, R62, 0x3ca, PT ;  /* 0x000003ca3e00780c */ /* 0x000fe40003f86070 */
[----:B------:R-:W-:Y:S02]  /*0930*/  SEL R59, R51, 0x36, !P1 ;  /* 0x00000036333b7807 */ /* 0x000fe40004800000 */
[----:B------:R-:W-:Y:S02]  /*0940*/  P2R R64, PR, RZ, 0x20 ;  /* 0x00000020ff407803 */ /* 0x000fe40000000000 */
[----:B------:R-:W-:Y:S01]  /*0950*/  LOP3.LUT R68, R42, 0x8000, R5, 0x48, !PT ;  /* 0x000080002a447812 */ /* 0x000fe200078e4805 */
[----:B------:R-:W-:-:S05]  /*0960*/  IMAD.IADD R47, R48, 0x1, R59 ;  /* 0x00000001302f7824 */ /* 0x000fca00078e023b */
[----:B------:R-:W-:-:S04]  /*0970*/  LOP3.LUT R47, R47, 0x7fff, RZ, 0xc0, !PT ;  /* 0x00007fff2f2f7812 */ /* 0x000fc800078ec0ff */
[----:B------:R-:W-:Y:S02]  /*0980*/  @!P1 SEL R47, R47, RZ, P2 ;  /* 0x000000ff2f2f9207 */ /* 0x000fe40001000000 */
[----:B------:R-:W-:Y:S02]  /*0990*/  ISETP.NE.AND P2, PT, R43, 0x100, PT ;  /* 0x000001002b00780c */ /* 0x000fe40003f45270 */
[----:B------:R-:W1:Y:S01]  /*09a0*/  LDS.U16 R43, [R28+UR9] ;  /* 0x000000091c2b7984 */ /* 0x000e620008000400 */
[----:B------:R-:W-:Y:S02]  /*09b0*/  LOP3.LUT R47, R47, R68, RZ, 0xfc, !PT ;  /* 0x000000442f2f7212 */ /* 0x000fe400078efcff */
[----:B------:R-:W-:Y:S02]  /*09c0*/  SEL R54, R51, 0x36, !P2 ;  /* 0x0000003633367807 */ /* 0x000fe40005000000 */
[----:B------:R-:W-:-:S03]  /*09d0*/  LOP3.LUT R68, R46, 0x8000, R5, 0x48, !PT ;  /* 0x000080002e447812 */ /* 0x000fc600078e4805 */
[----:B------:R-:W-:-:S05]  /*09e0*/  IMAD.IADD R48, R7, 0x1, R54 ;  /* 0x0000000107307824 */ /* 0x000fca00078e0236 */
[----:B------:R-:W-:-:S04]  /*09f0*/  LOP3.LUT R48, R48, 0x7fff, RZ, 0xc0, !PT ;  /* 0x00007fff30307812 */ /* 0x000fc800078ec0ff */
[----:B------:R-:W-:Y:S02]  /*0a00*/  @!P2 SEL R48, R48, RZ, P3 ;  /* 0x000000ff3030a207 */ /* 0x000fe40001800000 */
[----:B------:R-:W-:-:S04]  /*0a10*/  ISETP.NE.AND P3, PT, R45, 0x100, PT ;  /* 0x000001002d00780c */ /* 0x000fc80003f65270 */
[----:B------:R-:W-:-:S05]  /*0a20*/  SEL R51, R51, 0x36, !P3 ;  /* 0x0000003633337807 */ /* 0x000fca0005800000 */
[----:B------:R-:W-:-:S05]  /*0a30*/  IMAD.IADD R49, R62, 0x1, R51 ;  /* 0x000000013e317824 */ /* 0x000fca00078e0233 */
[----:B------:R-:W-:-:S04]  /*0a40*/  LOP3.LUT R49, R49, 0x7fff, RZ, 0xc0, !PT ;  /* 0x00007fff31317812 */ /* 0x000fc800078ec0ff */
[----:B------:R-:W-:Y:S02]  /*0a50*/  @!P3 SEL R49, R49, RZ, P4 ;  /* 0x000000ff3131b207 */ /* 0x000fe40002000000 */
[----:B0-----:R-:W-:Y:S02]  /*0a60*/  LOP3.LUT P4, R55, R3, 0x7fff, RZ, 0xc0, !PT ;  /* 0x00007fff03377812 */ /* 0x001fe4000788c0ff */
[----:B------:R-:W-:Y:S02]  /*0a70*/  LOP3.LUT R49, R49, R68, RZ, 0xfc, !PT ;  /* 0x0000004431317212 */ /* 0x000fe400078efcff */
[----:B------:R-:W-:Y:S01]  /*0a80*/  P2R R62, PR, RZ, 0x10 ;  /* 0x00000010ff3e7803 */ /* 0x000fe20000000000 */
[----:B------:R-:W-:-:S04]  /*0a90*/  IMAD.IADD R7, R55, 0x1, R58 ;  /* 0x0000000137077824 */ /* 0x000fc800078e023a */
[----:B------:R-:W-:Y:S01]  /*0aa0*/  IMAD.IADD R41, R56, 0x1, R7 ;  /* 0x0000000138297824 */ /* 0x000fe200078e0207 */
[----:B------:R-:W-:Y:S02]  /*0ab0*/  ISETP.GE.U32.AND P5, PT, R7, 0x3ca, PT ;  /* 0x000003ca0700780c */ /* 0x000fe40003fa6070 */
[--C-:B------:R-:W-:Y:S02]  /*0ac0*/  LOP3.LUT R7, R44, 0x8000, R5.reuse, 0x48, !PT ;  /* 0x000080002c077812 */ /* 0x100fe400078e4805 */
[----:B------:R-:W-:Y:S02]  /*0ad0*/  LOP3.LUT R41, R41, 0x7fff, RZ, 0xc0, !PT ;  /* 0x00007fff29297812 */ /* 0x000fe400078ec0ff */
[----:B------:R-:W-:Y:S02]  /*0ae0*/  LOP3.LUT R50, R50, R7, RZ, 0xfc, !PT ;  /* 0x0000000732327212 */ /* 0x000fe400078efcff */
[----:B------:R-:W-:Y:S02]  /*0af0*/  LOP3.LUT R7, R6, 0x8000, R5, 0x48, !PT ;  /* 0x0000800006077812 */ /* 0x000fe400078e4805 */
[----:B------:R-:W0:Y:S01]  /*0b00*/  LDS.U16 R5, [R28+UR9+0x10] ;  /* 0x000010091c057984 */ /* 0x000e220008000400 */
[----:B------:R-:W-:Y:S01]  /*0b10*/  @!P0 SEL R41, R41, RZ, P5 ;  /* 0x000000ff29298207 */ /* 0x000fe20002800000 */
[----:B------:R-:W-:Y:S01]  /*0b20*/  UIADD3 UR9, UPT, UPT, UR9, 0x2, URZ ;  /* 0x0000000209097890 */ /* 0x000fe2000fffe0ff */
[----:B------:R-:W-:-:S02]  /*0b30*/  LOP3.LUT R48, R48, R7, RZ, 0xfc, !PT ;  /* 0x0000000730307212 */ /* 0x000fc400078efcff */
[----:B-1----:R-:W-:Y:S01]  /*0b40*/  LOP3.LUT P5, R7, R43, 0x7fff, RZ, 0xc0, !PT ;  /* 0x00007fff2b077812 */ /* 0x002fe200078ac0ff */
[----:B------:R-:W-:-:S04]  /*0b50*/  UISETP.NE.AND UP2, UPT, UR9, 0x30, UPT ;  /* 0x000000300900788c */ /* 0x000fc8000bf45270 */
[C---:B------:R-:W-:Y:S02]  /*0b60*/  IMAD.IADD R45, R7.reuse, 0x1, R58 ;  /* 0x00000001072d7824 */ /* 0x040fe400078e023a */
[----:B------:R-:W-:-:S03]  /*0b70*/  IMAD.IADD R67, R7, 0x1, R52 ;  /* 0x0000000107437824 */ /* 0x000fc600078e0234 */
[----:B------:R-:W-:Y:S01]  /*0b80*/  ISETP.GE.U32.AND P6, PT, R45, 0x3ca, PT ;  /* 0x000003ca2d00780c */ /* 0x000fe20003fc6070 */
[----:B------:R-:W-:-:S05]  /*0b90*/  IMAD.IADD R45, R56, 0x1, R45 ;  /* 0x00000001382d7824 */ /* 0x000fca00078e022d */
[----:B------:R-:W-:-:S04]  /*0ba0*/  LOP3.LUT R45, R45, 0x7fff, RZ, 0xc0, !PT ;  /* 0x00007fff2d2d7812 */ /* 0x000fc800078ec0ff */
[----:B------:R-:W-:Y:S02]  /*0bb0*/  @!P0 SEL R45, R45, RZ, P6 ;  /* 0x000000ff2d2d8207 */ /* 0x000fe40003000000 */
[----:B0-----:R-:W-:-:S05]  /*0bc0*/  LOP3.LUT P6, R53, R5, 0x7fff, RZ, 0xc0, !PT ;  /* 0x00007fff05357812 */ /* 0x001fca00078cc0ff */
[----:B------:R-:W-:-:S04]  /*0bd0*/  IMAD.IADD R57, R53, 0x1, R58 ;  /* 0x0000000135397824 */ /* 0x000fc800078e023a */
[----:B------:R-:W-:Y:S01]  /*0be0*/  IMAD.IADD R56, R56, 0x1, R57 ;  /* 0x0000000138387824 */ /* 0x000fe200078e0239 */
[----:B------:R-:W-:-:S04]  /*0bf0*/  ISETP.GE.U32.AND P4, PT, R57, 0x3ca, PT ;  /* 0x000003ca3900780c */ /* 0x000fc80003f86070 */
[----:B------:R-:W-:Y:S01]  /*0c00*/  LOP3.LUT R57, R56, 0x7fff, RZ, 0xc0, !PT ;  /* 0x00007fff38397812 */ /* 0x000fe200078ec0ff */
[----:B------:R-:W-:-:S03]  /*0c10*/  IMAD.IADD R56, R55, 0x1, R60 ;  /* 0x0000000137387824 */ /* 0x000fc600078e023c */
[----:B------:R-:W-:Y:S02]  /*0c20*/  @!P0 SEL R57, R57, RZ, P4 ;  /* 0x000000ff39398207 */ /* 0x000fe40002000000 */
[----:B------:R-:W-:Y:S01]  /*0c30*/  ISETP.GE.U32.AND P0, PT, R56, 0x3ca, PT ;  /* 0x000003ca3800780c */ /* 0x000fe20003f06070 */
[----:B------:R-:W-:Y:S01]  /*0c40*/  IMAD.IADD R56, R59, 0x1, R56 ;  /* 0x000000013b387824 */ /* 0x000fe200078e0238 */
[----:B------:R-:W-:Y:S01]  /*0c50*/  ISETP.NE.AND P4, PT, R66, RZ, PT ;  /* 0x000000ff4200720c */ /* 0x000fe20003f85270 */
[----:B------:R-:W-:-:S03]  /*0c60*/  IMAD.IADD R66, R7, 0x1, R2 ;  /* 0x0000000107427824 */ /* 0x000fc600078e0202 */
[----:B------:R-:W-:Y:S01]  /*0c70*/  LOP3.LUT R58, R56, 0x7fff, RZ, 0xc0, !PT ;  /* 0x00007fff383a7812 */ /* 0x000fe200078ec0ff */
[--C-:B------:R-:W-:Y:S02]  /*0c80*/  IMAD.IADD R56, R7, 0x1, R60.reuse ;  /* 0x0000000107387824 */ /* 0x100fe400078e023c */
[----:B------:R-:W-:Y:S01]  /*0c90*/  IMAD.IADD R60, R53, 0x1, R60 ;  /* 0x00000001353c7824 */ /* 0x000fe200078e023c */
[----:B------:R-:W-:Y:S01]  /*0ca0*/  @!P1 SEL R58, R58, RZ, P0 ;  /* 0x000000ff3a3a9207 */ /* 0x000fe20000000000 */
[----:B------:R-:W-:Y:S01]  /*0cb0*/  IMAD.IADD R7, R51, 0x1, R66 ;  /* 0x0000000133077824 */ /* 0x000fe200078e0242 */
[----:B------:R-:W-:Y:S01]  /*0cc0*/  ISETP.GE.U32.AND P0, PT, R56, 0x3ca, PT ;  /* 0x000003ca3800780c */ /* 0x000fe20003f06070 */
[C---:B------:R-:W-:Y:S02]  /*0cd0*/  IMAD.IADD R56, R59.reuse, 0x1, R56 ;  /* 0x000000013b387824 */ /* 0x040fe400078e0238 */
[----:B------:R-:W-:Y:S01]  /*0ce0*/  IMAD.IADD R59, R59, 0x1, R60 ;  /* 0x000000013b3b7824 */ /* 0x000fe200078e023c */
[----:B------:R-:W-:-:S02]  /*0cf0*/  LOP3.LUT R7, R7, 0x7fff, RZ, 0xc0, !PT ;  /* 0x00007fff07077812 */ /* 0x000fc400078ec0ff */
[----:B------:R-:W-:Y:S02]  /*0d00*/  LOP3.LUT R56, R56, 0x7fff, RZ, 0xc0, !PT ;  /* 0x00007fff38387812 */ /* 0x000fe400078ec0ff */
[----:B------:R-:W-:Y:S02]  /*0d10*/  LOP3.LUT R59, R59, 0x7fff, RZ, 0xc0, !PT ;  /* 0x00007fff3b3b7812 */ /* 0x000fe400078ec0ff */
[----:B------:R-:W-:Y:S02]  /*0d20*/  @!P1 SEL R56, R56, RZ, P0 ;  /* 0x000000ff38389207 */ /* 0x000fe40000000000 */
[----:B------:R-:W-:Y:S01]  /*0d30*/  ISETP.GE.U32.AND P0, PT, R60, 0x3ca, PT ;  /* 0x000003ca3c00780c */ /* 0x000fe20003f06070 */
[----:B------:R-:W-:-:S03]  /*0d40*/  IMAD.IADD R60, R54, 0x1, R67 ;  /* 0x00000001363c7824 */ /* 0x000fc600078e0243 */
[----:B------:R-:W-:Y:S02]  /*0d50*/  @!P1 SEL R59, R59, RZ, P0 ;  /* 0x000000ff3b3b9207 */ /* 0x000fe40000000000 */
[----:B------:R-:W-:Y:S01]  /*0d60*/  ISETP.NE.AND P1, PT, R61, RZ, PT ;  /* 0x000000ff3d00720c */ /* 0x000fe20003f25270 */
[----:B------:R-:W-:Y:S01]  /*0d70*/  IMAD.IADD R61, R55, 0x1, R52 ;  /* 0x00000001373d7824 */ /* 0x000fe200078e0234 */
[----:B------:R-:W-:Y:S02]  /*0d80*/  LOP3.LUT R60, R60, 0x7fff, RZ, 0xc0, !PT ;  /* 0x00007fff3c3c7812 */ /* 0x000fe400078ec0ff */
[----:B------:R-:W-:Y:S02]  /*0d90*/  SEL R49, R49, RZ, P1 ;  /* 0x000000ff31317207 */ /* 0x000fe40000800000 */
[----:B------:R-:W-:Y:S01]  /*0da0*/  ISETP.GE.U32.AND P0, PT, R61, 0x3ca, PT ;  /* 0x000003ca3d00780c */ /* 0x000fe20003f06070 */
[----:B------:R-:W-:-:S05]  /*0db0*/  IMAD.IADD R61, R54, 0x1, R61 ;  /* 0x00000001363d7824 */ /* 0x000fca00078e023d */
[----:B------:R-:W-:-:S04]  /*0dc0*/  LOP3.LUT R61, R61, 0x7fff, RZ, 0xc0, !PT ;  /* 0x00007fff3d3d7812 */ /* 0x000fc800078ec0ff */
[----:B------:R-:W-:Y:S02]  /*0dd0*/  @!P2 SEL R61, R61, RZ, P0 ;  /* 0x000000ff3d3da207 */ /* 0x000fe40000000000 */
[----:B------:R-:W-:Y:S01]  /*0de0*/  ISETP.GE.U32.AND P0, PT, R67, 0x3ca, PT ;  /* 0x000003ca4300780c */ /* 0x000fe20003f06070 */
[----:B------:R-:W-:-:S03]  /*0df0*/  IMAD.IADD R67, R53, 0x1, R52 ;  /* 0x0000000135437824 */ /* 0x000fc600078e0234 */
[----:B------:R-:W-:Y:S01]  /*0e00*/  @!P2 SEL R60, R60, RZ, P0 ;  /* 0x000000ff3c3ca207 */ /* 0x000fe20000000000 */
[----:B------:R-:W-:Y:S01]  /*0e10*/  IMAD.IADD R52, R54, 0x1, R67 ;  /* 0x0000000136347824 */ /* 0x000fe200078e0243 */
[----:B------:R-:W-:Y:S01]  /*0e20*/  ISETP.GE.U32.AND P0, PT, R67, 0x3ca, PT ;  /* 0x000003ca4300780c */ /* 0x000fe20003f06070 */
[--C-:B------:R-:W-:Y:S02]  /*0e30*/  IMAD.IADD R54, R55, 0x1, R2.reuse ;  /* 0x0000000137367824 */ /* 0x100fe400078e0202 */
[----:B------:R-:W-:Y:S01]  /*0e40*/  IMAD.IADD R2, R53, 0x1, R2 ;  /* 0x0000000135027824 */ /* 0x000fe200078e0202 */
[----:B------:R-:W-:-:S04]  /*0e50*/  LOP3.LUT R52, R52, 0x7fff, RZ, 0xc0, !PT ;  /* 0x00007fff34347812 */ /* 0x000fc800078ec0ff */
[----:B------:R-:W-:Y:S02]  /*0e60*/  @!P2 SEL R52, R52, RZ, P0 ;  /* 0x000000ff3434a207 */ /* 0x000fe40000000000 */
[----:B------:R-:W-:Y:S01]  /*0e70*/  ISETP.GE.U32.AND P0, PT, R54, 0x3ca, PT ;  /* 0x000003ca3600780c */ /* 0x000fe20003f06070 */
[----:B------:R-:W-:Y:S01]  /*0e80*/  IMAD.IADD R54, R51, 0x1, R54 ;  /* 0x0000000133367824 */ /* 0x000fe200078e0236 */
[----:B------:R-:W-:-:S04]  /*0e90*/  ISETP.NE.AND P2, PT, R65, RZ, PT ;  /* 0x000000ff4100720c */ /* 0x000fc80003f45270 */
[----:B------:R-:W-:Y:S02]  /*0ea0*/  LOP3.LUT R54, R54, 0x7fff, RZ, 0xc0, !PT ;  /* 0x00007fff36367812 */ /* 0x000fe400078ec0ff */
[----:B------:R-:W-:Y:S02]  /*0eb0*/  SEL R53, R48, RZ, P2 ;  /* 0x000000ff30357207 */ /* 0x000fe40001000000 */
[----:B------:R-:W-:Y:S02]  /*0ec0*/  @!P3 SEL R54, R54, RZ, P0 ;  /* 0x000000ff3636b207 */ /* 0x000fe40000000000 */
[----:B------:R-:W-:Y:S02]  /*0ed0*/  ISETP.GE.U32.AND P0, PT, R66, 0x3ca, PT ;  /* 0x000003ca4200780c */ /* 0x000fe40003f06070 */
[----:B------:R-:W-:Y:S02]  /*0ee0*/  SEL R53, R53, RZ, P4 ;  /* 0x000000ff35357207 */ /* 0x000fe40002000000 */
[----:B------:R-:W-:-:S02]  /*0ef0*/  @!P3 SEL R7, R7, RZ, P0 ;  /* 0x000000ff0707b207 */ /* 0x000fc40000000000 */
[----:B------:R-:W-:Y:S01]  /*0f00*/  ISETP.GE.U32.AND P0, PT, R2, 0x3ca, PT ;  /* 0x000003ca0200780c */ /* 0x000fe20003f06070 */
[----:B------:R-:W-:-:S05]  /*0f10*/  IMAD.IADD R2, R51, 0x1, R2 ;  /* 0x0000000133027824 */ /* 0x000fca00078e0202 */
[----:B------:R-:W-:-:S04]  /*0f20*/  LOP3.LUT R2, R2, 0x7fff, RZ, 0xc0, !PT ;  /* 0x00007fff02027812 */ /* 0x000fc800078ec0ff */
[----:B------:R-:W-:Y:S02]  /*0f30*/  @!P3 SEL R2, R2, RZ, P0 ;  /* 0x000000ff0202b207 */ /* 0x000fe40000000000 */
[----:B------:R-:W-:Y:S02]  /*0f40*/  ISETP.NE.AND P0, PT, R63, RZ, PT ;  /* 0x000000ff3f00720c */ /* 0x000fe40003f05270 */
[----:B------:R-:W-:Y:S02]  /*0f50*/  ISETP.NE.AND P3, PT, R64, RZ, PT ;  /* 0x000000ff4000720c */ /* 0x000fe40003f65270 */
[----:B------:R-:W-:Y:S02]  /*0f60*/  SEL R50, R50, RZ, P0 ;  /* 0x000000ff32327207 */ /* 0x000fe40000000000 */
[----:B------:R-:W-:Y:S02]  /*0f70*/  SEL R51, R47, RZ, P3 ;  /* 0x000000ff2f337207 */ /* 0x000fe40001800000 */
[----:B------:R-:W-:-:S02]  /*0f80*/  SEL R47, R50, RZ, P4 ;  /* 0x000000ff322f7207 */ /* 0x000fc40002000000 */
[----:B------:R-:W-:Y:S02]  /*0f90*/  SEL R48, R51, RZ, P4 ;  /* 0x000000ff33307207 */ /* 0x000fe40002000000 */
[----:B------:R-:W-:Y:S02]  /*0fa0*/  SEL R50, R49, RZ, P4 ;  /* 0x000000ff31327207 */ /* 0x000fe40002000000 */
[----:B------:R-:W-:Y:S02]  /*0fb0*/  PRMT R47, R47, 0x5410, R48 ;  /* 0x000054102f2f7816 */ /* 0x000fe40000000030 */
[----:B------:R-:W-:Y:S02]  /*0fc0*/  PRMT R48, R53, 0x5410, R50 ;  /* 0x0000541035307816 */ /* 0x000fe40000000032 */
[--C-:B------:R-:W-:Y:S02]  /*0fd0*/  LOP3.LUT R50, R44, 0x8000, R3.reuse, 0x48, !PT ;  /* 0x000080002c327812 */ /* 0x100fe400078e4803 */
[----:B------:R-:W-:Y:S01]  /*0fe0*/  ISETP.NE.AND P4, PT, R62, RZ, PT ;  /* 0x000000ff3e00720c */ /* 0x000fe20003f85270 */
[----:B------:R-:W-:Y:S01]  /*0ff0*/  HFMA2 R40, R47, 1, 1, R40 ;  /* 0x3c003c002f287831 */ /* 0x000fe20000000028 */
[----:B------:R-:W-:Y:S01]  /*1000*/  LOP3.LUT R50, R41, R50, RZ, 0xfc, !PT ;  /* 0x0000003229327212 */ /* 0x000fe200078efcff */
[----:B------:R-:W-:Y:S01]  /*1010*/  HADD2 R39, R48, R39 ;  /* 0x0000002730277230 */ /* 0x000fe20000000000 */
[----:B------:R-:W-:-:S02]  /*1020*/  LOP3.LUT R41, R42, 0x8000, R3, 0x48, !PT ;  /* 0x000080002a297812 */ /* 0x000fc400078e4803 */
[----:B------:R-:W-:Y:S02]  /*1030*/  SEL R50, R50, RZ, P0 ;  /* 0x000000ff32327207 */ /* 0x000fe40000000000 */
[----:B------:R-:W-:-:S04]  /*1040*/  LOP3.LUT R41, R58, R41, RZ, 0xfc, !PT ;  /* 0x000000293a297212 */ /* 0x000fc800078efcff */
[----:B------:R-:W-:Y:S02]  /*1050*/  SEL R49, R41, RZ, P3 ;  /* 0x000000ff29317207 */ /* 0x000fe40001800000 */
[----:B------:R-:W-:Y:S02]  /*1060*/  SEL R41, R50, RZ, P4 ;  /* 0x000000ff32297207 */ /* 0x000fe40002000000 */
[----:B------:R-:W-:Y:S02]  /*1070*/  SEL R50, R49, RZ, P4 ;  /* 0x000000ff31327207 */ /* 0x000fe40002000000 */
[--C-:B------:R-:W-:Y:S02]  /*1080*/  LOP3.LUT R49, R46, 0x8000, R3.reuse, 0x48, !PT ;  /* 0x000080002e317812 */ /* 0x100fe400078e4803 */
[----:B------:R-:W-:Y:S02]  /*1090*/  PRMT R41, R41, 0x5410, R50 ;  /* 0x0000541029297816 */ /* 0x000fe40000000032 */
[----:B------:R-:W-:-:S02]  /*10a0*/  LOP3.LUT R50, R6, 0x8000, R3, 0x48, !PT ;  /* 0x0000800006327812 */ /* 0x000fc400078e4803 */
[--C-:B------:R-:W-:Y:S02]  /*10b0*/  LOP3.LUT R3, R42, 0x8000, R43.reuse, 0x48, !PT ;  /* 0x000080002a037812 */ /* 0x100fe400078e482b */
[----:B------:R-:W-:Y:S01]  /*10c0*/  LOP3.LUT R61, R61, R50, RZ, 0xfc, !PT ;  /* 0x000000323d3d7212 */ /* 0x000fe200078efcff */
[----:B------:R-:W-:Y:S01]  /*10d0*/  HFMA2 R38, R41, 1, 1, R38 ;  /* 0x3c003c0029267831 */ /* 0x000fe20000000026 */
[C---:B------:R-:W-:Y:S02]  /*10e0*/  LOP3.LUT R50, R44.reuse, 0x8000, R43, 0x48, !PT ;  /* 0x000080002c327812 */ /* 0x040fe400078e482b */
[----:B------:R-:W-:Y:S02]  /*10f0*/  LOP3.LUT R44, R44, 0x8000, R5, 0x48, !PT ;  /* 0x000080002c2c7812 */ /* 0x000fe400078e4805 */
[----:B------:R-:W-:Y:S02]  /*1100*/  LOP3.LUT R45, R45, R50, RZ, 0xfc, !PT ;  /* 0x000000322d2d7212 */ /* 0x000fe400078efcff */
[----:B------:R-:W-:-:S02]  /*1110*/  LOP3.LUT R50, R46, 0x8000, R43, 0x48, !PT ;  /* 0x000080002e327812 */ /* 0x000fc400078e482b */
[--C-:B------:R-:W-:Y:S02]  /*1120*/  LOP3.LUT R42, R42, 0x8000, R5.reuse, 0x48, !PT ;  /* 0x000080002a2a7812 */ /* 0x100fe400078e4805 */
[----:B------:R-:W-:Y:S02]  /*1130*/  LOP3.LUT R50, R7, R50, RZ, 0xfc, !PT ;  /* 0x0000003207327212 */ /* 0x000fe400078efcff */
[----:B------:R-:W-:Y:S02]  /*1140*/  LOP3.LUT R7, R6, 0x8000, R5, 0x48, !PT ;  /* 0x0000800006077812 */ /* 0x000fe400078e4805 */
[----:B------:R-:W-:Y:S02]  /*1150*/  LOP3.LUT R3, R56, R3, RZ, 0xfc, !PT ;  /* 0x0000000338037212 */ /* 0x000fe400078efcff */
[----:B------:R-:W-:Y:S02]  /*1160*/  LOP3.LUT R43, R6, 0x8000, R43, 0x48, !PT ;  /* 0x00008000062b7812 */ /* 0x000fe400078e482b */
[----:B------:R-:W-:-:S02]  /*1170*/  LOP3.LUT R5, R46, 0x8000, R5, 0x48, !PT ;  /* 0x000080002e057812 */ /* 0x000fc400078e4805 */
[----:B------:R-:W-:Y:S02]  /*1180*/  LOP3.LUT R44, R57, R44, RZ, 0xfc, !PT ;  /* 0x0000002c392c7212 */ /* 0x000fe400078efcff */
[----:B------:R-:W-:Y:S02]  /*1190*/  LOP3.LUT R42, R59, R42, RZ, 0xfc, !PT ;  /* 0x0000002a3b2a7212 */ /* 0x000fe400078efcff */
[----:B------:R-:W-:Y:S02]  /*11a0*/  LOP3.LUT R54, R54, R49, RZ, 0xfc, !PT ;  /* 0x0000003136367212 */ /* 0x000fe400078efcff */
[----:B------:R-:W-:Y:S02]  /*11b0*/  LOP3.LUT R43, R60, R43, RZ, 0xfc, !PT ;  /* 0x0000002b3c2b7212 */ /* 0x000fe400078efcff */
[----:B------:R-:W-:Y:S02]  /*11c0*/  LOP3.LUT R7, R52, R7, RZ, 0xfc, !PT ;  /* 0x0000000734077212 */ /* 0x000fe400078efcff */
[----:B------:R-:W-:-:S02]  /*11d0*/  LOP3.LUT R5, R2, R5, RZ, 0xfc, !PT ;  /* 0x0000000502057212 */ /* 0x000fc400078efcff */
[----:B------:R-:W-:Y:S02]  /*11e0*/  SEL R3, R3, RZ, P3 ;  /* 0x000000ff03037207 */ /* 0x000fe40001800000 */
[----:B------:R-:W-:Y:S02]  /*11f0*/  SEL R45, R45, RZ, P0 ;  /* 0x000000ff2d2d7207 */ /* 0x000fe40000000000 */
[----:B------:R-:W-:Y:S02]  /*1200*/  SEL R44, R44, RZ, P0 ;  /* 0x000000ff2c2c7207 */ /* 0x000fe40000000000 */
[----:B------:R-:W-:Y:S02]  /*1210*/  SEL R42, R42, RZ, P3 ;  /* 0x000000ff2a2a7207 */ /* 0x000fe40001800000 */
[----:B------:R-:W-:Y:S02]  /*1220*/  SEL R54, R54, RZ, P1 ;  /* 0x000000ff36367207 */ /* 0x000fe40000800000 */
[----:B------:R-:W-:-:S02]  /*1230*/  SEL R61, R61, RZ, P2 ;  /* 0x000000ff3d3d7207 */ /* 0x000fc40001000000 */
        /* <DEDUP_REMOVED lines=14> */
[----:B------:R-:W-:Y:S02]  /*1320*/  PRMT R2, R45, 0x5410, R2 ;  /* 0x000054102d027816 */ /* 0x000fe40000000002 */
[----:B------:R-:W-:Y:S02]  /*1330*/  PRMT R3, R44, 0x5410, R3 ;  /* 0x000054102c037816 */ /* 0x000fe40000000003 */
[----:B------:R-:W-:Y:S02]  /*1340*/  PRMT R54, R61, 0x5410, R54 ;  /* 0x000054103d367816 */ /* 0x000fe40000000036 */
[----:B------:R-:W-:Y:S01]  /*1350*/  PRMT R43, R43, 0x5410, R50 ;  /* 0x000054102b2b7816 */ /* 0x000fe20000000032 */
[----:B------:R-:W-:Y:S01]  /*1360*/  HFMA2 R36, R2, 1, 1, R36 ;  /* 0x3c003c0002247831 */ /* 0x000fe20000000024 */
[----:B------:R-:W-:Y:S01]  /*1370*/  PRMT R6, R7, 0x5410, R6 ;  /* 0x0000541007067816 */ /* 0x000fe20000000006 */
[----:B------:R-:W-:-:S02]  /*1380*/  HFMA2 R34, R3, 1, 1, R34 ;  /* 0x3c003c0003227831 */ /* 0x000fc40000000022 */
[----:B------:R-:W-:Y:S02]  /*1390*/  HADD2 R37, R54, R37 ;  /* 0x0000002536257230 */ /* 0x000fe40000000000 */
[----:B------:R-:W-:Y:S02]  /*13a0*/  HADD2 R35, R43, R35 ;  /* 0x000000232b237230 */ /* 0x000fe40000000000 */
[----:B------:R-:W-:Y:S01]  /*13b0*/  HADD2 R33, R6, R33 ;  /* 0x0000002106217230 */ /* 0x000fe20000000000 */
[----:B------:R-:W-:Y:S06]  /*13c0*/  BRA.U UP0, `(.L_x_2095) ;  /* 0x0000000100d07547 */ /* 0x000fec000b800000 */
[----:B------:R-:W0:Y:S01]  /*13d0*/  LDS.64 R2, [R32] ;  /* 0x0000000020027984 */ /* 0x000e220000000a00 */
[----:B------:R-:W-:Y:S01]  /*13e0*/  IMAD.MOV.U32 R7, RZ, RZ, R36 ;  /* 0x000000ffff077224 */ /* 0x000fe200078e0024 */
[----:B------:R-:W-:Y:S01]  /*13f0*/  UMOV UR5, URZ ;  /* 0x000000ff00057c82 */ /* 0x000fe20008000000 */
[----:B------:R-:W-:Y:S02]  /*1400*/  IMAD.MOV.U32 R6, RZ, RZ, R37 ;  /* 0x000000ffff067224 */ /* 0x000fe400078e0025 */
[-C--:B0-----:R-:W-:Y:S02]  /*1410*/  HFMA2 R36, R34, R2.reuse, -RZ ;  /* 0x0000000222247231 */ /* 0x081fe400001000ff */
[-C--:B------:R-:W-:Y:S02]  /*1420*/  HMUL2 R5, R40, R2.reuse ;  /* 0x0000000228057232 */ /* 0x080fe40000000000 */
[----:B------:R-:W-:Y:S02]  /*1430*/  HFMA2 R37, R33, R3, -RZ ;  /* 0x0000000321257231 */ /* 0x000fe400001000ff */
[----:B------:R-:W-:-:S02]  /*1440*/  HMUL2 R34, R7, R2 ;  /* 0x0000000207227232 */ /* 0x000fc40000000000 */
[----:B------:R-:W-:Y:S02]  /*1450*/  HFMA2 R7, R38, R2, -RZ ;  /* 0x0000000226077231 */ /* 0x000fe400001000ff */
[-C--:B------:R-:W-:Y:S02]  /*1460*/  HMUL2 R35, R35, R3.reuse ;  /* 0x0000000323237232 */ /* 0x080fe40000000000 */
[-C--:B------:R-:W-:Y:S02]  /*1470*/  HFMA2 R33, R6, R3.reuse, -RZ ;  /* 0x0000000306217231 */ /* 0x080fe400001000ff */
[--C-:B------:R-:W-:Y:S02]  /*1480*/  HADD2.F32 R6, -RZ, R5.reuse.H0_H0 ;  /* 0x20000005ff067230 */ /* 0x100fe40000004100 */
[----:B------:R-:W-:Y:S02]  /*1490*/  HMUL2 R3, R39, R3 ;  /* 0x0000000327037232 */ /* 0x000fe40000000000 */
[----:B------:R-:W-:Y:S01]  /*14a0*/  HADD2.F32 R5, -RZ, R5.H1_H1 ;  /* 0x30000005ff057230 */ /* 0x000fe20000004100 */
[----:B------:R-:W-:Y:S01]  /*14b0*/  PRMT R38, RZ, 0x5410, RZ ;  /* 0x00005410ff267816 */ /* 0x000fe200000000ff */
[----:B------:R-:W-:Y:S01]  /*14c0*/  FADD R23, R23, R6 ;  /* 0x0000000617177221 */ /* 0x000fe20000000000 */
[----:B------:R-:W-:-:S02]  /*14d0*/  HADD2.F32 R2, -RZ, R3.H0_H0 ;  /* 0x20000003ff027230 */ /* 0x000fc40000004100 */
[----:B------:R-:W-:Y:S01]  /*14e0*/  FADD R22, R22, R5 ;  /* 0x0000000516167221 */ /* 0x000fe20000000000 */
[----:B------:R-:W-:Y:S01]  /*14f0*/  HADD2.F32 R6, -RZ, R7.H0_H0 ;  /* 0x20000007ff067230 */ /* 0x000fe20000004100 */
[----:B------:R-:W-:Y:S01]  /*1500*/  PRMT R39, RZ, 0x5410, RZ ;  /* 0x00005410ff277816 */ /* 0x000fe200000000ff */
[----:B------:R-:W-:Y:S02]  /*1510*/  HADD2.F32 R3, -RZ, R3.H1_H1 ;  /* 0x30000003ff037230 */ /* 0x000fe40000004100 */
[----:B------:R-:W-:Y:S01]  /*1520*/  FADD R21, R21, R2 ;  /* 0x0000000215157221 */ /* 0x000fe20000000000 */
        /* <DEDUP_REMOVED lines=16> */
[----:B------:R-:W-:Y:S02]  /*1630*/  HADD2.F32 R7, -RZ, R7.H1_H1 ;  /* 0x30000007ff077230 */ /* 0x000fe40000004100 */
[----:B------:R-:W-:Y:S01]  /*1640*/  FADD R12, R12, R35 ;  /* 0x000000230c0c7221 */ /* 0x000fe20000000000 */
[--C-:B------:R-:W-:Y:S02]  /*1650*/  HADD2.F32 R2, -RZ, R36.reuse.H0_H0 ;  /* 0x20000024ff027230 */ /* 0x100fe40000004100 */
[----:B------:R-:W-:Y:S01]  /*1660*/  FADD R8, R8, R37 ;  /* 0x0000002508087221 */ /* 0x000fe20000000000 */
[----:B------:R-:W-:-:S02]  /*1670*/  HADD2.F32 R3, -RZ, R36.H1_H1 ;  /* 0x30000024ff037230 */ /* 0x000fc40000004100 */
[----:B------:R-:W-:Y:S01]  /*1680*/  FADD R18, R18, R7 ;  /* 0x0000000712127221 */ /* 0x000fe20000000000 */
[----:B------:R-:W-:Y:S01]  /*1690*/  PRMT R33, RZ, 0x5410, RZ ;  /* 0x00005410ff217816 */ /* 0x000fe200000000ff */
[----:B------:R-:W-:Y:S01]  /*16a0*/  FADD R11, R11, R2 ;  /* 0x000000020b0b7221 */ /* 0x000fe20000000000 */
[----:B------:R-:W-:Y:S01]  /*16b0*/  PRMT R34, RZ, 0x5410, RZ ;  /* 0x00005410ff227816 */ /* 0x000fe200000000ff */
[----:B------:R-:W-:Y:S01]  /*16c0*/  FADD R10, R10, R3 ;  /* 0x000000030a0a7221 */ /* 0x000fe20000000000 */
[----:B------:R-:W-:Y:S02]  /*16d0*/  PRMT R35, RZ, 0x5410, RZ ;  /* 0x00005410ff237816 */ /* 0x000fe400000000ff */
[----:B------:R-:W-:Y:S02]  /*16e0*/  PRMT R36, RZ, 0x5410, RZ ;  /* 0x00005410ff247816 */ /* 0x000fe400000000ff */
[----:B------:R-:W-:Y:S02]  /*16f0*/  PRMT R37, RZ, 0x5410, RZ ;  /* 0x00005410ff257816 */ /* 0x000fe400000000ff */
[----:B------:R-:W-:-:S07]  /*1700*/  PRMT R40, RZ, 0x5410, RZ ;  /* 0x00005410ff287816 */ /* 0x000fce00000000ff */
.L_x_2095:
[----:B------:R-:W-:Y:S01]  /*1710*/  VIADD R4, R4, 0x100 ;  /* 0x0000010004047836 */ /* 0x000fe20000000000 */
[----:B------:R-:W-:Y:S06]  /*1720*/  BRA.U UP2, `(.L_x_2096) ;  /* 0xffffffed02c07547 */ /* 0x000fec000b83ffff */
[----:B------:R-:W-:Y:S06]  /*1730*/  BAR.SYNC.DEFER_BLOCKING 0x0 ;  /* 0x0000000000007b1d */ /* 0x000fec0000010000 */
[----:B------:R-:W-:Y:S05]  /*1740*/  BRA.U UP1, `(.L_x_2097) ;  /* 0xffffffed01187547 */ /* 0x000fea000b83ffff */
[----:B------:R-:W-:-:S09]  /*1750*/  UISETP.GE.AND UP0, UPT, UR5, 0x1, UPT ;  /* 0x000000010500788c */ /* 0x000fd2000bf06270 */
[----:B------:R-:W-:Y:S05]  /*1760*/  BRA.U !UP0, `(.L_x_2094) ;  /* 0x0000000108807547 */ /* 0x000fea000b800000 */
[--C-:B------:R-:W-:Y:S02]  /*1770*/  HADD2.F32 R2, -RZ, R40.reuse.H0_H0 ;  /* 0x20000028ff027230 */ /* 0x100fe40000004100 */
[----:B------:R-:W-:Y:S02]  /*1780*/  HADD2.F32 R4, -RZ, R39.H0_H0 ;  /* 0x20000027ff047230 */ /* 0x000fe40000004100 */
        /* <DEDUP_REMOVED lines=20> */
[----:B------:R-:W-:-:S02]  /*18d0*/  HADD2.F32 R35, -RZ, R35.H1_H1 ;  /* 0x30000023ff237230 */ /* 0x000fc40000004100 */
[----:B------:R-:W-:Y:S01]  /*18e0*/  FADD R18, R18, R5 ;  /* 0x0000000512127221 */ /* 0x000fe20000000000 */
[--C-:B------:R-:W-:Y:S02]  /*18f0*/  HADD2.F32 R2, -RZ, R34.reuse.H0_H0 ;  /* 0x20000022ff027230 */ /* 0x100fe40000004100 */
[----:B------:R-:W-:Y:S01]  /*1900*/  FADD R16, R16, R37 ;  /* 0x0000002510107221 */ /* 0x000fe20000000000 */
[----:B------:R-:W-:Y:S02]  /*1910*/  HADD2.F32 R3, -RZ, R34.H1_H1 ;  /* 0x30000022ff037230 */ /* 0x000fe40000004100 */
[----:B------:R-:W-:Y:S01]  /*1920*/  FADD R12, R12, R35 ;  /* 0x000000230c0c7221 */ /* 0x000fe20000000000 */
[----:B------:R-:W-:Y:S02]  /*1930*/  HADD2.F32 R33, -RZ, R33.H1_H1 ;  /* 0x30000021ff217230 */ /* 0x000fe40000004100 */
[----:B------:R-:W-:Y:S01]  /*1940*/  FADD R11, R11, R2 ;  /* 0x000000020b0b7221 */ /* 0x000fe20000000000 */
[----:B------:R-:W-:-:S02]  /*1950*/  FADD R10, R10, R3 ;  /* 0x000000030a0a7221 */ /* 0x000fc40000000000 */
[----:B------:R-:W-:-:S07]  /*1960*/  FADD R8, R8, R33 ;  /* 0x0000002108087221 */ /* 0x000fce0000000000 */
.L_x_2094:
[----:B------:R-:W0:Y:S01]  /*1970*/  S2R R24, SR_TID.X ;  /* 0x0000000000187919 */ /* 0x000e220000002100 */
[----:B------:R-:W1:Y:S01]  /*1980*/  LDCU.64 UR8, c[0x0][0x3a0] ;  /* 0x00007400ff0877ac */ /* 0x000e620008000a00 */
[----:B------:R-:W-:Y:S01]  /*1990*/  LEA R0, R0, UR7, 0x2 ;  /* 0x0000000700007c11 */ /* 0x000fe2000f8e10ff */
[----:B------:R-:W2:Y:S04]  /*19a0*/  LDCU.64 UR4, c[0x0][0x390] ;  /* 0x00007200ff0477ac */ /* 0x000ea80008000a00 */
[C---:B------:R-:W-:Y:S02]  /*19b0*/  VIADD R4, R0.reuse, 0x1 ;  /* 0x0000000100047836 */ /* 0x040fe40000000000 */
[C---:B------:R-:W-:Y:S01]  /*19c0*/  VIADD R6, R0.reuse, 0x3 ;  /* 0x0000000300067836 */ /* 0x040fe20000000000 */
[----:B-1----:R-:W-:-:S02]  /*19d0*/  ISETP.GE.AND P2, PT, R0, UR9, PT ;  /* 0x0000000900007c0c */ /* 0x002fc4000bf46270 */
[----:B------:R-:W-:Y:S01]  /*19e0*/  ISETP.GE.AND P3, PT, R4, UR9, PT ;  /* 0x0000000904007c0c */ /* 0x000fe2000bf66270 */
[----:B------:R-:W-:-:S05]  /*19f0*/  VIADD R4, R0, 0x2 ;  /* 0x0000000200047836 */ /* 0x000fca0000000000 */
[----:B------:R-:W-:Y:S02]  /*1a00*/  ISETP.GE.AND P0, PT, R4, UR9, PT ;  /* 0x0000000904007c0c */ /* 0x000fe4000bf06270 */
[----:B0-----:R-:W-:-:S04]  /*1a10*/  LEA R24, R24, UR6, 0x2 ;  /* 0x0000000618187c11 */ /* 0x001fc8000f8e10ff */
[C---:B------:R-:W-:Y:S01]  /*1a20*/  ISETP.GE.OR P1, PT, R24.reuse, UR8, P2 ;  /* 0x0000000818007c0c */ /* 0x040fe20009726670 */
[C---:B------:R-:W-:Y:S01]  /*1a30*/  IMAD R25, R24.reuse, UR9, RZ ;  /* 0x0000000918197c24 */ /* 0x040fe2000f8e02ff */
[C---:B------:R-:W-:Y:S01]  /*1a40*/  ISETP.GE.OR P6, PT, R24.reuse, UR8, P3 ;  /* 0x0000000818007c0c */ /* 0x040fe20009fc6670 */
[----:B------:R-:W-:-:S05]  /*1a50*/  VIADD R27, R24, 0x1 ;  /* 0x00000001181b7836 */ /* 0x000fca0000000000 */
[----:B------:R-:W-:-:S05]  /*1a60*/  ISETP.GE.OR P4, PT, R27, UR8, P2 ;  /* 0x000000081b007c0c */ /* 0x000fca0009786670 */
[----:B------:R-:W0:Y:S01]  /*1a70*/  @!P1 LDC.64 R2, c[0x0][0x390] ;  /* 0x0000e400ff029b82 */ /* 0x000e220000000a00 */
[----:B------:R-:W-:Y:S01]  /*1a80*/  @!P1 IMAD.IADD R5, R0, 0x1, R25 ;  /* 0x0000000100059824 */ /* 0x000fe200078e0219 */
[----:B------:R-:W-:Y:S02]  /*1a90*/  @!P1 F2FP.F16.F32.PACK_AB R23, RZ, R23 ;  /* 0x00000017ff17923e */ /* 0x000fe400000000ff */
[----:B------:R-:W-:-:S04]  /*1aa0*/  @!P6 F2FP.F16.F32.PACK_AB R22, RZ, R22 ;  /* 0x00000016ff16e23e */ /* 0x000fc800000000ff */
[----:B------:R-:W-:Y:S01]  /*1ab0*/  @!P4 F2FP.F16.F32.PACK_AB R19, RZ, R19 ;  /* 0x00000013ff13c23e */ /* 0x000fe200000000ff */
[----:B0-----:R-:W-:Y:S01]  /*1ac0*/  @!P1 IMAD.WIDE R2, R5, 0x2, R2 ;  /* 0x0000000205029825 */ /* 0x001fe200078e0202 */
[----:B------:R-:W-:-:S04]  /*1ad0*/  IADD3 R5, P5, PT, R0, R25, RZ ;  /* 0x0000001900057210 */ /* 0x000fc80007fbe0ff */
[----:B------:R0:W-:Y:S01]  /*1ae0*/  @!P1 STG.E.U16 desc[UR12][R2.64], R23 ;  /* 0x0000001702009986 */ /* 0x0001e2000c10150c */
[C---:B------:R-:W-:Y:S01]  /*1af0*/  LEA.HI.X.SX32 R26, R25.reuse, RZ, 0x1, P5 ;  /* 0x000000ff191a7211 */ /* 0x040fe200028f0eff */
[----:B------:R-:W-:Y:S01]  /*1b00*/  VIADD R25, R25, UR9 ;  /* 0x0000000919197c36 */ /* 0x000fe20008000000 */
[C---:B--2---:R-:W-:Y:S02]  /*1b10*/  LEA R4, P1, R5.reuse, UR4, 0x1 ;  /* 0x0000000405047c11 */ /* 0x044fe4000f8208ff */
[----:B------:R-:W-:Y:S02]  /*1b20*/  ISETP.GE.OR P5, PT, R24, UR8, P0 ;  /* 0x0000000818007c0c */ /* 0x000fe400087a6670 */
[----:B------:R-:W-:Y:S02]  /*1b30*/  LEA.HI.X R5, R5, UR5, R26, 0x1, P1 ;  /* 0x0000000505057c11 */ /* 0x000fe400088f0c1a */
[----:B------:R-:W-:Y:S02]  /*1b40*/  ISETP.GE.AND P1, PT, R6, UR9, PT ;  /* 0x0000000906007c0c */ /* 0x000fe4000bf26270 */
[----:B------:R-:W1:Y:S01]  /*1b50*/  @!P4 LDC.64 R6, c[0x0][0x390] ;  /* 0x0000e400ff06cb82 */ /* 0x000e620000000a00 */
[----:B------:R2:W-:Y:S01]  /*1b60*/  @!P6 STG.E.U16 desc[UR12][R4.64+0x2], R22 ;  /* 0x000002160400e986 */ /* 0x0005e2000c10150c */
[----:B------:R-:W-:Y:S01]  /*1b70*/  ISETP.GE.OR P6, PT, R24, UR8, P1 ;  /* 0x0000000818007c0c */ /* 0x000fe20008fc6670 */
[----:B0-----:R-:W-:-:S04]  /*1b80*/  @!P4 IMAD.IADD R3, R0, 0x1, R25 ;  /* 0x000000010003c824 */ /* 0x001fc800078e0219 */
[----:B------:R-:W-:-:S05]  /*1b90*/  @!P5 F2FP.F16.F32.PACK_AB R21, RZ, R21 ;  /* 0x00000015ff15d23e */ /* 0x000fca00000000ff */
[----:B------:R-:W-:Y:S01]  /*1ba0*/  @!P5 STG.E.U16 desc[UR12][R4.64+0x4], R21 ;  /* 0x000004150400d986 */ /* 0x000fe2000c10150c */
[----:B------:R-:W-:Y:S02]  /*1bb0*/  ISETP.GE.OR P5, PT, R27, UR8, P3 ;  /* 0x000000081b007c0c */ /* 0x000fe40009fa6670 */
[----:B------:R-:W-:Y:S02]  /*1bc0*/  @!P6 F2FP.F16.F32.PACK_AB R20, RZ, R20 ;  /* 0x00000014ff14e23e */ /* 0x000fe400000000ff */
[----:B--2---:R-:W-:Y:S01]  /*1bd0*/  PRMT R22, R19, 0x7610, R22 ;  /* 0x0000761013167816 */ /* 0x004fe20000000016 */
[----:B------:R-:W-:Y:S01]  /*1be0*/  VIADD R19, R24, 0x2 ;  /* 0x0000000218137836 */ /* 0x000fe20000000000 */
[----:B------:R-:W-:Y:S01]  /*1bf0*/  PRMT R23, R20, 0x7610, R23 ;  /* 0x0000761014177816 */ /* 0x000fe20000000017 */
[----:B------:R-:W-:Y:S02]  /*1c00*/  VIADD R24, R24, 0x3 ;  /* 0x0000000318187836 */ /* 0x000fe40000000000 */
[----:B-1----:R-:W-:-:S02]  /*1c10*/  @!P4 IMAD.WIDE R2, R3, 0x2, R6 ;  /* 0x000000020302c825 */ /* 0x002fc400078e0206 */
[----:B------:R0:W-:Y:S01]  /*1c20*/  @!P6 STG.E.U16 desc[UR12][R4.64+0x6], R23 ;  /* 0x000006170400e986 */ /* 0x0001e2000c10150c */
[----:B------:R-:W-:Y:S02]  /*1c30*/  IADD3 R7, P6, PT, R0, R25, RZ ;  /* 0x0000001900077210 */ /* 0x000fe40007fde0ff */
[----:B------:R-:W-:Y:S01]  /*1c40*/  @!P5 F2FP.F16.F32.PACK_AB R18, RZ, R18 ;  /* 0x00000012ff12d23e */ /* 0x000fe200000000ff */
[----:B------:R1:W-:Y:S01]  /*1c50*/  @!P4 STG.E.U16 desc[UR12][R2.64], R22 ;  /* 0x000000160200c986 */ /* 0x0003e2000c10150c */
[C---:B------:R-:W-:Y:S01]  /*1c60*/  LEA.HI.X.SX32 R20, R25.reuse, RZ, 0x1, P6 ;  /* 0x000000ff19147211 */ /* 0x040fe200030f0eff */
[----:B------:R-:W-:Y:S01]  /*1c70*/  VIADD R25, R25, UR9 ;  /* 0x0000000919197c36 */ /* 0x000fe20008000000 */
[----:B------:R-:W-:Y:S02]  /*1c80*/  ISETP.GE.OR P4, PT, R19, UR8, P2 ;  /* 0x0000000813007c0c */ /* 0x000fe40009786670 */
[----:B------:R-:W-:Y:S02]  /*1c90*/  LEA R6, P6, R7, UR4, 0x1 ;  /* 0x0000000407067c11 */ /* 0x000fe4000f8c08ff */
[----:B------:R-:W-:-:S02]  /*1ca0*/  ISETP.GE.OR P2, PT, R24, UR8, P2 ;  /* 0x0000000818007c0c */ /* 0x000fc40009746670 */
[----:B------:R-:W-:Y:S02]  /*1cb0*/  LEA.HI.X R7, R7, UR5, R20, 0x1, P6 ;  /* 0x0000000507077c11 */ /* 0x000fe4000b0f0c14 */
[----:B------:R-:W-:-:S03]  /*1cc0*/  ISETP.GE.OR P6, PT, R27, UR8, P0 ;  /* 0x000000081b007c0c */ /* 0x000fc600087c6670 */
[----:B------:R2:W-:Y:S01]  /*1cd0*/  @!P5 STG.E.U16 desc[UR12][R6.64+0x2], R18 ;  /* 0x000002120600d986 */ /* 0x0005e2000c10150c */
[----:B------:R-:W-:Y:S01]  /*1ce0*/  ISETP.GE.OR P5, PT, R27, UR8, P1 ;  /* 0x000000081b007c0c */ /* 0x000fe20008fa6670 */
[----:B0-----:R-:W0:Y:S01]  /*1cf0*/  @!P4 LDC.64 R4, c[0x0][0x390] ;  /* 0x0000e400ff04cb82 */ /* 0x001e220000000a00 */
[----:B-1----:R-:W-:Y:S01]  /*1d00*/  @!P4 IMAD.IADD R3, R0, 0x1, R25 ;  /* 0x000000010003c824 */ /* 0x002fe200078e0219 */
[----:B------:R-:W-:Y:S02]  /*1d10*/  @!P4 F2FP.F16.F32.PACK_AB R15, RZ, R15 ;  /* 0x0000000fff0fc23e */ /* 0x000fe400000000ff */
[----:B------:R-:W-:-:S04]  /*1d20*/  @!P2 F2FP.F16.F32.PACK_AB R11, RZ, R11 ;  /* 0x0000000bff0ba23e */ /* 0x000fc800000000ff */
[----:B------:R-:W-:-:S04]  /*1d30*/  @!P6 F2FP.F16.F32.PACK_AB R17, RZ, R17 ;  /* 0x00000011ff11e23e */ /* 0x000fc800000000ff */
[----:B------:R-:W-:Y:S01]  /*1d40*/  @!P5 F2FP.F16.F32.PACK_AB R16, RZ, R16 ;  /* 0x00000010ff10d23e */ /* 0x000fe200000000ff */
[----:B------:R1:W-:Y:S01]  /*1d50*/  @!P6 STG.E.U16 desc[UR12][R6.64+0x4], R17 ;  /* 0x000004110600e986 */ /* 0x0003e2000c10150c */
[----:B------:R-:W-:Y:S02]  /*1d60*/  ISETP.GE.OR P6, PT, R19, UR8, P3 ;  /* 0x0000000813007c0c */ /* 0x000fe40009fc6670 */
[----:B------:R-:W-:Y:S02]  /*1d70*/  PRMT R20, R16, 0x7610, R20 ;  /* 0x0000761010147816 */ /* 0x000fe40000000014 */
[----:B------:R-:W-:-:S03]  /*1d80*/  ISETP.GE.OR P3, PT, R24, UR8, P3 ;  /* 0x0000000818007c0c */ /* 0x000fc60009f66670 */
[----:B------:R-:W-:Y:S01]  /*1d90*/  @!P5 STG.E.U16 desc[UR12][R6.64+0x6], R20 ;  /* 0x000006140600d986 */ /* 0x000fe2000c10150c */
[----:B--2---:R-:W-:Y:S01]  /*1da0*/  IADD3 R18, P5, PT, R0, R25, RZ ;  /* 0x0000001900127210 */ /* 0x004fe20007fbe0ff */
[----:B0-----:R-:W-:Y:S01]  /*1db0*/  @!P4 IMAD.WIDE R4, R3, 0x2, R4 ;  /* 0x000000020304c825 */ /* 0x001fe200078e0204 */
[----:B-1----:R-:W0:Y:S02]  /*1dc0*/  @!P2 LDC.64 R16, c[0x0][0x390] ;  /* 0x0000e400ff10ab82 */ /* 0x002e240000000a00 */
[C---:B------:R-:W-:Y:S02]  /*1dd0*/  LEA.HI.X.SX32 R3, R25.reuse, RZ, 0x1, P5 ;  /* 0x000000ff19037211 */ /* 0x040fe400028f0eff */
[C---:B------:R-:W-:Y:S01]  /*1de0*/  LEA R2, P5, R18.reuse, UR4, 0x1 ;  /* 0x0000000412027c11 */ /* 0x040fe2000f8a08ff */
[----:B------:R1:W-:Y:S01]  /*1df0*/  @!P4 STG.E.U16 desc[UR12][R4.64], R15 ;  /* 0x0000000f0400c986 */ /* 0x0003e2000c10150c */
[----:B------:R-:W-:Y:S01]  /*1e00*/  @!P6 F2FP.F16.F32.PACK_AB R14, RZ, R14 ;  /* 0x0000000eff0ee23e */ /* 0x000fe200000000ff */
[----:B------:R-:W-:Y:S01]  /*1e10*/  VIADD R25, R25, UR9 ;  /* 0x0000000919197c36 */ /* 0x000fe20008000000 */
[----:B------:R-:W-:-:S02]  /*1e20*/  LEA.HI.X R3, R18, UR5, R3, 0x1, P5 ;  /* 0x0000000512037c11 */ /* 0x000fc4000a8f0c03 */
[----:B------:R-:W-:Y:S02]  /*1e30*/  PRMT R18, R14, 0x7610, R18 ;  /* 0x000076100e127816 */ /* 0x000fe40000000012 */
[C---:B------:R-:W-:Y:S02]  /*1e40*/  ISETP.GE.OR P4, PT, R19.reuse, UR8, P0 ;  /* 0x0000000813007c0c */ /* 0x040fe40008786670 */
[----:B------:R-:W-:Y:S01]  /*1e50*/  ISETP.GE.OR P5, PT, R19, UR8, P1 ;  /* 0x0000000813007c0c */ /* 0x000fe20008fa6670 */
[----:B------:R2:W-:Y:S01]  /*1e60*/  @!P6 STG.E.U16 desc[UR12][R2.64+0x2], R18 ;  /* 0x000002120200e986 */ /* 0x0005e2000c10150c */
[----:B------:R-:W-:Y:S01]  /*1e70*/  ISETP.GE.OR P0, PT, R24, UR8, P0 ;  /* 0x0000000818007c0c */ /* 0x000fe20008706670 */
[C---:B-1----:R-:W-:Y:S01]  /*1e80*/  @!P2 IMAD.IADD R5, R0.reuse, 0x1, R25 ;  /* 0x000000010005a824 */ /* 0x042fe200078e0219 */
[----:B------:R-:W-:Y:S02]  /*1e90*/  IADD3 R7, P6, PT, R0, R25, RZ ;  /* 0x0000001900077210 */ /* 0x000fe40007fde0ff */
[----:B------:R-:W-:-:S02]  /*1ea0*/  ISETP.GE.OR P1, PT, R24, UR8, P1 ;  /* 0x0000000818007c0c */ /* 0x000fc40008f26670 */
[----:B------:R-:W-:Y:S02]  /*1eb0*/  LEA.HI.X.SX32 R14, R25, RZ, 0x1, P6 ;  /* 0x000000ff190e7211 */ /* 0x000fe400030f0eff */
[----:B------:R-:W-:Y:S01]  /*1ec0*/  LEA R6, P6, R7, UR4, 0x1 ;  /* 0x0000000407067c11 */ /* 0x000fe2000f8c08ff */
[----:B0-----:R-:W-:Y:S01]  /*1ed0*/  @!P2 IMAD.WIDE R4, R5, 0x2, R16 ;  /* 0x000000020504a825 */ /* 0x001fe200078e0210 */
[----:B------:R-:W-:Y:S02]  /*1ee0*/  @!P4 F2FP.F16.F32.PACK_AB R13, RZ, R13 ;  /* 0x0000000dff0dc23e */ /* 0x000fe400000000ff */
[----:B------:R-:W-:Y:S02]  /*1ef0*/  @!P5 F2FP.F16.F32.PACK_AB R12, RZ, R12 ;  /* 0x0000000cff0cd23e */ /* 0x000fe400000000ff */
[----:B------:R-:W-:Y:S01]  /*1f00*/  LEA.HI.X R7, R7, UR5, R14, 0x1, P6 ;  /* 0x0000000507077c11 */ /* 0x000fe2000b0f0c0e */
[----:B------:R2:W-:Y:S01]  /*1f10*/  @!P4 STG.E.U16 desc[UR12][R2.64+0x4], R13 ;  /* 0x0000040d0200c986 */ /* 0x0005e2000c10150c */
[----:B------:R-:W-:-:S02]  /*1f20*/  @!P3 F2FP.F16.F32.PACK_AB R10, RZ, R10 ;  /* 0x0000000aff0ab23e */ /* 0x000fc400000000ff */
        /* <DEDUP_REMOVED lines=9> */
.L_x_2098:
        /* <DEDUP_REMOVED lines=12> */
.L_x_2101:


//--------------------- .nv.global.init           --------------------------
	.section	.nv.global.init,"aw",@progbits
	.align	4
.nv.global.init:
	.type		mrg32k3aM1SubSeq,@object
	.size		mrg32k3aM1SubSeq,(mrg32k3aM2SubSeq - mrg32k3aM1SubSeq)
mrg32k3aM1SubSeq:
        /*0000*/ 	.byte	0x0b, 0xcc, 0xee, 0x04, 0x73, 0x29, 0x8b, 0x6f, 0xf6, 0x53, 0x03, 0xf6, 0x23, 0xf6, 0xea, 0xda
        /* <DEDUP_REMOVED lines=125> */
	.type		mrg32k3aM2SubSeq,@object
	.size		mrg32k3aM2SubSeq,(mrg32k3aM1 - mrg32k3aM2SubSeq)
mrg32k3aM2SubSeq:
        /* <DEDUP_REMOVED lines=126> */
	.type		mrg32k3aM1,@object
	.size		mrg32k3aM1,(mrg32k3aM1Seq - mrg32k3aM1)
mrg32k3aM1:
        /* <DEDUP_REMOVED lines=144> */
	.type		mrg32k3aM1Seq,@object
	.size		mrg32k3aM1Seq,(mrg32k3aM2 - mrg32k3aM1Seq)
mrg32k3aM1Seq:
        /* <DEDUP_REMOVED lines=144> */
	.type		mrg32k3aM2,@object
	.size		mrg32k3aM2,(mrg32k3aM2Seq - mrg32k3aM2)
mrg32k3aM2:
        /* <DEDUP_REMOVED lines=144> */
	.type		mrg32k3aM2Seq,@object
	.size		mrg32k3aM2Seq,(precalc_xorwow_matrix - mrg32k3aM2Seq)
mrg32k3aM2Seq:
        /* <DEDUP_REMOVED lines=144> */
	.type		precalc_xorwow_matrix,@object
	.size		precalc_xorwow_matrix,(precalc_xorwow_offset_matrix - precalc_xorwow_matrix)
precalc_xorwow_matrix:
        /* <DEDUP_REMOVED lines=6400> */
	.type		precalc_xorwow_offset_matrix,@object
	.size		precalc_xorwow_offset_matrix,(.L_1 - precalc_xorwow_offset_matrix)
precalc_xorwow_offset_matrix:
        /* <DEDUP_REMOVED lines=6400> */
.L_1:


//--------------------- .nv.shared._Z16group_GEMM_typedILi128ELi64ELi8ELi4ELi4ELi128EEvP6__halfS1_S1_S1_Phiiib --------------------------
	.section	.nv.shared._Z16group_GEMM_typedILi128ELi64ELi8ELi4ELi4ELi128EEvP6__halfS1_S1_S1_Phiiib,"aw",@nobits
	.sectionflags	@""
	.align	2
.nv.shared._Z16group_GEMM_typedILi128ELi64ELi8ELi4ELi4ELi128EEvP6__halfS1_S1_S1_Phiiib:
	.zero		4288


//--------------------- .nv.shared.reserved.0     --------------------------
	.section	.nv.shared.reserved.0,"aw",@nobits
	.weak		__nv_reservedSMEM_offset_0_alias
	.size		__nv_reservedSMEM_offset_0_alias, 0, 64
	.other		__nv_reservedSMEM_offset_0_alias,@"STO_CUDA_RESERVED_SHARED STV_DEFAULT"
__nv_reservedSMEM_offset_0_alias:
	.zero		0
	.zero		64


//--------------------- .nv.shared._Z16group_GEMM_typedILi128ELi64ELi8ELi4ELi4ELi64EEvP6__halfS1_S1_S1_Phiiib --------------------------
	.section	.nv.shared._Z16group_GEMM_typedILi128ELi64ELi8ELi4ELi4ELi64EEvP6__halfS1_S1_S1_Phiiib,"aw",@nobits
	.sectionflags	@""
	.align	2
.nv.shared._Z16group_GEMM_typedILi128ELi64ELi8ELi4ELi4ELi64EEvP6__halfS1_S1_S1_Phiiib:
	.zero		4288


//--------------------- .nv.shared._Z10group_GEMMILi128ELi128ELi8ELi4ELi4EEvP6__halfS1_S1_S1_iii --------------------------
	.section	.nv.shared._Z10group_GEMMILi128ELi128ELi8ELi4ELi4EEvP6__halfS1_S1_S1_iii,"aw",@nobits
	.sectionflags	@""
	.align	2
.nv.shared._Z10group_GEMMILi128ELi128ELi8ELi4ELi4EEvP6__halfS1_S1_S1_iii:
	.zero		5376


//--------------------- .nv.constant0._Z16group_GEMM_typedILi128ELi64ELi8ELi4ELi4ELi128EEvP6__halfS1_S1_S1_Phiiib --------------------------
	.section	.nv.constant0._Z16group_GEMM_typedILi128ELi64ELi8ELi4ELi4ELi128EEvP6__halfS1_S1_S1_Phiiib,"a",@progbits
	.sectionflags	@""
	.align	4
.nv.constant0._Z16group_GEMM_typedILi128ELi64ELi8ELi4ELi4ELi128EEvP6__halfS1_S1_S1_Phiiib:
	.zero		949


//--------------------- .nv.constant0._Z16group_GEMM_typedILi128ELi64ELi8ELi4ELi4ELi64EEvP6__halfS1_S1_S1_Phiiib --------------------------
	.section	.nv.constant0._Z16group_GEMM_typedILi128ELi64ELi8ELi4ELi4ELi64EEvP6__halfS1_S1_S1_Phiiib,"a",@progbits
	.sectionflags	@""
	.align	4
.nv.constant0._Z16group_GEMM_typedILi128ELi64ELi8ELi4ELi4ELi64EEvP6__halfS1_S1_S1_Phiiib:
	.zero		949


//--------------------- .nv.constant0._Z10group_GEMMILi128ELi128ELi8ELi4ELi4EEvP6__halfS1_S1_S1_iii --------------------------
	.section	.nv.constant0._Z10group_GEMMILi128ELi128ELi8ELi4ELi4EEvP6__halfS1_S1_S1_iii,"a",@progbits
	.sectionflags	@""
	.align	4
.nv.constant0._Z10group_GEMMILi128ELi128ELi8ELi4ELi4EEvP6__halfS1_S1_S1_iii:
	.zero		940


//--------------------- SYMBOLS --------------------------

	.type		.nv.reservedSmem.offset0,@object
	.size		.nv.reservedSmem.offset0,0x4
	.type		.nv.reservedSmem.cap,@object
	.size		.nv.reservedSmem.cap,0x4
